//
// Generated by NVIDIA NVVM Compiler
//
// Compiler Build ID: CL-36424714
// Cuda compilation tools, release 13.0, V13.0.88
// Based on NVVM 20.0.0
//

.version 9.0
.target sm_100
.address_size 64

	// .globl	_Z4loadPiS_i
// _ZZ9playRoundiPiS_S_S_S_iiE7minDist has been demoted
// _ZZN3cub18CUB_300001_SM_10006detail6reduce28DeviceReduceSingleTileKernelINS2_10policy_hubIljN4cuda3std3__44plusIlEEE10Policy1000EN6thrust24THRUST_300001_SM_1000_NS18transform_iteratorINSD_6detail10functional5actorINSG_9compositeIJNSG_16operator_adaptorINS7_7greaterIvEEEENSH_INSG_8argumentILj0EEEEENSH_INSG_5valueIiEEEEEEEEENSF_15normal_iteratorINSD_10device_ptrIiEEEEllEEPljS9_llNS7_10__identityEEEvT0_T1_T2_T3_T4_T6_E12temp_storage has been demoted
// _ZZN3cub18CUB_300001_SM_10006detail6reduce18DeviceReduceKernelINS2_10policy_hubIljN4cuda3std3__44plusIlEEE10Policy1000EN6thrust24THRUST_300001_SM_1000_NS18transform_iteratorINSD_6detail10functional5actorINSG_9compositeIJNSG_16operator_adaptorINS7_7greaterIvEEEENSH_INSG_8argumentILj0EEEEENSH_INSG_5valueIiEEEEEEEEENSF_15normal_iteratorINSD_10device_ptrIiEEEEllEEjS9_lNS7_10__identityEEEvT0_PT3_T1_NS0_13GridEvenShareIS14_EET2_T4_E12temp_storage has been demoted
// _ZZN3cub18CUB_300001_SM_10006detail6reduce28DeviceReduceSingleTileKernelINS2_10policy_hubIljN4cuda3std3__44plusIlEEE10Policy1000EPlSC_iS9_llNS7_10__identityEEEvT0_T1_T2_T3_T4_T6_E12temp_storage has been demoted
// _ZZN3cub18CUB_300001_SM_10006detail6reduce28DeviceReduceSingleTileKernelINS2_10policy_hubIlyN4cuda3std3__44plusIlEEE10Policy1000EN6thrust24THRUST_300001_SM_1000_NS18transform_iteratorINSD_6detail10functional5actorINSG_9compositeIJNSG_16operator_adaptorINS7_7greaterIvEEEENSH_INSG_8argumentILj0EEEEENSH_INSG_5valueIiEEEEEEEEENSF_15normal_iteratorINSD_10device_ptrIiEEEEllEEPlyS9_llNS7_10__identityEEEvT0_T1_T2_T3_T4_T6_E12temp_storage has been demoted
// _ZZN3cub18CUB_300001_SM_10006detail6reduce18DeviceReduceKernelINS2_10policy_hubIlyN4cuda3std3__44plusIlEEE10Policy1000EN6thrust24THRUST_300001_SM_1000_NS18transform_iteratorINSD_6detail10functional5actorINSG_9compositeIJNSG_16operator_adaptorINS7_7greaterIvEEEENSH_INSG_8argumentILj0EEEEENSH_INSG_5valueIiEEEEEEEEENSF_15normal_iteratorINSD_10device_ptrIiEEEEllEEyS9_lNS7_10__identityEEEvT0_PT3_T1_NS0_13GridEvenShareIS14_EET2_T4_E12temp_storage has been demoted
// _ZZN3cub18CUB_300001_SM_10006detail6reduce28DeviceReduceSingleTileKernelINS2_10policy_hubIlyN4cuda3std3__44plusIlEEE10Policy1000EPlSC_iS9_llNS7_10__identityEEEvT0_T1_T2_T3_T4_T6_E12temp_storage has been demoted
.global .align 1 .b8 _ZN34_INTERNAL_913914da_4_k_cu_da8111864cuda3std3__45__cpo5beginE[1];
.global .align 1 .b8 _ZN34_INTERNAL_913914da_4_k_cu_da8111864cuda3std3__45__cpo3endE[1];
.global .align 1 .b8 _ZN34_INTERNAL_913914da_4_k_cu_da8111864cuda3std3__45__cpo6cbeginE[1];
.global .align 1 .b8 _ZN34_INTERNAL_913914da_4_k_cu_da8111864cuda3std3__45__cpo4cendE[1];
.global .align 1 .b8 _ZN34_INTERNAL_913914da_4_k_cu_da8111864cuda3std3__45__cpo6rbeginE[1];
.global .align 1 .b8 _ZN34_INTERNAL_913914da_4_k_cu_da8111864cuda3std3__45__cpo4rendE[1];
.global .align 1 .b8 _ZN34_INTERNAL_913914da_4_k_cu_da8111864cuda3std3__45__cpo7crbeginE[1];
.global .align 1 .b8 _ZN34_INTERNAL_913914da_4_k_cu_da8111864cuda3std3__45__cpo5crendE[1];
.global .align 1 .b8 _ZN34_INTERNAL_913914da_4_k_cu_da8111864cuda3std3__436_GLOBAL__N__913914da_4_k_cu_da8111866ignoreE[1];
.global .align 1 .b8 _ZN34_INTERNAL_913914da_4_k_cu_da8111864cuda3std3__419piecewise_constructE[1];
.global .align 1 .b8 _ZN34_INTERNAL_913914da_4_k_cu_da8111864cuda3std3__48in_placeE[1];
.global .align 1 .b8 _ZN34_INTERNAL_913914da_4_k_cu_da8111864cuda3std3__420unreachable_sentinelE[1];
.global .align 1 .b8 _ZN34_INTERNAL_913914da_4_k_cu_da8111864cuda3std3__47nulloptE[1];
.global .align 1 .b8 _ZN34_INTERNAL_913914da_4_k_cu_da8111864cuda3std3__48unexpectE[1];
.global .align 1 .b8 _ZN34_INTERNAL_913914da_4_k_cu_da8111864cuda3std6ranges3__45__cpo4swapE[1];
.global .align 1 .b8 _ZN34_INTERNAL_913914da_4_k_cu_da8111864cuda3std6ranges3__45__cpo9iter_moveE[1];
.global .align 1 .b8 _ZN34_INTERNAL_913914da_4_k_cu_da8111864cuda3std6ranges3__45__cpo5beginE[1];
.global .align 1 .b8 _ZN34_INTERNAL_913914da_4_k_cu_da8111864cuda3std6ranges3__45__cpo3endE[1];
.global .align 1 .b8 _ZN34_INTERNAL_913914da_4_k_cu_da8111864cuda3std6ranges3__45__cpo6cbeginE[1];
.global .align 1 .b8 _ZN34_INTERNAL_913914da_4_k_cu_da8111864cuda3std6ranges3__45__cpo4cendE[1];
.global .align 1 .b8 _ZN34_INTERNAL_913914da_4_k_cu_da8111864cuda3std6ranges3__45__cpo7advanceE[1];
.global .align 1 .b8 _ZN34_INTERNAL_913914da_4_k_cu_da8111864cuda3std6ranges3__45__cpo9iter_swapE[1];
.global .align 1 .b8 _ZN34_INTERNAL_913914da_4_k_cu_da8111864cuda3std6ranges3__45__cpo4nextE[1];
.global .align 1 .b8 _ZN34_INTERNAL_913914da_4_k_cu_da8111864cuda3std6ranges3__45__cpo4prevE[1];
.global .align 1 .b8 _ZN34_INTERNAL_913914da_4_k_cu_da8111864cuda3std6ranges3__45__cpo4dataE[1];
.global .align 1 .b8 _ZN34_INTERNAL_913914da_4_k_cu_da8111864cuda3std6ranges3__45__cpo5cdataE[1];
.global .align 1 .b8 _ZN34_INTERNAL_913914da_4_k_cu_da8111864cuda3std6ranges3__45__cpo4sizeE[1];
.global .align 1 .b8 _ZN34_INTERNAL_913914da_4_k_cu_da8111864cuda3std6ranges3__45__cpo5ssizeE[1];
.global .align 1 .b8 _ZN34_INTERNAL_913914da_4_k_cu_da8111864cuda3std6ranges3__45__cpo8distanceE[1];
.global .align 1 .b8 _ZN34_INTERNAL_913914da_4_k_cu_da8111866thrust24THRUST_300001_SM_1000_NS8cuda_cub3parE[1];
.global .align 1 .b8 _ZN34_INTERNAL_913914da_4_k_cu_da8111866thrust24THRUST_300001_SM_1000_NS8cuda_cub10par_nosyncE[1];
.global .align 1 .b8 _ZN34_INTERNAL_913914da_4_k_cu_da8111866thrust24THRUST_300001_SM_1000_NS6system6detail10sequential3seqE[1];
.global .align 1 .b8 _ZN34_INTERNAL_913914da_4_k_cu_da8111866thrust24THRUST_300001_SM_1000_NS12placeholders2_1E[1];
.global .align 1 .b8 _ZN34_INTERNAL_913914da_4_k_cu_da8111866thrust24THRUST_300001_SM_1000_NS12placeholders2_2E[1];
.global .align 1 .b8 _ZN34_INTERNAL_913914da_4_k_cu_da8111866thrust24THRUST_300001_SM_1000_NS12placeholders2_3E[1];
.global .align 1 .b8 _ZN34_INTERNAL_913914da_4_k_cu_da8111866thrust24THRUST_300001_SM_1000_NS12placeholders2_4E[1];
.global .align 1 .b8 _ZN34_INTERNAL_913914da_4_k_cu_da8111866thrust24THRUST_300001_SM_1000_NS12placeholders2_5E[1];
.global .align 1 .b8 _ZN34_INTERNAL_913914da_4_k_cu_da8111866thrust24THRUST_300001_SM_1000_NS12placeholders2_6E[1];
.global .align 1 .b8 _ZN34_INTERNAL_913914da_4_k_cu_da8111866thrust24THRUST_300001_SM_1000_NS12placeholders2_7E[1];
.global .align 1 .b8 _ZN34_INTERNAL_913914da_4_k_cu_da8111866thrust24THRUST_300001_SM_1000_NS12placeholders2_8E[1];
.global .align 1 .b8 _ZN34_INTERNAL_913914da_4_k_cu_da8111866thrust24THRUST_300001_SM_1000_NS12placeholders2_9E[1];
.global .align 1 .b8 _ZN34_INTERNAL_913914da_4_k_cu_da8111866thrust24THRUST_300001_SM_1000_NS12placeholders3_10E[1];
.global .align 1 .b8 _ZN34_INTERNAL_913914da_4_k_cu_da8111866thrust24THRUST_300001_SM_1000_NS3seqE[1];

.visible .entry _Z4loadPiS_i(
	.param .u64 .ptr .align 1 _Z4loadPiS_i_param_0,
	.param .u64 .ptr .align 1 _Z4loadPiS_i_param_1,
	.param .u32 _Z4loadPiS_i_param_2
)
{
	.reg .b32 	%r<4>;
	.reg .b64 	%rd<8>;

	ld.param.u64 	%rd1, [_Z4loadPiS_i_param_0];
	ld.param.u64 	%rd2, [_Z4loadPiS_i_param_1];
	ld.param.u32 	%r1, [_Z4loadPiS_i_param_2];
	cvta.to.global.u64 	%rd3, %rd2;
	cvta.to.global.u64 	%rd4, %rd1;
	mov.u32 	%r2, %tid.x;
	mul.wide.u32 	%rd5, %r2, 4;
	add.s64 	%rd6, %rd4, %rd5;
	st.global.u32 	[%rd6], %r1;
	add.s64 	%rd7, %rd3, %rd5;
	mov.b32 	%r3, 0;
	st.global.u32 	[%rd7], %r3;
	ret;

}
	// .globl	_Z9playRoundiPiS_S_S_S_ii
.visible .entry _Z9playRoundiPiS_S_S_S_ii(
	.param .u32 _Z9playRoundiPiS_S_S_S_ii_param_0,
	.param .u64 .ptr .align 1 _Z9playRoundiPiS_S_S_S_ii_param_1,
	.param .u64 .ptr .align 1 _Z9playRoundiPiS_S_S_S_ii_param_2,
	.param .u64 .ptr .align 1 _Z9playRoundiPiS_S_S_S_ii_param_3,
	.param .u64 .ptr .align 1 _Z9playRoundiPiS_S_S_S_ii_param_4,
	.param .u64 .ptr .align 1 _Z9playRoundiPiS_S_S_S_ii_param_5,
	.param .u32 _Z9playRoundiPiS_S_S_S_ii_param_6,
	.param .u32 _Z9playRoundiPiS_S_S_S_ii_param_7
)
{
	.reg .pred 	%p<11>;
	.reg .b32 	%r<29>;
	.reg .b64 	%rd<53>;
	// demoted variable
	.shared .align 8 .u64 _ZZ9playRoundiPiS_S_S_S_iiE7minDist;
	ld.param.u32 	%r6, [_Z9playRoundiPiS_S_S_S_ii_param_0];
	ld.param.u64 	%rd12, [_Z9playRoundiPiS_S_S_S_ii_param_3];
	ld.param.u64 	%rd11, [_Z9playRoundiPiS_S_S_S_ii_param_5];
	ld.param.u32 	%r7, [_Z9playRoundiPiS_S_S_S_ii_param_6];
	ld.param.u32 	%r8, [_Z9playRoundiPiS_S_S_S_ii_param_7];
	cvta.to.global.u64 	%rd1, %rd12;
	rem.s32 	%r9, %r6, %r8;
	setp.eq.s32 	%p1, %r9, 0;
	@%p1 bra 	$L__BB1_10;
	ld.param.u64 	%rd50, [_Z9playRoundiPiS_S_S_S_ii_param_2];
	ld.param.u64 	%rd49, [_Z9playRoundiPiS_S_S_S_ii_param_1];
	cvta.to.global.u64 	%rd14, %rd49;
	cvta.to.global.u64 	%rd15, %rd50;
	mov.u32 	%r1, %ctaid.x;
	add.s32 	%r10, %r6, %r1;
	rem.u32 	%r2, %r10, %r8;
	mov.u32 	%r3, %tid.x;
	mov.b64 	%rd16, 9223372036854775807;
	st.shared.u64 	[_ZZ9playRoundiPiS_S_S_S_iiE7minDist], %rd16;
	mul.wide.u32 	%rd17, %r1, 4;
	add.s64 	%rd18, %rd14, %rd17;
	ld.global.u32 	%r11, [%rd18];
	add.s32 	%r12, %r7, 1;
	mul.wide.s32 	%rd19, %r11, %r12;
	add.s64 	%rd20, %rd15, %rd17;
	ld.global.u32 	%r13, [%rd20];
	cvt.s64.s32 	%rd21, %r13;
	add.s64 	%rd2, %rd19, %rd21;
	mul.wide.u32 	%rd22, %r2, 4;
	add.s64 	%rd23, %rd14, %rd22;
	ld.global.u32 	%r14, [%rd23];
	mul.wide.s32 	%rd24, %r14, %r12;
	add.s64 	%rd25, %rd15, %rd22;
	ld.global.u32 	%r15, [%rd25];
	cvt.s64.s32 	%rd26, %r15;
	add.s64 	%rd3, %rd24, %rd26;
	mul.wide.u32 	%rd27, %r3, 4;
	add.s64 	%rd28, %rd14, %rd27;
	ld.global.u32 	%r16, [%rd28];
	mul.wide.s32 	%rd29, %r16, %r12;
	add.s64 	%rd30, %rd15, %rd27;
	ld.global.u32 	%r17, [%rd30];
	cvt.s64.s32 	%rd31, %r17;
	add.s64 	%rd4, %rd29, %rd31;
	sub.s32 	%r18, %r15, %r13;
	sub.s32 	%r4, %r16, %r11;
	mul.wide.s32 	%rd32, %r4, %r18;
	sub.s32 	%r19, %r14, %r11;
	sub.s32 	%r5, %r17, %r13;
	mul.wide.s32 	%rd33, %r5, %r19;
	setp.ne.s64 	%p2, %rd32, %rd33;
	add.s64 	%rd5, %rd1, %rd17;
	mov.b64 	%rd52, -1;
	@%p2 bra 	$L__BB1_7;
	add.s64 	%rd36, %rd1, %rd27;
	ld.global.u32 	%r20, [%rd36];
	setp.lt.s32 	%p3, %r20, 1;
	setp.eq.s32 	%p4, %r1, %r2;
	or.pred  	%p5, %p4, %p3;
	@%p5 bra 	$L__BB1_7;
	ld.global.u32 	%r21, [%rd5];
	setp.lt.s32 	%p6, %r21, 1;
	@%p6 bra 	$L__BB1_7;
	min.s64 	%rd38, %rd3, %rd4;
	setp.gt.s64 	%p7, %rd38, %rd2;
	@%p7 bra 	$L__BB1_6;
	max.s64 	%rd40, %rd3, %rd4;
	setp.ge.s64 	%p8, %rd40, %rd2;
	@%p8 bra 	$L__BB1_7;
$L__BB1_6:
	abs.s32 	%r22, %r4;
	abs.s32 	%r23, %r5;
	add.s32 	%r24, %r23, %r22;
	cvt.s64.s32 	%rd52, %r24;
	atom.shared.min.s64 	%rd41, [_ZZ9playRoundiPiS_S_S_S_iiE7minDist], %rd52;
$L__BB1_7:
	bar.sync 	0;
	ld.shared.u64 	%rd42, [_ZZ9playRoundiPiS_S_S_S_iiE7minDist];
	setp.ne.s64 	%p9, %rd42, %rd52;
	@%p9 bra 	$L__BB1_10;
	ld.global.u32 	%r25, [%rd5];
	setp.lt.s32 	%p10, %r25, 1;
	@%p10 bra 	$L__BB1_10;
	ld.param.u64 	%rd51, [_Z9playRoundiPiS_S_S_S_ii_param_4];
	cvta.to.global.u64 	%rd43, %rd11;
	add.s64 	%rd45, %rd43, %rd17;
	ld.global.u32 	%r26, [%rd45];
	add.s32 	%r27, %r26, 1;
	st.global.u32 	[%rd45], %r27;
	cvta.to.global.u64 	%rd46, %rd51;
	add.s64 	%rd48, %rd46, %rd27;
	atom.global.add.u32 	%r28, [%rd48], -1;
$L__BB1_10:
	ret;

}
	// .globl	_ZN3cub18CUB_300001_SM_10006detail11EmptyKernelIvEEvv
.visible .entry _ZN3cub18CUB_300001_SM_10006detail11EmptyKernelIvEEvv()
{


	ret;

}
	// .globl	_ZN3cub18CUB_300001_SM_10006detail8for_each13static_kernelINS2_12policy_hub_t12policy_500_tEmN6thrust24THRUST_300001_SM_1000_NS8cuda_cub20__uninitialized_fill7functorINS7_10device_ptrIiEEiEEEEvT0_T1_
.visible .entry _ZN3cub18CUB_300001_SM_10006detail8for_each13static_kernelINS2_12policy_hub_t12policy_500_tEmN6thrust24THRUST_300001_SM_1000_NS8cuda_cub20__uninitialized_fill7functorINS7_10device_ptrIiEEiEEEEvT0_T1_(
	.param .u64 _ZN3cub18CUB_300001_SM_10006detail8for_each13static_kernelINS2_12policy_hub_t12policy_500_tEmN6thrust24THRUST_300001_SM_1000_NS8cuda_cub20__uninitialized_fill7functorINS7_10device_ptrIiEEiEEEEvT0_T1__param_0,
	.param .align 8 .b8 _ZN3cub18CUB_300001_SM_10006detail8for_each13static_kernelINS2_12policy_hub_t12policy_500_tEmN6thrust24THRUST_300001_SM_1000_NS8cuda_cub20__uninitialized_fill7functorINS7_10device_ptrIiEEiEEEEvT0_T1__param_1[16]
)
.maxntid 256
{
	.reg .pred 	%p<4>;
	.reg .b16 	%rs<5>;
	.reg .b32 	%r<12>;
	.reg .b64 	%rd<16>;

	ld.param.u32 	%r3, [_ZN3cub18CUB_300001_SM_10006detail8for_each13static_kernelINS2_12policy_hub_t12policy_500_tEmN6thrust24THRUST_300001_SM_1000_NS8cuda_cub20__uninitialized_fill7functorINS7_10device_ptrIiEEiEEEEvT0_T1__param_1+8];
	ld.param.u64 	%rd4, [_ZN3cub18CUB_300001_SM_10006detail8for_each13static_kernelINS2_12policy_hub_t12policy_500_tEmN6thrust24THRUST_300001_SM_1000_NS8cuda_cub20__uninitialized_fill7functorINS7_10device_ptrIiEEiEEEEvT0_T1__param_1];
	ld.param.u64 	%rd5, [_ZN3cub18CUB_300001_SM_10006detail8for_each13static_kernelINS2_12policy_hub_t12policy_500_tEmN6thrust24THRUST_300001_SM_1000_NS8cuda_cub20__uninitialized_fill7functorINS7_10device_ptrIiEEiEEEEvT0_T1__param_0];
	mov.u32 	%r9, %ctaid.x;
	mul.wide.u32 	%rd1, %r9, 512;
	sub.s64 	%rd2, %rd5, %rd1;
	setp.lt.u64 	%p1, %rd2, 512;
	@%p1 bra 	$L__BB3_2;
	mov.u32 	%r11, %tid.x;
	cvta.to.global.u64 	%rd11, %rd4;
	cvt.u64.u32 	%rd12, %r11;
	add.s64 	%rd13, %rd1, %rd12;
	shl.b64 	%rd14, %rd13, 2;
	add.s64 	%rd15, %rd11, %rd14;
	st.global.u32 	[%rd15], %r3;
	st.global.u32 	[%rd15+1024], %r3;
	bra.uni 	$L__BB3_6;
$L__BB3_2:
	cvta.to.global.u64 	%rd6, %rd4;
	mov.u32 	%r2, %tid.x;
	cvt.u64.u32 	%rd7, %r2;
	setp.le.u64 	%p2, %rd2, %rd7;
	add.s64 	%rd8, %rd1, %rd7;
	shl.b64 	%rd9, %rd8, 2;
	add.s64 	%rd3, %rd6, %rd9;
	@%p2 bra 	$L__BB3_4;
	st.global.u32 	[%rd3], %r3;
$L__BB3_4:
	add.s32 	%r10, %r2, 256;
	cvt.u64.u32 	%rd10, %r10;
	setp.le.u64 	%p3, %rd2, %rd10;
	@%p3 bra 	$L__BB3_6;
	st.global.u32 	[%rd3+1024], %r3;
$L__BB3_6:
	ret;

}
	// .globl	_ZN3cub18CUB_300001_SM_10006detail6reduce28DeviceReduceSingleTileKernelINS2_10policy_hubIljN4cuda3std3__44plusIlEEE10Policy1000EN6thrust24THRUST_300001_SM_1000_NS18transform_iteratorINSD_6detail10functional5actorINSG_9compositeIJNSG_16operator_adaptorINS7_7greaterIvEEEENSH_INSG_8argumentILj0EEEEENSH_INSG_5valueIiEEEEEEEEENSF_15normal_iteratorINSD_10device_ptrIiEEEEllEEPljS9_llNS7_10__identityEEEvT0_T1_T2_T3_T4_T6_
.visible .entry _ZN3cub18CUB_300001_SM_10006detail6reduce28DeviceReduceSingleTileKernelINS2_10policy_hubIljN4cuda3std3__44plusIlEEE10Policy1000EN6thrust24THRUST_300001_SM_1000_NS18transform_iteratorINSD_6detail10functional5actorINSG_9compositeIJNSG_16operator_adaptorINS7_7greaterIvEEEENSH_INSG_8argumentILj0EEEEENSH_INSG_5valueIiEEEEEEEEENSF_15normal_iteratorINSD_10device_ptrIiEEEEllEEPljS9_llNS7_10__identityEEEvT0_T1_T2_T3_T4_T6_(
	.param .align 8 .b8 _ZN3cub18CUB_300001_SM_10006detail6reduce28DeviceReduceSingleTileKernelINS2_10policy_hubIljN4cuda3std3__44plusIlEEE10Policy1000EN6thrust24THRUST_300001_SM_1000_NS18transform_iteratorINSD_6detail10functional5actorINSG_9compositeIJNSG_16operator_adaptorINS7_7greaterIvEEEENSH_INSG_8argumentILj0EEEEENSH_INSG_5valueIiEEEEEEEEENSF_15normal_iteratorINSD_10device_ptrIiEEEEllEEPljS9_llNS7_10__identityEEEvT0_T1_T2_T3_T4_T6__param_0[16],
	.param .u64 .ptr .align 1 _ZN3cub18CUB_300001_SM_10006detail6reduce28DeviceReduceSingleTileKernelINS2_10policy_hubIljN4cuda3std3__44plusIlEEE10Policy1000EN6thrust24THRUST_300001_SM_1000_NS18transform_iteratorINSD_6detail10functional5actorINSG_9compositeIJNSG_16operator_adaptorINS7_7greaterIvEEEENSH_INSG_8argumentILj0EEEEENSH_INSG_5valueIiEEEEEEEEENSF_15normal_iteratorINSD_10device_ptrIiEEEEllEEPljS9_llNS7_10__identityEEEvT0_T1_T2_T3_T4_T6__param_1,
	.param .u32 _ZN3cub18CUB_300001_SM_10006detail6reduce28DeviceReduceSingleTileKernelINS2_10policy_hubIljN4cuda3std3__44plusIlEEE10Policy1000EN6thrust24THRUST_300001_SM_1000_NS18transform_iteratorINSD_6detail10functional5actorINSG_9compositeIJNSG_16operator_adaptorINS7_7greaterIvEEEENSH_INSG_8argumentILj0EEEEENSH_INSG_5valueIiEEEEEEEEENSF_15normal_iteratorINSD_10device_ptrIiEEEEllEEPljS9_llNS7_10__identityEEEvT0_T1_T2_T3_T4_T6__param_2,
	.param .align 1 .b8 _ZN3cub18CUB_300001_SM_10006detail6reduce28DeviceReduceSingleTileKernelINS2_10policy_hubIljN4cuda3std3__44plusIlEEE10Policy1000EN6thrust24THRUST_300001_SM_1000_NS18transform_iteratorINSD_6detail10functional5actorINSG_9compositeIJNSG_16operator_adaptorINS7_7greaterIvEEEENSH_INSG_8argumentILj0EEEEENSH_INSG_5valueIiEEEEEEEEENSF_15normal_iteratorINSD_10device_ptrIiEEEEllEEPljS9_llNS7_10__identityEEEvT0_T1_T2_T3_T4_T6__param_3[1],
	.param .u64 _ZN3cub18CUB_300001_SM_10006detail6reduce28DeviceReduceSingleTileKernelINS2_10policy_hubIljN4cuda3std3__44plusIlEEE10Policy1000EN6thrust24THRUST_300001_SM_1000_NS18transform_iteratorINSD_6detail10functional5actorINSG_9compositeIJNSG_16operator_adaptorINS7_7greaterIvEEEENSH_INSG_8argumentILj0EEEEENSH_INSG_5valueIiEEEEEEEEENSF_15normal_iteratorINSD_10device_ptrIiEEEEllEEPljS9_llNS7_10__identityEEEvT0_T1_T2_T3_T4_T6__param_4,
	.param .align 1 .b8 _ZN3cub18CUB_300001_SM_10006detail6reduce28DeviceReduceSingleTileKernelINS2_10policy_hubIljN4cuda3std3__44plusIlEEE10Policy1000EN6thrust24THRUST_300001_SM_1000_NS18transform_iteratorINSD_6detail10functional5actorINSG_9compositeIJNSG_16operator_adaptorINS7_7greaterIvEEEENSH_INSG_8argumentILj0EEEEENSH_INSG_5valueIiEEEEEEEEENSF_15normal_iteratorINSD_10device_ptrIiEEEEllEEPljS9_llNS7_10__identityEEEvT0_T1_T2_T3_T4_T6__param_5[1]
)
.maxntid 512
.minnctapersm 1
{
	.reg .pred 	%p<140>;
	.reg .b16 	%rs<3>;
	.reg .b32 	%r<362>;
	.reg .b64 	%rd<431>;
	// demoted variable
	.shared .align 8 .b8 _ZZN3cub18CUB_300001_SM_10006detail6reduce28DeviceReduceSingleTileKernelINS2_10policy_hubIljN4cuda3std3__44plusIlEEE10Policy1000EN6thrust24THRUST_300001_SM_1000_NS18transform_iteratorINSD_6detail10functional5actorINSG_9compositeIJNSG_16operator_adaptorINS7_7greaterIvEEEENSH_INSG_8argumentILj0EEEEENSH_INSG_5valueIiEEEEEEEEENSF_15normal_iteratorINSD_10device_ptrIiEEEEllEEPljS9_llNS7_10__identityEEEvT0_T1_T2_T3_T4_T6_E12temp_storage[152];
	ld.param.u32 	%r54, [_ZN3cub18CUB_300001_SM_10006detail6reduce28DeviceReduceSingleTileKernelINS2_10policy_hubIljN4cuda3std3__44plusIlEEE10Policy1000EN6thrust24THRUST_300001_SM_1000_NS18transform_iteratorINSD_6detail10functional5actorINSG_9compositeIJNSG_16operator_adaptorINS7_7greaterIvEEEENSH_INSG_8argumentILj0EEEEENSH_INSG_5valueIiEEEEEEEEENSF_15normal_iteratorINSD_10device_ptrIiEEEEllEEPljS9_llNS7_10__identityEEEvT0_T1_T2_T3_T4_T6__param_0+12];
	ld.param.u64 	%rd49, [_ZN3cub18CUB_300001_SM_10006detail6reduce28DeviceReduceSingleTileKernelINS2_10policy_hubIljN4cuda3std3__44plusIlEEE10Policy1000EN6thrust24THRUST_300001_SM_1000_NS18transform_iteratorINSD_6detail10functional5actorINSG_9compositeIJNSG_16operator_adaptorINS7_7greaterIvEEEENSH_INSG_8argumentILj0EEEEENSH_INSG_5valueIiEEEEEEEEENSF_15normal_iteratorINSD_10device_ptrIiEEEEllEEPljS9_llNS7_10__identityEEEvT0_T1_T2_T3_T4_T6__param_0];
	ld.param.u64 	%rd51, [_ZN3cub18CUB_300001_SM_10006detail6reduce28DeviceReduceSingleTileKernelINS2_10policy_hubIljN4cuda3std3__44plusIlEEE10Policy1000EN6thrust24THRUST_300001_SM_1000_NS18transform_iteratorINSD_6detail10functional5actorINSG_9compositeIJNSG_16operator_adaptorINS7_7greaterIvEEEENSH_INSG_8argumentILj0EEEEENSH_INSG_5valueIiEEEEEEEEENSF_15normal_iteratorINSD_10device_ptrIiEEEEllEEPljS9_llNS7_10__identityEEEvT0_T1_T2_T3_T4_T6__param_1];
	ld.param.u32 	%r55, [_ZN3cub18CUB_300001_SM_10006detail6reduce28DeviceReduceSingleTileKernelINS2_10policy_hubIljN4cuda3std3__44plusIlEEE10Policy1000EN6thrust24THRUST_300001_SM_1000_NS18transform_iteratorINSD_6detail10functional5actorINSG_9compositeIJNSG_16operator_adaptorINS7_7greaterIvEEEENSH_INSG_8argumentILj0EEEEENSH_INSG_5valueIiEEEEEEEEENSF_15normal_iteratorINSD_10device_ptrIiEEEEllEEPljS9_llNS7_10__identityEEEvT0_T1_T2_T3_T4_T6__param_2];
	ld.param.u64 	%rd50, [_ZN3cub18CUB_300001_SM_10006detail6reduce28DeviceReduceSingleTileKernelINS2_10policy_hubIljN4cuda3std3__44plusIlEEE10Policy1000EN6thrust24THRUST_300001_SM_1000_NS18transform_iteratorINSD_6detail10functional5actorINSG_9compositeIJNSG_16operator_adaptorINS7_7greaterIvEEEENSH_INSG_8argumentILj0EEEEENSH_INSG_5valueIiEEEEEEEEENSF_15normal_iteratorINSD_10device_ptrIiEEEEllEEPljS9_llNS7_10__identityEEEvT0_T1_T2_T3_T4_T6__param_4];
	cvta.to.global.u64 	%rd1, %rd51;
	setp.ne.s32 	%p1, %r55, 0;
	@%p1 bra 	$L__BB4_3;
	mov.u32 	%r344, %tid.x;
	setp.ne.s32 	%p139, %r344, 0;
	@%p139 bra 	$L__BB4_52;
	st.global.u64 	[%rd1], %rd50;
	bra.uni 	$L__BB4_52;
$L__BB4_3:
	cvta.to.global.u64 	%rd2, %rd49;
	setp.gt.u32 	%p2, %r55, 3583;
	@%p2 bra 	$L__BB4_28;
	mov.u32 	%r4, %tid.x;
	setp.ge.u32 	%p67, %r4, %r55;
	mov.b64 	%rd418, 0;
	mov.u32 	%r348, %r4;
	@%p67 bra 	$L__BB4_6;
	mul.wide.u32 	%rd239, %r4, 4;
	add.s64 	%rd240, %rd2, %rd239;
	ld.global.u32 	%r191, [%rd240];
	setp.gt.s32 	%p68, %r191, %r54;
	selp.u64 	%rd418, 1, 0, %p68;
	add.s32 	%r348, %r4, 512;
$L__BB4_6:
	setp.ge.u32 	%p69, %r348, %r55;
	@%p69 bra 	$L__BB4_19;
	not.b32 	%r192, %r348;
	add.s32 	%r193, %r55, %r192;
	shr.u32 	%r194, %r193, 9;
	add.s32 	%r7, %r194, 1;
	and.b32  	%r8, %r7, 15;
	setp.lt.u32 	%p70, %r193, 7680;
	@%p70 bra 	$L__BB4_10;
	and.b32  	%r195, %r7, 16777200;
	neg.s32 	%r346, %r195;
	mul.wide.u32 	%rd242, %r348, 4;
	add.s64 	%rd243, %rd242, %rd2;
	add.s64 	%rd408, %rd243, 16384;
$L__BB4_9:
	.pragma "nounroll";
	ld.global.u32 	%r196, [%rd408+-16384];
	setp.gt.s32 	%p71, %r196, %r54;
	selp.u64 	%rd244, 1, 0, %p71;
	add.s64 	%rd245, %rd418, %rd244;
	ld.global.u32 	%r197, [%rd408+-14336];
	setp.gt.s32 	%p72, %r197, %r54;
	selp.u64 	%rd246, 1, 0, %p72;
	add.s64 	%rd247, %rd245, %rd246;
	ld.global.u32 	%r198, [%rd408+-12288];
	setp.gt.s32 	%p73, %r198, %r54;
	selp.u64 	%rd248, 1, 0, %p73;
	add.s64 	%rd249, %rd247, %rd248;
	ld.global.u32 	%r199, [%rd408+-10240];
	setp.gt.s32 	%p74, %r199, %r54;
	selp.u64 	%rd250, 1, 0, %p74;
	add.s64 	%rd251, %rd249, %rd250;
	ld.global.u32 	%r200, [%rd408+-8192];
	setp.gt.s32 	%p75, %r200, %r54;
	selp.u64 	%rd252, 1, 0, %p75;
	add.s64 	%rd253, %rd251, %rd252;
	ld.global.u32 	%r201, [%rd408+-6144];
	setp.gt.s32 	%p76, %r201, %r54;
	selp.u64 	%rd254, 1, 0, %p76;
	add.s64 	%rd255, %rd253, %rd254;
	ld.global.u32 	%r202, [%rd408+-4096];
	setp.gt.s32 	%p77, %r202, %r54;
	selp.u64 	%rd256, 1, 0, %p77;
	add.s64 	%rd257, %rd255, %rd256;
	ld.global.u32 	%r203, [%rd408+-2048];
	setp.gt.s32 	%p78, %r203, %r54;
	selp.u64 	%rd258, 1, 0, %p78;
	add.s64 	%rd259, %rd257, %rd258;
	ld.global.u32 	%r204, [%rd408];
	setp.gt.s32 	%p79, %r204, %r54;
	selp.u64 	%rd260, 1, 0, %p79;
	add.s64 	%rd261, %rd259, %rd260;
	ld.global.u32 	%r205, [%rd408+2048];
	setp.gt.s32 	%p80, %r205, %r54;
	selp.u64 	%rd262, 1, 0, %p80;
	add.s64 	%rd263, %rd261, %rd262;
	ld.global.u32 	%r206, [%rd408+4096];
	setp.gt.s32 	%p81, %r206, %r54;
	selp.u64 	%rd264, 1, 0, %p81;
	add.s64 	%rd265, %rd263, %rd264;
	ld.global.u32 	%r207, [%rd408+6144];
	setp.gt.s32 	%p82, %r207, %r54;
	selp.u64 	%rd266, 1, 0, %p82;
	add.s64 	%rd267, %rd265, %rd266;
	ld.global.u32 	%r208, [%rd408+8192];
	setp.gt.s32 	%p83, %r208, %r54;
	selp.u64 	%rd268, 1, 0, %p83;
	add.s64 	%rd269, %rd267, %rd268;
	ld.global.u32 	%r209, [%rd408+10240];
	setp.gt.s32 	%p84, %r209, %r54;
	selp.u64 	%rd270, 1, 0, %p84;
	add.s64 	%rd271, %rd269, %rd270;
	ld.global.u32 	%r210, [%rd408+12288];
	setp.gt.s32 	%p85, %r210, %r54;
	selp.u64 	%rd272, 1, 0, %p85;
	add.s64 	%rd273, %rd271, %rd272;
	ld.global.u32 	%r211, [%rd408+14336];
	setp.gt.s32 	%p86, %r211, %r54;
	selp.u64 	%rd274, 1, 0, %p86;
	add.s64 	%rd418, %rd273, %rd274;
	add.s32 	%r348, %r348, 8192;
	add.s32 	%r346, %r346, 16;
	add.s64 	%rd408, %rd408, 32768;
	setp.ne.s32 	%p87, %r346, 0;
	@%p87 bra 	$L__BB4_9;
$L__BB4_10:
	setp.eq.s32 	%p88, %r8, 0;
	@%p88 bra 	$L__BB4_19;
	and.b32  	%r15, %r7, 7;
	setp.lt.u32 	%p89, %r8, 8;
	@%p89 bra 	$L__BB4_13;
	mul.wide.u32 	%rd276, %r348, 4;
	add.s64 	%rd277, %rd2, %rd276;
	ld.global.u32 	%r212, [%rd277];
	setp.gt.s32 	%p90, %r212, %r54;
	selp.u64 	%rd278, 1, 0, %p90;
	add.s64 	%rd279, %rd418, %rd278;
	ld.global.u32 	%r213, [%rd277+2048];
	setp.gt.s32 	%p91, %r213, %r54;
	selp.u64 	%rd280, 1, 0, %p91;
	add.s64 	%rd281, %rd279, %rd280;
	ld.global.u32 	%r214, [%rd277+4096];
	setp.gt.s32 	%p92, %r214, %r54;
	selp.u64 	%rd282, 1, 0, %p92;
	add.s64 	%rd283, %rd281, %rd282;
	ld.global.u32 	%r215, [%rd277+6144];
	setp.gt.s32 	%p93, %r215, %r54;
	selp.u64 	%rd284, 1, 0, %p93;
	add.s64 	%rd285, %rd283, %rd284;
	ld.global.u32 	%r216, [%rd277+8192];
	setp.gt.s32 	%p94, %r216, %r54;
	selp.u64 	%rd286, 1, 0, %p94;
	add.s64 	%rd287, %rd285, %rd286;
	ld.global.u32 	%r217, [%rd277+10240];
	setp.gt.s32 	%p95, %r217, %r54;
	selp.u64 	%rd288, 1, 0, %p95;
	add.s64 	%rd289, %rd287, %rd288;
	ld.global.u32 	%r218, [%rd277+12288];
	setp.gt.s32 	%p96, %r218, %r54;
	selp.u64 	%rd290, 1, 0, %p96;
	add.s64 	%rd291, %rd289, %rd290;
	ld.global.u32 	%r219, [%rd277+14336];
	setp.gt.s32 	%p97, %r219, %r54;
	selp.u64 	%rd292, 1, 0, %p97;
	add.s64 	%rd418, %rd291, %rd292;
	add.s32 	%r348, %r348, 4096;
$L__BB4_13:
	setp.eq.s32 	%p98, %r15, 0;
	@%p98 bra 	$L__BB4_19;
	and.b32  	%r18, %r7, 3;
	setp.lt.u32 	%p99, %r15, 4;
	@%p99 bra 	$L__BB4_16;
	mul.wide.u32 	%rd294, %r348, 4;
	add.s64 	%rd295, %rd2, %rd294;
	ld.global.u32 	%r220, [%rd295];
	setp.gt.s32 	%p100, %r220, %r54;
	selp.u64 	%rd296, 1, 0, %p100;
	add.s64 	%rd297, %rd418, %rd296;
	ld.global.u32 	%r221, [%rd295+2048];
	setp.gt.s32 	%p101, %r221, %r54;
	selp.u64 	%rd298, 1, 0, %p101;
	add.s64 	%rd299, %rd297, %rd298;
	ld.global.u32 	%r222, [%rd295+4096];
	setp.gt.s32 	%p102, %r222, %r54;
	selp.u64 	%rd300, 1, 0, %p102;
	add.s64 	%rd301, %rd299, %rd300;
	ld.global.u32 	%r223, [%rd295+6144];
	setp.gt.s32 	%p103, %r223, %r54;
	selp.u64 	%rd302, 1, 0, %p103;
	add.s64 	%rd418, %rd301, %rd302;
	add.s32 	%r348, %r348, 2048;
$L__BB4_16:
	setp.eq.s32 	%p104, %r18, 0;
	@%p104 bra 	$L__BB4_19;
	mul.wide.u32 	%rd303, %r348, 4;
	add.s64 	%rd416, %rd2, %rd303;
	neg.s32 	%r351, %r18;
$L__BB4_18:
	.pragma "nounroll";
	ld.global.u32 	%r224, [%rd416];
	setp.gt.s32 	%p105, %r224, %r54;
	selp.u64 	%rd304, 1, 0, %p105;
	add.s64 	%rd418, %rd418, %rd304;
	add.s64 	%rd416, %rd416, 2048;
	add.s32 	%r351, %r351, 1;
	setp.ne.s32 	%p106, %r351, 0;
	@%p106 bra 	$L__BB4_18;
$L__BB4_19:
	setp.lt.u32 	%p107, %r55, 512;
	@%p107 bra 	$L__BB4_24;
	// begin inline asm
	mov.u32 %r288, %laneid;
	// end inline asm
	mov.b64 	{%r290, %r295}, %rd418;
	mov.b32 	%r296, 1;
	mov.b32 	%r337, 31;
	mov.b32 	%r338, -1;
	// begin inline asm
	shfl.sync.down.b32 %r289, %r290, %r296, %r337, %r338;
	// end inline asm
	// begin inline asm
	shfl.sync.down.b32 %r294, %r295, %r296, %r337, %r338;
	// end inline asm
	mov.b64 	%rd363, {%r289, %r294};
	setp.gt.s32 	%p131, %r288, 30;
	selp.b64 	%rd364, 0, %rd363, %p131;
	add.s64 	%rd365, %rd364, %rd418;
	mov.b64 	{%r300, %r305}, %rd365;
	mov.b32 	%r306, 2;
	// begin inline asm
	shfl.sync.down.b32 %r299, %r300, %r306, %r337, %r338;
	// end inline asm
	// begin inline asm
	shfl.sync.down.b32 %r304, %r305, %r306, %r337, %r338;
	// end inline asm
	mov.b64 	%rd366, {%r299, %r304};
	setp.gt.s32 	%p132, %r288, 29;
	selp.b64 	%rd367, 0, %rd366, %p132;
	add.s64 	%rd368, %rd367, %rd365;
	mov.b64 	{%r310, %r315}, %rd368;
	mov.b32 	%r316, 4;
	// begin inline asm
	shfl.sync.down.b32 %r309, %r310, %r316, %r337, %r338;
	// end inline asm
	// begin inline asm
	shfl.sync.down.b32 %r314, %r315, %r316, %r337, %r338;
	// end inline asm
	mov.b64 	%rd369, {%r309, %r314};
	setp.gt.s32 	%p133, %r288, 27;
	selp.b64 	%rd370, 0, %rd369, %p133;
	add.s64 	%rd371, %rd370, %rd368;
	mov.b64 	{%r320, %r325}, %rd371;
	mov.b32 	%r326, 8;
	// begin inline asm
	shfl.sync.down.b32 %r319, %r320, %r326, %r337, %r338;
	// end inline asm
	// begin inline asm
	shfl.sync.down.b32 %r324, %r325, %r326, %r337, %r338;
	// end inline asm
	mov.b64 	%rd372, {%r319, %r324};
	setp.gt.s32 	%p134, %r288, 23;
	selp.b64 	%rd373, 0, %rd372, %p134;
	add.s64 	%rd374, %rd373, %rd371;
	mov.b64 	{%r330, %r335}, %rd374;
	mov.b32 	%r336, 16;
	// begin inline asm
	shfl.sync.down.b32 %r329, %r330, %r336, %r337, %r338;
	// end inline asm
	// begin inline asm
	shfl.sync.down.b32 %r334, %r335, %r336, %r337, %r338;
	// end inline asm
	mov.b64 	%rd375, {%r329, %r334};
	setp.gt.s32 	%p135, %r288, 15;
	selp.b64 	%rd376, 0, %rd375, %p135;
	add.s64 	%rd430, %rd376, %rd374;
	setp.ne.s32 	%p136, %r288, 0;
	@%p136 bra 	$L__BB4_22;
	shr.u32 	%r339, %r4, 2;
	and.b32  	%r340, %r339, 248;
	mov.u32 	%r341, _ZZN3cub18CUB_300001_SM_10006detail6reduce28DeviceReduceSingleTileKernelINS2_10policy_hubIljN4cuda3std3__44plusIlEEE10Policy1000EN6thrust24THRUST_300001_SM_1000_NS18transform_iteratorINSD_6detail10functional5actorINSG_9compositeIJNSG_16operator_adaptorINS7_7greaterIvEEEENSH_INSG_8argumentILj0EEEEENSH_INSG_5valueIiEEEEEEEEENSF_15normal_iteratorINSD_10device_ptrIiEEEEllEEPljS9_llNS7_10__identityEEEvT0_T1_T2_T3_T4_T6_E12temp_storage;
	add.s32 	%r342, %r341, %r340;
	st.shared.u64 	[%r342+16], %rd430;
$L__BB4_22:
	bar.sync 	0;
	setp.ne.s32 	%p137, %r4, 0;
	@%p137 bra 	$L__BB4_50;
	ld.shared.u64 	%rd377, [_ZZN3cub18CUB_300001_SM_10006detail6reduce28DeviceReduceSingleTileKernelINS2_10policy_hubIljN4cuda3std3__44plusIlEEE10Policy1000EN6thrust24THRUST_300001_SM_1000_NS18transform_iteratorINSD_6detail10functional5actorINSG_9compositeIJNSG_16operator_adaptorINS7_7greaterIvEEEENSH_INSG_8argumentILj0EEEEENSH_INSG_5valueIiEEEEEEEEENSF_15normal_iteratorINSD_10device_ptrIiEEEEllEEPljS9_llNS7_10__identityEEEvT0_T1_T2_T3_T4_T6_E12temp_storage+24];
	add.s64 	%rd378, %rd377, %rd430;
	ld.shared.u64 	%rd379, [_ZZN3cub18CUB_300001_SM_10006detail6reduce28DeviceReduceSingleTileKernelINS2_10policy_hubIljN4cuda3std3__44plusIlEEE10Policy1000EN6thrust24THRUST_300001_SM_1000_NS18transform_iteratorINSD_6detail10functional5actorINSG_9compositeIJNSG_16operator_adaptorINS7_7greaterIvEEEENSH_INSG_8argumentILj0EEEEENSH_INSG_5valueIiEEEEEEEEENSF_15normal_iteratorINSD_10device_ptrIiEEEEllEEPljS9_llNS7_10__identityEEEvT0_T1_T2_T3_T4_T6_E12temp_storage+32];
	add.s64 	%rd380, %rd378, %rd379;
	ld.shared.u64 	%rd381, [_ZZN3cub18CUB_300001_SM_10006detail6reduce28DeviceReduceSingleTileKernelINS2_10policy_hubIljN4cuda3std3__44plusIlEEE10Policy1000EN6thrust24THRUST_300001_SM_1000_NS18transform_iteratorINSD_6detail10functional5actorINSG_9compositeIJNSG_16operator_adaptorINS7_7greaterIvEEEENSH_INSG_8argumentILj0EEEEENSH_INSG_5valueIiEEEEEEEEENSF_15normal_iteratorINSD_10device_ptrIiEEEEllEEPljS9_llNS7_10__identityEEEvT0_T1_T2_T3_T4_T6_E12temp_storage+40];
	add.s64 	%rd382, %rd380, %rd381;
	ld.shared.u64 	%rd383, [_ZZN3cub18CUB_300001_SM_10006detail6reduce28DeviceReduceSingleTileKernelINS2_10policy_hubIljN4cuda3std3__44plusIlEEE10Policy1000EN6thrust24THRUST_300001_SM_1000_NS18transform_iteratorINSD_6detail10functional5actorINSG_9compositeIJNSG_16operator_adaptorINS7_7greaterIvEEEENSH_INSG_8argumentILj0EEEEENSH_INSG_5valueIiEEEEEEEEENSF_15normal_iteratorINSD_10device_ptrIiEEEEllEEPljS9_llNS7_10__identityEEEvT0_T1_T2_T3_T4_T6_E12temp_storage+48];
	add.s64 	%rd384, %rd382, %rd383;
	ld.shared.u64 	%rd385, [_ZZN3cub18CUB_300001_SM_10006detail6reduce28DeviceReduceSingleTileKernelINS2_10policy_hubIljN4cuda3std3__44plusIlEEE10Policy1000EN6thrust24THRUST_300001_SM_1000_NS18transform_iteratorINSD_6detail10functional5actorINSG_9compositeIJNSG_16operator_adaptorINS7_7greaterIvEEEENSH_INSG_8argumentILj0EEEEENSH_INSG_5valueIiEEEEEEEEENSF_15normal_iteratorINSD_10device_ptrIiEEEEllEEPljS9_llNS7_10__identityEEEvT0_T1_T2_T3_T4_T6_E12temp_storage+56];
	add.s64 	%rd386, %rd384, %rd385;
	ld.shared.u64 	%rd387, [_ZZN3cub18CUB_300001_SM_10006detail6reduce28DeviceReduceSingleTileKernelINS2_10policy_hubIljN4cuda3std3__44plusIlEEE10Policy1000EN6thrust24THRUST_300001_SM_1000_NS18transform_iteratorINSD_6detail10functional5actorINSG_9compositeIJNSG_16operator_adaptorINS7_7greaterIvEEEENSH_INSG_8argumentILj0EEEEENSH_INSG_5valueIiEEEEEEEEENSF_15normal_iteratorINSD_10device_ptrIiEEEEllEEPljS9_llNS7_10__identityEEEvT0_T1_T2_T3_T4_T6_E12temp_storage+64];
	add.s64 	%rd388, %rd386, %rd387;
	ld.shared.u64 	%rd389, [_ZZN3cub18CUB_300001_SM_10006detail6reduce28DeviceReduceSingleTileKernelINS2_10policy_hubIljN4cuda3std3__44plusIlEEE10Policy1000EN6thrust24THRUST_300001_SM_1000_NS18transform_iteratorINSD_6detail10functional5actorINSG_9compositeIJNSG_16operator_adaptorINS7_7greaterIvEEEENSH_INSG_8argumentILj0EEEEENSH_INSG_5valueIiEEEEEEEEENSF_15normal_iteratorINSD_10device_ptrIiEEEEllEEPljS9_llNS7_10__identityEEEvT0_T1_T2_T3_T4_T6_E12temp_storage+72];
	add.s64 	%rd390, %rd388, %rd389;
	ld.shared.u64 	%rd391, [_ZZN3cub18CUB_300001_SM_10006detail6reduce28DeviceReduceSingleTileKernelINS2_10policy_hubIljN4cuda3std3__44plusIlEEE10Policy1000EN6thrust24THRUST_300001_SM_1000_NS18transform_iteratorINSD_6detail10functional5actorINSG_9compositeIJNSG_16operator_adaptorINS7_7greaterIvEEEENSH_INSG_8argumentILj0EEEEENSH_INSG_5valueIiEEEEEEEEENSF_15normal_iteratorINSD_10device_ptrIiEEEEllEEPljS9_llNS7_10__identityEEEvT0_T1_T2_T3_T4_T6_E12temp_storage+80];
	add.s64 	%rd392, %rd390, %rd391;
	ld.shared.u64 	%rd393, [_ZZN3cub18CUB_300001_SM_10006detail6reduce28DeviceReduceSingleTileKernelINS2_10policy_hubIljN4cuda3std3__44plusIlEEE10Policy1000EN6thrust24THRUST_300001_SM_1000_NS18transform_iteratorINSD_6detail10functional5actorINSG_9compositeIJNSG_16operator_adaptorINS7_7greaterIvEEEENSH_INSG_8argumentILj0EEEEENSH_INSG_5valueIiEEEEEEEEENSF_15normal_iteratorINSD_10device_ptrIiEEEEllEEPljS9_llNS7_10__identityEEEvT0_T1_T2_T3_T4_T6_E12temp_storage+88];
	add.s64 	%rd394, %rd392, %rd393;
	ld.shared.u64 	%rd395, [_ZZN3cub18CUB_300001_SM_10006detail6reduce28DeviceReduceSingleTileKernelINS2_10policy_hubIljN4cuda3std3__44plusIlEEE10Policy1000EN6thrust24THRUST_300001_SM_1000_NS18transform_iteratorINSD_6detail10functional5actorINSG_9compositeIJNSG_16operator_adaptorINS7_7greaterIvEEEENSH_INSG_8argumentILj0EEEEENSH_INSG_5valueIiEEEEEEEEENSF_15normal_iteratorINSD_10device_ptrIiEEEEllEEPljS9_llNS7_10__identityEEEvT0_T1_T2_T3_T4_T6_E12temp_storage+96];
	add.s64 	%rd396, %rd394, %rd395;
	ld.shared.u64 	%rd397, [_ZZN3cub18CUB_300001_SM_10006detail6reduce28DeviceReduceSingleTileKernelINS2_10policy_hubIljN4cuda3std3__44plusIlEEE10Policy1000EN6thrust24THRUST_300001_SM_1000_NS18transform_iteratorINSD_6detail10functional5actorINSG_9compositeIJNSG_16operator_adaptorINS7_7greaterIvEEEENSH_INSG_8argumentILj0EEEEENSH_INSG_5valueIiEEEEEEEEENSF_15normal_iteratorINSD_10device_ptrIiEEEEllEEPljS9_llNS7_10__identityEEEvT0_T1_T2_T3_T4_T6_E12temp_storage+104];
	add.s64 	%rd398, %rd396, %rd397;
	ld.shared.u64 	%rd399, [_ZZN3cub18CUB_300001_SM_10006detail6reduce28DeviceReduceSingleTileKernelINS2_10policy_hubIljN4cuda3std3__44plusIlEEE10Policy1000EN6thrust24THRUST_300001_SM_1000_NS18transform_iteratorINSD_6detail10functional5actorINSG_9compositeIJNSG_16operator_adaptorINS7_7greaterIvEEEENSH_INSG_8argumentILj0EEEEENSH_INSG_5valueIiEEEEEEEEENSF_15normal_iteratorINSD_10device_ptrIiEEEEllEEPljS9_llNS7_10__identityEEEvT0_T1_T2_T3_T4_T6_E12temp_storage+112];
	add.s64 	%rd400, %rd398, %rd399;
	ld.shared.u64 	%rd401, [_ZZN3cub18CUB_300001_SM_10006detail6reduce28DeviceReduceSingleTileKernelINS2_10policy_hubIljN4cuda3std3__44plusIlEEE10Policy1000EN6thrust24THRUST_300001_SM_1000_NS18transform_iteratorINSD_6detail10functional5actorINSG_9compositeIJNSG_16operator_adaptorINS7_7greaterIvEEEENSH_INSG_8argumentILj0EEEEENSH_INSG_5valueIiEEEEEEEEENSF_15normal_iteratorINSD_10device_ptrIiEEEEllEEPljS9_llNS7_10__identityEEEvT0_T1_T2_T3_T4_T6_E12temp_storage+120];
	add.s64 	%rd402, %rd400, %rd401;
	ld.shared.u64 	%rd403, [_ZZN3cub18CUB_300001_SM_10006detail6reduce28DeviceReduceSingleTileKernelINS2_10policy_hubIljN4cuda3std3__44plusIlEEE10Policy1000EN6thrust24THRUST_300001_SM_1000_NS18transform_iteratorINSD_6detail10functional5actorINSG_9compositeIJNSG_16operator_adaptorINS7_7greaterIvEEEENSH_INSG_8argumentILj0EEEEENSH_INSG_5valueIiEEEEEEEEENSF_15normal_iteratorINSD_10device_ptrIiEEEEllEEPljS9_llNS7_10__identityEEEvT0_T1_T2_T3_T4_T6_E12temp_storage+128];
	add.s64 	%rd404, %rd402, %rd403;
	ld.shared.u64 	%rd405, [_ZZN3cub18CUB_300001_SM_10006detail6reduce28DeviceReduceSingleTileKernelINS2_10policy_hubIljN4cuda3std3__44plusIlEEE10Policy1000EN6thrust24THRUST_300001_SM_1000_NS18transform_iteratorINSD_6detail10functional5actorINSG_9compositeIJNSG_16operator_adaptorINS7_7greaterIvEEEENSH_INSG_8argumentILj0EEEEENSH_INSG_5valueIiEEEEEEEEENSF_15normal_iteratorINSD_10device_ptrIiEEEEllEEPljS9_llNS7_10__identityEEEvT0_T1_T2_T3_T4_T6_E12temp_storage+136];
	add.s64 	%rd430, %rd404, %rd405;
	bra.uni 	$L__BB4_50;
$L__BB4_24:
	// begin inline asm
	mov.u32 %r225, %laneid;
	// end inline asm
	and.b32  	%r276, %r4, 992;
	add.s32 	%r277, %r276, 32;
	setp.gt.u32 	%p108, %r277, %r55;
	not.b32 	%r278, %r276;
	add.s32 	%r279, %r55, %r278;
	selp.b32 	%r274, %r279, 31, %p108;
	mov.b64 	{%r227, %r232}, %rd418;
	mov.b32 	%r233, 1;
	mov.b32 	%r275, -1;
	// begin inline asm
	shfl.sync.down.b32 %r226, %r227, %r233, %r274, %r275;
	// end inline asm
	// begin inline asm
	shfl.sync.down.b32 %r231, %r232, %r233, %r274, %r275;
	// end inline asm
	mov.b64 	%rd305, {%r226, %r231};
	setp.lt.s32 	%p109, %r225, %r274;
	selp.b64 	%rd306, %rd305, 0, %p109;
	add.s64 	%rd307, %rd306, %rd418;
	mov.b64 	{%r237, %r242}, %rd307;
	mov.b32 	%r243, 2;
	// begin inline asm
	shfl.sync.down.b32 %r236, %r237, %r243, %r274, %r275;
	// end inline asm
	// begin inline asm
	shfl.sync.down.b32 %r241, %r242, %r243, %r274, %r275;
	// end inline asm
	mov.b64 	%rd308, {%r236, %r241};
	add.s32 	%r280, %r225, 2;
	setp.gt.s32 	%p110, %r280, %r274;
	selp.b64 	%rd309, 0, %rd308, %p110;
	add.s64 	%rd310, %rd309, %rd307;
	mov.b64 	{%r247, %r252}, %rd310;
	mov.b32 	%r253, 4;
	// begin inline asm
	shfl.sync.down.b32 %r246, %r247, %r253, %r274, %r275;
	// end inline asm
	// begin inline asm
	shfl.sync.down.b32 %r251, %r252, %r253, %r274, %r275;
	// end inline asm
	mov.b64 	%rd311, {%r246, %r251};
	add.s32 	%r281, %r225, 4;
	setp.gt.s32 	%p111, %r281, %r274;
	selp.b64 	%rd312, 0, %rd311, %p111;
	add.s64 	%rd313, %rd312, %rd310;
	mov.b64 	{%r257, %r262}, %rd313;
	mov.b32 	%r263, 8;
	// begin inline asm
	shfl.sync.down.b32 %r256, %r257, %r263, %r274, %r275;
	// end inline asm
	// begin inline asm
	shfl.sync.down.b32 %r261, %r262, %r263, %r274, %r275;
	// end inline asm
	mov.b64 	%rd314, {%r256, %r261};
	add.s32 	%r282, %r225, 8;
	setp.gt.s32 	%p112, %r282, %r274;
	selp.b64 	%rd315, 0, %rd314, %p112;
	add.s64 	%rd316, %rd315, %rd313;
	mov.b64 	{%r267, %r272}, %rd316;
	mov.b32 	%r273, 16;
	// begin inline asm
	shfl.sync.down.b32 %r266, %r267, %r273, %r274, %r275;
	// end inline asm
	// begin inline asm
	shfl.sync.down.b32 %r271, %r272, %r273, %r274, %r275;
	// end inline asm
	mov.b64 	%rd317, {%r266, %r271};
	add.s32 	%r283, %r225, 16;
	setp.gt.s32 	%p113, %r283, %r274;
	selp.b64 	%rd318, 0, %rd317, %p113;
	add.s64 	%rd430, %rd318, %rd316;
	setp.ne.s32 	%p114, %r225, 0;
	@%p114 bra 	$L__BB4_26;
	shr.u32 	%r284, %r4, 2;
	and.b32  	%r285, %r284, 248;
	mov.u32 	%r286, _ZZN3cub18CUB_300001_SM_10006detail6reduce28DeviceReduceSingleTileKernelINS2_10policy_hubIljN4cuda3std3__44plusIlEEE10Policy1000EN6thrust24THRUST_300001_SM_1000_NS18transform_iteratorINSD_6detail10functional5actorINSG_9compositeIJNSG_16operator_adaptorINS7_7greaterIvEEEENSH_INSG_8argumentILj0EEEEENSH_INSG_5valueIiEEEEEEEEENSF_15normal_iteratorINSD_10device_ptrIiEEEEllEEPljS9_llNS7_10__identityEEEvT0_T1_T2_T3_T4_T6_E12temp_storage;
	add.s32 	%r287, %r286, %r285;
	st.shared.u64 	[%r287+16], %rd430;
$L__BB4_26:
	bar.sync 	0;
	setp.ne.s32 	%p115, %r4, 0;
	@%p115 bra 	$L__BB4_50;
	setp.gt.u32 	%p116, %r55, 32;
	ld.shared.u64 	%rd319, [_ZZN3cub18CUB_300001_SM_10006detail6reduce28DeviceReduceSingleTileKernelINS2_10policy_hubIljN4cuda3std3__44plusIlEEE10Policy1000EN6thrust24THRUST_300001_SM_1000_NS18transform_iteratorINSD_6detail10functional5actorINSG_9compositeIJNSG_16operator_adaptorINS7_7greaterIvEEEENSH_INSG_8argumentILj0EEEEENSH_INSG_5valueIiEEEEEEEEENSF_15normal_iteratorINSD_10device_ptrIiEEEEllEEPljS9_llNS7_10__identityEEEvT0_T1_T2_T3_T4_T6_E12temp_storage+24];
	selp.b64 	%rd320, %rd319, 0, %p116;
	add.s64 	%rd321, %rd320, %rd430;
	setp.gt.u32 	%p117, %r55, 64;
	ld.shared.u64 	%rd322, [_ZZN3cub18CUB_300001_SM_10006detail6reduce28DeviceReduceSingleTileKernelINS2_10policy_hubIljN4cuda3std3__44plusIlEEE10Policy1000EN6thrust24THRUST_300001_SM_1000_NS18transform_iteratorINSD_6detail10functional5actorINSG_9compositeIJNSG_16operator_adaptorINS7_7greaterIvEEEENSH_INSG_8argumentILj0EEEEENSH_INSG_5valueIiEEEEEEEEENSF_15normal_iteratorINSD_10device_ptrIiEEEEllEEPljS9_llNS7_10__identityEEEvT0_T1_T2_T3_T4_T6_E12temp_storage+32];
	selp.b64 	%rd323, %rd322, 0, %p117;
	add.s64 	%rd324, %rd321, %rd323;
	setp.gt.u32 	%p118, %r55, 96;
	ld.shared.u64 	%rd325, [_ZZN3cub18CUB_300001_SM_10006detail6reduce28DeviceReduceSingleTileKernelINS2_10policy_hubIljN4cuda3std3__44plusIlEEE10Policy1000EN6thrust24THRUST_300001_SM_1000_NS18transform_iteratorINSD_6detail10functional5actorINSG_9compositeIJNSG_16operator_adaptorINS7_7greaterIvEEEENSH_INSG_8argumentILj0EEEEENSH_INSG_5valueIiEEEEEEEEENSF_15normal_iteratorINSD_10device_ptrIiEEEEllEEPljS9_llNS7_10__identityEEEvT0_T1_T2_T3_T4_T6_E12temp_storage+40];
	selp.b64 	%rd326, %rd325, 0, %p118;
	add.s64 	%rd327, %rd324, %rd326;
	setp.gt.u32 	%p119, %r55, 128;
	ld.shared.u64 	%rd328, [_ZZN3cub18CUB_300001_SM_10006detail6reduce28DeviceReduceSingleTileKernelINS2_10policy_hubIljN4cuda3std3__44plusIlEEE10Policy1000EN6thrust24THRUST_300001_SM_1000_NS18transform_iteratorINSD_6detail10functional5actorINSG_9compositeIJNSG_16operator_adaptorINS7_7greaterIvEEEENSH_INSG_8argumentILj0EEEEENSH_INSG_5valueIiEEEEEEEEENSF_15normal_iteratorINSD_10device_ptrIiEEEEllEEPljS9_llNS7_10__identityEEEvT0_T1_T2_T3_T4_T6_E12temp_storage+48];
	selp.b64 	%rd329, %rd328, 0, %p119;
	add.s64 	%rd330, %rd327, %rd329;
	setp.gt.u32 	%p120, %r55, 160;
	ld.shared.u64 	%rd331, [_ZZN3cub18CUB_300001_SM_10006detail6reduce28DeviceReduceSingleTileKernelINS2_10policy_hubIljN4cuda3std3__44plusIlEEE10Policy1000EN6thrust24THRUST_300001_SM_1000_NS18transform_iteratorINSD_6detail10functional5actorINSG_9compositeIJNSG_16operator_adaptorINS7_7greaterIvEEEENSH_INSG_8argumentILj0EEEEENSH_INSG_5valueIiEEEEEEEEENSF_15normal_iteratorINSD_10device_ptrIiEEEEllEEPljS9_llNS7_10__identityEEEvT0_T1_T2_T3_T4_T6_E12temp_storage+56];
	selp.b64 	%rd332, %rd331, 0, %p120;
	add.s64 	%rd333, %rd330, %rd332;
	setp.gt.u32 	%p121, %r55, 192;
	ld.shared.u64 	%rd334, [_ZZN3cub18CUB_300001_SM_10006detail6reduce28DeviceReduceSingleTileKernelINS2_10policy_hubIljN4cuda3std3__44plusIlEEE10Policy1000EN6thrust24THRUST_300001_SM_1000_NS18transform_iteratorINSD_6detail10functional5actorINSG_9compositeIJNSG_16operator_adaptorINS7_7greaterIvEEEENSH_INSG_8argumentILj0EEEEENSH_INSG_5valueIiEEEEEEEEENSF_15normal_iteratorINSD_10device_ptrIiEEEEllEEPljS9_llNS7_10__identityEEEvT0_T1_T2_T3_T4_T6_E12temp_storage+64];
	selp.b64 	%rd335, %rd334, 0, %p121;
	add.s64 	%rd336, %rd333, %rd335;
	setp.gt.u32 	%p122, %r55, 224;
	ld.shared.u64 	%rd337, [_ZZN3cub18CUB_300001_SM_10006detail6reduce28DeviceReduceSingleTileKernelINS2_10policy_hubIljN4cuda3std3__44plusIlEEE10Policy1000EN6thrust24THRUST_300001_SM_1000_NS18transform_iteratorINSD_6detail10functional5actorINSG_9compositeIJNSG_16operator_adaptorINS7_7greaterIvEEEENSH_INSG_8argumentILj0EEEEENSH_INSG_5valueIiEEEEEEEEENSF_15normal_iteratorINSD_10device_ptrIiEEEEllEEPljS9_llNS7_10__identityEEEvT0_T1_T2_T3_T4_T6_E12temp_storage+72];
	selp.b64 	%rd338, %rd337, 0, %p122;
	add.s64 	%rd339, %rd336, %rd338;
	setp.gt.u32 	%p123, %r55, 256;
	ld.shared.u64 	%rd340, [_ZZN3cub18CUB_300001_SM_10006detail6reduce28DeviceReduceSingleTileKernelINS2_10policy_hubIljN4cuda3std3__44plusIlEEE10Policy1000EN6thrust24THRUST_300001_SM_1000_NS18transform_iteratorINSD_6detail10functional5actorINSG_9compositeIJNSG_16operator_adaptorINS7_7greaterIvEEEENSH_INSG_8argumentILj0EEEEENSH_INSG_5valueIiEEEEEEEEENSF_15normal_iteratorINSD_10device_ptrIiEEEEllEEPljS9_llNS7_10__identityEEEvT0_T1_T2_T3_T4_T6_E12temp_storage+80];
	selp.b64 	%rd341, %rd340, 0, %p123;
	add.s64 	%rd342, %rd339, %rd341;
	setp.gt.u32 	%p124, %r55, 288;
	ld.shared.u64 	%rd343, [_ZZN3cub18CUB_300001_SM_10006detail6reduce28DeviceReduceSingleTileKernelINS2_10policy_hubIljN4cuda3std3__44plusIlEEE10Policy1000EN6thrust24THRUST_300001_SM_1000_NS18transform_iteratorINSD_6detail10functional5actorINSG_9compositeIJNSG_16operator_adaptorINS7_7greaterIvEEEENSH_INSG_8argumentILj0EEEEENSH_INSG_5valueIiEEEEEEEEENSF_15normal_iteratorINSD_10device_ptrIiEEEEllEEPljS9_llNS7_10__identityEEEvT0_T1_T2_T3_T4_T6_E12temp_storage+88];
	selp.b64 	%rd344, %rd343, 0, %p124;
	add.s64 	%rd345, %rd342, %rd344;
	setp.gt.u32 	%p125, %r55, 320;
	ld.shared.u64 	%rd346, [_ZZN3cub18CUB_300001_SM_10006detail6reduce28DeviceReduceSingleTileKernelINS2_10policy_hubIljN4cuda3std3__44plusIlEEE10Policy1000EN6thrust24THRUST_300001_SM_1000_NS18transform_iteratorINSD_6detail10functional5actorINSG_9compositeIJNSG_16operator_adaptorINS7_7greaterIvEEEENSH_INSG_8argumentILj0EEEEENSH_INSG_5valueIiEEEEEEEEENSF_15normal_iteratorINSD_10device_ptrIiEEEEllEEPljS9_llNS7_10__identityEEEvT0_T1_T2_T3_T4_T6_E12temp_storage+96];
	selp.b64 	%rd347, %rd346, 0, %p125;
	add.s64 	%rd348, %rd345, %rd347;
	setp.gt.u32 	%p126, %r55, 352;
	ld.shared.u64 	%rd349, [_ZZN3cub18CUB_300001_SM_10006detail6reduce28DeviceReduceSingleTileKernelINS2_10policy_hubIljN4cuda3std3__44plusIlEEE10Policy1000EN6thrust24THRUST_300001_SM_1000_NS18transform_iteratorINSD_6detail10functional5actorINSG_9compositeIJNSG_16operator_adaptorINS7_7greaterIvEEEENSH_INSG_8argumentILj0EEEEENSH_INSG_5valueIiEEEEEEEEENSF_15normal_iteratorINSD_10device_ptrIiEEEEllEEPljS9_llNS7_10__identityEEEvT0_T1_T2_T3_T4_T6_E12temp_storage+104];
	selp.b64 	%rd350, %rd349, 0, %p126;
	add.s64 	%rd351, %rd348, %rd350;
	setp.gt.u32 	%p127, %r55, 384;
	ld.shared.u64 	%rd352, [_ZZN3cub18CUB_300001_SM_10006detail6reduce28DeviceReduceSingleTileKernelINS2_10policy_hubIljN4cuda3std3__44plusIlEEE10Policy1000EN6thrust24THRUST_300001_SM_1000_NS18transform_iteratorINSD_6detail10functional5actorINSG_9compositeIJNSG_16operator_adaptorINS7_7greaterIvEEEENSH_INSG_8argumentILj0EEEEENSH_INSG_5valueIiEEEEEEEEENSF_15normal_iteratorINSD_10device_ptrIiEEEEllEEPljS9_llNS7_10__identityEEEvT0_T1_T2_T3_T4_T6_E12temp_storage+112];
	selp.b64 	%rd353, %rd352, 0, %p127;
	add.s64 	%rd354, %rd351, %rd353;
	setp.gt.u32 	%p128, %r55, 416;
	ld.shared.u64 	%rd355, [_ZZN3cub18CUB_300001_SM_10006detail6reduce28DeviceReduceSingleTileKernelINS2_10policy_hubIljN4cuda3std3__44plusIlEEE10Policy1000EN6thrust24THRUST_300001_SM_1000_NS18transform_iteratorINSD_6detail10functional5actorINSG_9compositeIJNSG_16operator_adaptorINS7_7greaterIvEEEENSH_INSG_8argumentILj0EEEEENSH_INSG_5valueIiEEEEEEEEENSF_15normal_iteratorINSD_10device_ptrIiEEEEllEEPljS9_llNS7_10__identityEEEvT0_T1_T2_T3_T4_T6_E12temp_storage+120];
	selp.b64 	%rd356, %rd355, 0, %p128;
	add.s64 	%rd357, %rd354, %rd356;
	setp.gt.u32 	%p129, %r55, 448;
	ld.shared.u64 	%rd358, [_ZZN3cub18CUB_300001_SM_10006detail6reduce28DeviceReduceSingleTileKernelINS2_10policy_hubIljN4cuda3std3__44plusIlEEE10Policy1000EN6thrust24THRUST_300001_SM_1000_NS18transform_iteratorINSD_6detail10functional5actorINSG_9compositeIJNSG_16operator_adaptorINS7_7greaterIvEEEENSH_INSG_8argumentILj0EEEEENSH_INSG_5valueIiEEEEEEEEENSF_15normal_iteratorINSD_10device_ptrIiEEEEllEEPljS9_llNS7_10__identityEEEvT0_T1_T2_T3_T4_T6_E12temp_storage+128];
	selp.b64 	%rd359, %rd358, 0, %p129;
	add.s64 	%rd360, %rd357, %rd359;
	setp.gt.u32 	%p130, %r55, 480;
	ld.shared.u64 	%rd361, [_ZZN3cub18CUB_300001_SM_10006detail6reduce28DeviceReduceSingleTileKernelINS2_10policy_hubIljN4cuda3std3__44plusIlEEE10Policy1000EN6thrust24THRUST_300001_SM_1000_NS18transform_iteratorINSD_6detail10functional5actorINSG_9compositeIJNSG_16operator_adaptorINS7_7greaterIvEEEENSH_INSG_8argumentILj0EEEEENSH_INSG_5valueIiEEEEEEEEENSF_15normal_iteratorINSD_10device_ptrIiEEEEllEEPljS9_llNS7_10__identityEEEvT0_T1_T2_T3_T4_T6_E12temp_storage+136];
	selp.b64 	%rd362, %rd361, 0, %p130;
	add.s64 	%rd430, %rd360, %rd362;
	bra.uni 	$L__BB4_50;
$L__BB4_28:
	mov.u32 	%r24, %tid.x;
	mul.wide.u32 	%rd52, %r24, 4;
	add.s64 	%rd28, %rd2, %rd52;
	ld.global.u32 	%r57, [%rd28];
	setp.gt.s32 	%p3, %r57, %r54;
	selp.u64 	%rd53, 1, 0, %p3;
	ld.global.u32 	%r58, [%rd28+2048];
	setp.gt.s32 	%p4, %r58, %r54;
	selp.u64 	%rd54, 1, 0, %p4;
	ld.global.u32 	%r59, [%rd28+4096];
	setp.gt.s32 	%p5, %r59, %r54;
	selp.u64 	%rd55, 1, 0, %p5;
	ld.global.u32 	%r60, [%rd28+6144];
	setp.gt.s32 	%p6, %r60, %r54;
	selp.u64 	%rd56, 1, 0, %p6;
	ld.global.u32 	%r61, [%rd28+8192];
	setp.gt.s32 	%p7, %r61, %r54;
	selp.u64 	%rd57, 1, 0, %p7;
	ld.global.u32 	%r62, [%rd28+10240];
	setp.gt.s32 	%p8, %r62, %r54;
	selp.u64 	%rd58, 1, 0, %p8;
	ld.global.u32 	%r63, [%rd28+12288];
	setp.gt.s32 	%p9, %r63, %r54;
	selp.u64 	%rd59, 1, 0, %p9;
	add.s64 	%rd60, %rd54, %rd53;
	add.s64 	%rd61, %rd60, %rd55;
	add.s64 	%rd62, %rd61, %rd56;
	add.s64 	%rd63, %rd62, %rd57;
	add.s64 	%rd64, %rd63, %rd58;
	add.s64 	%rd429, %rd64, %rd59;
	add.s32 	%r25, %r55, -3584;
	setp.lt.u32 	%p10, %r25, 3584;
	mov.b32 	%r353, 3584;
	@%p10 bra 	$L__BB4_32;
	mov.b32 	%r353, 3584;
$L__BB4_30:
	mul.wide.u32 	%rd65, %r353, 4;
	add.s64 	%rd66, %rd28, %rd65;
	ld.global.u32 	%r65, [%rd66];
	setp.gt.s32 	%p11, %r65, %r54;
	selp.u64 	%rd67, 1, 0, %p11;
	ld.global.u32 	%r66, [%rd66+2048];
	setp.gt.s32 	%p12, %r66, %r54;
	selp.u64 	%rd68, 1, 0, %p12;
	ld.global.u32 	%r67, [%rd66+4096];
	setp.gt.s32 	%p13, %r67, %r54;
	selp.u64 	%rd69, 1, 0, %p13;
	ld.global.u32 	%r68, [%rd66+6144];
	setp.gt.s32 	%p14, %r68, %r54;
	selp.u64 	%rd70, 1, 0, %p14;
	ld.global.u32 	%r69, [%rd66+8192];
	setp.gt.s32 	%p15, %r69, %r54;
	selp.u64 	%rd71, 1, 0, %p15;
	ld.global.u32 	%r70, [%rd66+10240];
	setp.gt.s32 	%p16, %r70, %r54;
	selp.u64 	%rd72, 1, 0, %p16;
	ld.global.u32 	%r71, [%rd66+12288];
	setp.gt.s32 	%p17, %r71, %r54;
	selp.u64 	%rd73, 1, 0, %p17;
	add.s64 	%rd74, %rd429, %rd67;
	add.s64 	%rd75, %rd74, %rd68;
	add.s64 	%rd76, %rd75, %rd69;
	add.s64 	%rd77, %rd76, %rd70;
	add.s64 	%rd78, %rd77, %rd71;
	add.s64 	%rd79, %rd78, %rd72;
	add.s64 	%rd429, %rd79, %rd73;
	sub.s32 	%r72, %r55, %r353;
	setp.lt.u32 	%p18, %r72, 3584;
	@%p18 bra 	$L__BB4_46;
	add.s32 	%r353, %r353, 3584;
	setp.le.u32 	%p19, %r353, %r25;
	@%p19 bra 	$L__BB4_30;
$L__BB4_32:
	setp.le.u32 	%p20, %r55, %r353;
	sub.s32 	%r73, %r55, %r353;
	setp.ge.s32 	%p21, %r24, %r73;
	or.pred  	%p22, %p20, %p21;
	@%p22 bra 	$L__BB4_46;
	not.b32 	%r75, %r24;
	add.s32 	%r76, %r55, %r75;
	sub.s32 	%r77, %r76, %r353;
	shr.u32 	%r78, %r77, 9;
	add.s32 	%r29, %r78, 1;
	and.b32  	%r30, %r29, 15;
	setp.lt.u32 	%p23, %r77, 7680;
	mov.u32 	%r358, %r24;
	@%p23 bra 	$L__BB4_37;
	or.b32  	%r356, %r24, 4096;
	add.s32 	%r355, %r24, %r353;
	and.b32  	%r79, %r29, 16777200;
	neg.s32 	%r354, %r79;
$L__BB4_35:
	.pragma "nounroll";
	mul.wide.u32 	%rd81, %r355, 4;
	add.s64 	%rd82, %rd2, %rd81;
	ld.global.u32 	%r80, [%rd82];
	setp.gt.s32 	%p24, %r80, %r54;
	selp.u64 	%rd83, 1, 0, %p24;
	add.s64 	%rd84, %rd429, %rd83;
	add.s32 	%r81, %r355, 512;
	mul.wide.u32 	%rd85, %r81, 4;
	add.s64 	%rd86, %rd2, %rd85;
	ld.global.u32 	%r82, [%rd86];
	setp.gt.s32 	%p25, %r82, %r54;
	selp.u64 	%rd87, 1, 0, %p25;
	add.s64 	%rd88, %rd84, %rd87;
	add.s32 	%r83, %r355, 1024;
	mul.wide.u32 	%rd89, %r83, 4;
	add.s64 	%rd90, %rd2, %rd89;
	ld.global.u32 	%r84, [%rd90];
	setp.gt.s32 	%p26, %r84, %r54;
	selp.u64 	%rd91, 1, 0, %p26;
	add.s64 	%rd92, %rd88, %rd91;
	add.s32 	%r85, %r355, 1536;
	mul.wide.u32 	%rd93, %r85, 4;
	add.s64 	%rd94, %rd2, %rd93;
	ld.global.u32 	%r86, [%rd94];
	setp.gt.s32 	%p27, %r86, %r54;
	selp.u64 	%rd95, 1, 0, %p27;
	add.s64 	%rd96, %rd92, %rd95;
	add.s32 	%r87, %r355, 2048;
	mul.wide.u32 	%rd97, %r87, 4;
	add.s64 	%rd98, %rd2, %rd97;
	ld.global.u32 	%r88, [%rd98];
	setp.gt.s32 	%p28, %r88, %r54;
	selp.u64 	%rd99, 1, 0, %p28;
	add.s64 	%rd100, %rd96, %rd99;
	add.s32 	%r89, %r355, 2560;
	mul.wide.u32 	%rd101, %r89, 4;
	add.s64 	%rd102, %rd2, %rd101;
	ld.global.u32 	%r90, [%rd102];
	setp.gt.s32 	%p29, %r90, %r54;
	selp.u64 	%rd103, 1, 0, %p29;
	add.s64 	%rd104, %rd100, %rd103;
	add.s32 	%r91, %r355, 3072;
	mul.wide.u32 	%rd105, %r91, 4;
	add.s64 	%rd106, %rd2, %rd105;
	ld.global.u32 	%r92, [%rd106];
	setp.gt.s32 	%p30, %r92, %r54;
	selp.u64 	%rd107, 1, 0, %p30;
	add.s64 	%rd108, %rd104, %rd107;
	add.s32 	%r93, %r355, 3584;
	mul.wide.u32 	%rd109, %r93, 4;
	add.s64 	%rd110, %rd2, %rd109;
	ld.global.u32 	%r94, [%rd110];
	setp.gt.s32 	%p31, %r94, %r54;
	selp.u64 	%rd111, 1, 0, %p31;
	add.s64 	%rd112, %rd108, %rd111;
	add.s32 	%r95, %r355, 4096;
	mul.wide.u32 	%rd113, %r95, 4;
	add.s64 	%rd114, %rd2, %rd113;
	ld.global.u32 	%r96, [%rd114];
	setp.gt.s32 	%p32, %r96, %r54;
	selp.u64 	%rd115, 1, 0, %p32;
	add.s64 	%rd116, %rd112, %rd115;
	add.s32 	%r97, %r355, 4608;
	mul.wide.u32 	%rd117, %r97, 4;
	add.s64 	%rd118, %rd2, %rd117;
	ld.global.u32 	%r98, [%rd118];
	setp.gt.s32 	%p33, %r98, %r54;
	selp.u64 	%rd119, 1, 0, %p33;
	add.s64 	%rd120, %rd116, %rd119;
	add.s32 	%r99, %r355, 5120;
	mul.wide.u32 	%rd121, %r99, 4;
	add.s64 	%rd122, %rd2, %rd121;
	ld.global.u32 	%r100, [%rd122];
	setp.gt.s32 	%p34, %r100, %r54;
	selp.u64 	%rd123, 1, 0, %p34;
	add.s64 	%rd124, %rd120, %rd123;
	add.s32 	%r101, %r355, 5632;
	mul.wide.u32 	%rd125, %r101, 4;
	add.s64 	%rd126, %rd2, %rd125;
	ld.global.u32 	%r102, [%rd126];
	setp.gt.s32 	%p35, %r102, %r54;
	selp.u64 	%rd127, 1, 0, %p35;
	add.s64 	%rd128, %rd124, %rd127;
	add.s32 	%r103, %r355, 6144;
	mul.wide.u32 	%rd129, %r103, 4;
	add.s64 	%rd130, %rd2, %rd129;
	ld.global.u32 	%r104, [%rd130];
	setp.gt.s32 	%p36, %r104, %r54;
	selp.u64 	%rd131, 1, 0, %p36;
	add.s64 	%rd132, %rd128, %rd131;
	add.s32 	%r105, %r355, 6656;
	mul.wide.u32 	%rd133, %r105, 4;
	add.s64 	%rd134, %rd2, %rd133;
	ld.global.u32 	%r106, [%rd134];
	setp.gt.s32 	%p37, %r106, %r54;
	selp.u64 	%rd135, 1, 0, %p37;
	add.s64 	%rd136, %rd132, %rd135;
	add.s32 	%r107, %r355, 7168;
	mul.wide.u32 	%rd137, %r107, 4;
	add.s64 	%rd138, %rd2, %rd137;
	ld.global.u32 	%r108, [%rd138];
	setp.gt.s32 	%p38, %r108, %r54;
	selp.u64 	%rd139, 1, 0, %p38;
	add.s64 	%rd140, %rd136, %rd139;
	add.s32 	%r109, %r355, 7680;
	mul.wide.u32 	%rd141, %r109, 4;
	add.s64 	%rd142, %rd2, %rd141;
	ld.global.u32 	%r110, [%rd142];
	setp.gt.s32 	%p39, %r110, %r54;
	selp.u64 	%rd143, 1, 0, %p39;
	add.s64 	%rd429, %rd140, %rd143;
	add.s32 	%r356, %r356, 8192;
	add.s32 	%r355, %r355, 8192;
	add.s32 	%r354, %r354, 16;
	setp.ne.s32 	%p40, %r354, 0;
	@%p40 bra 	$L__BB4_35;
	add.s32 	%r358, %r356, -4096;
$L__BB4_37:
	setp.eq.s32 	%p41, %r30, 0;
	@%p41 bra 	$L__BB4_46;
	and.b32  	%r42, %r29, 7;
	setp.lt.u32 	%p42, %r30, 8;
	@%p42 bra 	$L__BB4_40;
	add.s32 	%r111, %r358, %r353;
	mul.wide.u32 	%rd145, %r111, 4;
	add.s64 	%rd146, %rd2, %rd145;
	ld.global.u32 	%r112, [%rd146];
	setp.gt.s32 	%p43, %r112, %r54;
	selp.u64 	%rd147, 1, 0, %p43;
	add.s64 	%rd148, %rd429, %rd147;
	add.s32 	%r113, %r111, 512;
	mul.wide.u32 	%rd149, %r113, 4;
	add.s64 	%rd150, %rd2, %rd149;
	ld.global.u32 	%r114, [%rd150];
	setp.gt.s32 	%p44, %r114, %r54;
	selp.u64 	%rd151, 1, 0, %p44;
	add.s64 	%rd152, %rd148, %rd151;
	add.s32 	%r115, %r111, 1024;
	mul.wide.u32 	%rd153, %r115, 4;
	add.s64 	%rd154, %rd2, %rd153;
	ld.global.u32 	%r116, [%rd154];
	setp.gt.s32 	%p45, %r116, %r54;
	selp.u64 	%rd155, 1, 0, %p45;
	add.s64 	%rd156, %rd152, %rd155;
	add.s32 	%r117, %r111, 1536;
	mul.wide.u32 	%rd157, %r117, 4;
	add.s64 	%rd158, %rd2, %rd157;
	ld.global.u32 	%r118, [%rd158];
	setp.gt.s32 	%p46, %r118, %r54;
	selp.u64 	%rd159, 1, 0, %p46;
	add.s64 	%rd160, %rd156, %rd159;
	add.s32 	%r119, %r111, 2048;
	mul.wide.u32 	%rd161, %r119, 4;
	add.s64 	%rd162, %rd2, %rd161;
	ld.global.u32 	%r120, [%rd162];
	setp.gt.s32 	%p47, %r120, %r54;
	selp.u64 	%rd163, 1, 0, %p47;
	add.s64 	%rd164, %rd160, %rd163;
	add.s32 	%r121, %r111, 2560;
	mul.wide.u32 	%rd165, %r121, 4;
	add.s64 	%rd166, %rd2, %rd165;
	ld.global.u32 	%r122, [%rd166];
	setp.gt.s32 	%p48, %r122, %r54;
	selp.u64 	%rd167, 1, 0, %p48;
	add.s64 	%rd168, %rd164, %rd167;
	add.s32 	%r123, %r111, 3072;
	mul.wide.u32 	%rd169, %r123, 4;
	add.s64 	%rd170, %rd2, %rd169;
	ld.global.u32 	%r124, [%rd170];
	setp.gt.s32 	%p49, %r124, %r54;
	selp.u64 	%rd171, 1, 0, %p49;
	add.s64 	%rd172, %rd168, %rd171;
	add.s32 	%r125, %r111, 3584;
	mul.wide.u32 	%rd173, %r125, 4;
	add.s64 	%rd174, %rd2, %rd173;
	ld.global.u32 	%r126, [%rd174];
	setp.gt.s32 	%p50, %r126, %r54;
	selp.u64 	%rd175, 1, 0, %p50;
	add.s64 	%rd429, %rd172, %rd175;
	add.s32 	%r358, %r358, 4096;
$L__BB4_40:
	setp.eq.s32 	%p51, %r42, 0;
	@%p51 bra 	$L__BB4_46;
	and.b32  	%r45, %r29, 3;
	setp.lt.u32 	%p52, %r42, 4;
	@%p52 bra 	$L__BB4_43;
	add.s32 	%r127, %r358, %r353;
	mul.wide.u32 	%rd177, %r127, 4;
	add.s64 	%rd178, %rd2, %rd177;
	ld.global.u32 	%r128, [%rd178];
	setp.gt.s32 	%p53, %r128, %r54;
	selp.u64 	%rd179, 1, 0, %p53;
	add.s64 	%rd180, %rd429, %rd179;
	add.s32 	%r129, %r127, 512;
	mul.wide.u32 	%rd181, %r129, 4;
	add.s64 	%rd182, %rd2, %rd181;
	ld.global.u32 	%r130, [%rd182];
	setp.gt.s32 	%p54, %r130, %r54;
	selp.u64 	%rd183, 1, 0, %p54;
	add.s64 	%rd184, %rd180, %rd183;
	add.s32 	%r131, %r127, 1024;
	mul.wide.u32 	%rd185, %r131, 4;
	add.s64 	%rd186, %rd2, %rd185;
	ld.global.u32 	%r132, [%rd186];
	setp.gt.s32 	%p55, %r132, %r54;
	selp.u64 	%rd187, 1, 0, %p55;
	add.s64 	%rd188, %rd184, %rd187;
	add.s32 	%r133, %r127, 1536;
	mul.wide.u32 	%rd189, %r133, 4;
	add.s64 	%rd190, %rd2, %rd189;
	ld.global.u32 	%r134, [%rd190];
	setp.gt.s32 	%p56, %r134, %r54;
	selp.u64 	%rd191, 1, 0, %p56;
	add.s64 	%rd429, %rd188, %rd191;
	add.s32 	%r358, %r358, 2048;
$L__BB4_43:
	setp.eq.s32 	%p57, %r45, 0;
	@%p57 bra 	$L__BB4_46;
	add.s32 	%r361, %r358, %r353;
	neg.s32 	%r360, %r45;
$L__BB4_45:
	.pragma "nounroll";
	mul.wide.u32 	%rd192, %r361, 4;
	add.s64 	%rd193, %rd2, %rd192;
	ld.global.u32 	%r135, [%rd193];
	setp.gt.s32 	%p58, %r135, %r54;
	selp.u64 	%rd194, 1, 0, %p58;
	add.s64 	%rd429, %rd429, %rd194;
	add.s32 	%r361, %r361, 512;
	add.s32 	%r360, %r360, 1;
	setp.ne.s32 	%p59, %r360, 0;
	@%p59 bra 	$L__BB4_45;
$L__BB4_46:
	// begin inline asm
	mov.u32 %r136, %laneid;
	// end inline asm
	mov.b64 	{%r138, %r143}, %rd429;
	mov.b32 	%r144, 1;
	mov.b32 	%r185, 31;
	mov.b32 	%r186, -1;
	// begin inline asm
	shfl.sync.down.b32 %r137, %r138, %r144, %r185, %r186;
	// end inline asm
	// begin inline asm
	shfl.sync.down.b32 %r142, %r143, %r144, %r185, %r186;
	// end inline asm
	mov.b64 	%rd195, {%r137, %r142};
	setp.gt.s32 	%p60, %r136, 30;
	selp.b64 	%rd196, 0, %rd195, %p60;
	add.s64 	%rd197, %rd196, %rd429;
	mov.b64 	{%r148, %r153}, %rd197;
	mov.b32 	%r154, 2;
	// begin inline asm
	shfl.sync.down.b32 %r147, %r148, %r154, %r185, %r186;
	// end inline asm
	// begin inline asm
	shfl.sync.down.b32 %r152, %r153, %r154, %r185, %r186;
	// end inline asm
	mov.b64 	%rd198, {%r147, %r152};
	setp.gt.s32 	%p61, %r136, 29;
	selp.b64 	%rd199, 0, %rd198, %p61;
	add.s64 	%rd200, %rd199, %rd197;
	mov.b64 	{%r158, %r163}, %rd200;
	mov.b32 	%r164, 4;
	// begin inline asm
	shfl.sync.down.b32 %r157, %r158, %r164, %r185, %r186;
	// end inline asm
	// begin inline asm
	shfl.sync.down.b32 %r162, %r163, %r164, %r185, %r186;
	// end inline asm
	mov.b64 	%rd201, {%r157, %r162};
	setp.gt.s32 	%p62, %r136, 27;
	selp.b64 	%rd202, 0, %rd201, %p62;
	add.s64 	%rd203, %rd202, %rd200;
	mov.b64 	{%r168, %r173}, %rd203;
	mov.b32 	%r174, 8;
	// begin inline asm
	shfl.sync.down.b32 %r167, %r168, %r174, %r185, %r186;
	// end inline asm
	// begin inline asm
	shfl.sync.down.b32 %r172, %r173, %r174, %r185, %r186;
	// end inline asm
	mov.b64 	%rd204, {%r167, %r172};
	setp.gt.s32 	%p63, %r136, 23;
	selp.b64 	%rd205, 0, %rd204, %p63;
	add.s64 	%rd206, %rd205, %rd203;
	mov.b64 	{%r178, %r183}, %rd206;
	mov.b32 	%r184, 16;
	// begin inline asm
	shfl.sync.down.b32 %r177, %r178, %r184, %r185, %r186;
	// end inline asm
	// begin inline asm
	shfl.sync.down.b32 %r182, %r183, %r184, %r185, %r186;
	// end inline asm
	mov.b64 	%rd207, {%r177, %r182};
	setp.gt.s32 	%p64, %r136, 15;
	selp.b64 	%rd208, 0, %rd207, %p64;
	add.s64 	%rd430, %rd208, %rd206;
	setp.ne.s32 	%p65, %r136, 0;
	@%p65 bra 	$L__BB4_48;
	shr.u32 	%r187, %r24, 2;
	and.b32  	%r188, %r187, 248;
	mov.u32 	%r189, _ZZN3cub18CUB_300001_SM_10006detail6reduce28DeviceReduceSingleTileKernelINS2_10policy_hubIljN4cuda3std3__44plusIlEEE10Policy1000EN6thrust24THRUST_300001_SM_1000_NS18transform_iteratorINSD_6detail10functional5actorINSG_9compositeIJNSG_16operator_adaptorINS7_7greaterIvEEEENSH_INSG_8argumentILj0EEEEENSH_INSG_5valueIiEEEEEEEEENSF_15normal_iteratorINSD_10device_ptrIiEEEEllEEPljS9_llNS7_10__identityEEEvT0_T1_T2_T3_T4_T6_E12temp_storage;
	add.s32 	%r190, %r189, %r188;
	st.shared.u64 	[%r190+16], %rd430;
$L__BB4_48:
	bar.sync 	0;
	setp.ne.s32 	%p66, %r24, 0;
	@%p66 bra 	$L__BB4_50;
	ld.shared.u64 	%rd209, [_ZZN3cub18CUB_300001_SM_10006detail6reduce28DeviceReduceSingleTileKernelINS2_10policy_hubIljN4cuda3std3__44plusIlEEE10Policy1000EN6thrust24THRUST_300001_SM_1000_NS18transform_iteratorINSD_6detail10functional5actorINSG_9compositeIJNSG_16operator_adaptorINS7_7greaterIvEEEENSH_INSG_8argumentILj0EEEEENSH_INSG_5valueIiEEEEEEEEENSF_15normal_iteratorINSD_10device_ptrIiEEEEllEEPljS9_llNS7_10__identityEEEvT0_T1_T2_T3_T4_T6_E12temp_storage+24];
	add.s64 	%rd210, %rd209, %rd430;
	ld.shared.u64 	%rd211, [_ZZN3cub18CUB_300001_SM_10006detail6reduce28DeviceReduceSingleTileKernelINS2_10policy_hubIljN4cuda3std3__44plusIlEEE10Policy1000EN6thrust24THRUST_300001_SM_1000_NS18transform_iteratorINSD_6detail10functional5actorINSG_9compositeIJNSG_16operator_adaptorINS7_7greaterIvEEEENSH_INSG_8argumentILj0EEEEENSH_INSG_5valueIiEEEEEEEEENSF_15normal_iteratorINSD_10device_ptrIiEEEEllEEPljS9_llNS7_10__identityEEEvT0_T1_T2_T3_T4_T6_E12temp_storage+32];
	add.s64 	%rd212, %rd210, %rd211;
	ld.shared.u64 	%rd213, [_ZZN3cub18CUB_300001_SM_10006detail6reduce28DeviceReduceSingleTileKernelINS2_10policy_hubIljN4cuda3std3__44plusIlEEE10Policy1000EN6thrust24THRUST_300001_SM_1000_NS18transform_iteratorINSD_6detail10functional5actorINSG_9compositeIJNSG_16operator_adaptorINS7_7greaterIvEEEENSH_INSG_8argumentILj0EEEEENSH_INSG_5valueIiEEEEEEEEENSF_15normal_iteratorINSD_10device_ptrIiEEEEllEEPljS9_llNS7_10__identityEEEvT0_T1_T2_T3_T4_T6_E12temp_storage+40];
	add.s64 	%rd214, %rd212, %rd213;
	ld.shared.u64 	%rd215, [_ZZN3cub18CUB_300001_SM_10006detail6reduce28DeviceReduceSingleTileKernelINS2_10policy_hubIljN4cuda3std3__44plusIlEEE10Policy1000EN6thrust24THRUST_300001_SM_1000_NS18transform_iteratorINSD_6detail10functional5actorINSG_9compositeIJNSG_16operator_adaptorINS7_7greaterIvEEEENSH_INSG_8argumentILj0EEEEENSH_INSG_5valueIiEEEEEEEEENSF_15normal_iteratorINSD_10device_ptrIiEEEEllEEPljS9_llNS7_10__identityEEEvT0_T1_T2_T3_T4_T6_E12temp_storage+48];
	add.s64 	%rd216, %rd214, %rd215;
	ld.shared.u64 	%rd217, [_ZZN3cub18CUB_300001_SM_10006detail6reduce28DeviceReduceSingleTileKernelINS2_10policy_hubIljN4cuda3std3__44plusIlEEE10Policy1000EN6thrust24THRUST_300001_SM_1000_NS18transform_iteratorINSD_6detail10functional5actorINSG_9compositeIJNSG_16operator_adaptorINS7_7greaterIvEEEENSH_INSG_8argumentILj0EEEEENSH_INSG_5valueIiEEEEEEEEENSF_15normal_iteratorINSD_10device_ptrIiEEEEllEEPljS9_llNS7_10__identityEEEvT0_T1_T2_T3_T4_T6_E12temp_storage+56];
	add.s64 	%rd218, %rd216, %rd217;
	ld.shared.u64 	%rd219, [_ZZN3cub18CUB_300001_SM_10006detail6reduce28DeviceReduceSingleTileKernelINS2_10policy_hubIljN4cuda3std3__44plusIlEEE10Policy1000EN6thrust24THRUST_300001_SM_1000_NS18transform_iteratorINSD_6detail10functional5actorINSG_9compositeIJNSG_16operator_adaptorINS7_7greaterIvEEEENSH_INSG_8argumentILj0EEEEENSH_INSG_5valueIiEEEEEEEEENSF_15normal_iteratorINSD_10device_ptrIiEEEEllEEPljS9_llNS7_10__identityEEEvT0_T1_T2_T3_T4_T6_E12temp_storage+64];
	add.s64 	%rd220, %rd218, %rd219;
	ld.shared.u64 	%rd221, [_ZZN3cub18CUB_300001_SM_10006detail6reduce28DeviceReduceSingleTileKernelINS2_10policy_hubIljN4cuda3std3__44plusIlEEE10Policy1000EN6thrust24THRUST_300001_SM_1000_NS18transform_iteratorINSD_6detail10functional5actorINSG_9compositeIJNSG_16operator_adaptorINS7_7greaterIvEEEENSH_INSG_8argumentILj0EEEEENSH_INSG_5valueIiEEEEEEEEENSF_15normal_iteratorINSD_10device_ptrIiEEEEllEEPljS9_llNS7_10__identityEEEvT0_T1_T2_T3_T4_T6_E12temp_storage+72];
	add.s64 	%rd222, %rd220, %rd221;
	ld.shared.u64 	%rd223, [_ZZN3cub18CUB_300001_SM_10006detail6reduce28DeviceReduceSingleTileKernelINS2_10policy_hubIljN4cuda3std3__44plusIlEEE10Policy1000EN6thrust24THRUST_300001_SM_1000_NS18transform_iteratorINSD_6detail10functional5actorINSG_9compositeIJNSG_16operator_adaptorINS7_7greaterIvEEEENSH_INSG_8argumentILj0EEEEENSH_INSG_5valueIiEEEEEEEEENSF_15normal_iteratorINSD_10device_ptrIiEEEEllEEPljS9_llNS7_10__identityEEEvT0_T1_T2_T3_T4_T6_E12temp_storage+80];
	add.s64 	%rd224, %rd222, %rd223;
	ld.shared.u64 	%rd225, [_ZZN3cub18CUB_300001_SM_10006detail6reduce28DeviceReduceSingleTileKernelINS2_10policy_hubIljN4cuda3std3__44plusIlEEE10Policy1000EN6thrust24THRUST_300001_SM_1000_NS18transform_iteratorINSD_6detail10functional5actorINSG_9compositeIJNSG_16operator_adaptorINS7_7greaterIvEEEENSH_INSG_8argumentILj0EEEEENSH_INSG_5valueIiEEEEEEEEENSF_15normal_iteratorINSD_10device_ptrIiEEEEllEEPljS9_llNS7_10__identityEEEvT0_T1_T2_T3_T4_T6_E12temp_storage+88];
	add.s64 	%rd226, %rd224, %rd225;
	ld.shared.u64 	%rd227, [_ZZN3cub18CUB_300001_SM_10006detail6reduce28DeviceReduceSingleTileKernelINS2_10policy_hubIljN4cuda3std3__44plusIlEEE10Policy1000EN6thrust24THRUST_300001_SM_1000_NS18transform_iteratorINSD_6detail10functional5actorINSG_9compositeIJNSG_16operator_adaptorINS7_7greaterIvEEEENSH_INSG_8argumentILj0EEEEENSH_INSG_5valueIiEEEEEEEEENSF_15normal_iteratorINSD_10device_ptrIiEEEEllEEPljS9_llNS7_10__identityEEEvT0_T1_T2_T3_T4_T6_E12temp_storage+96];
	add.s64 	%rd228, %rd226, %rd227;
	ld.shared.u64 	%rd229, [_ZZN3cub18CUB_300001_SM_10006detail6reduce28DeviceReduceSingleTileKernelINS2_10policy_hubIljN4cuda3std3__44plusIlEEE10Policy1000EN6thrust24THRUST_300001_SM_1000_NS18transform_iteratorINSD_6detail10functional5actorINSG_9compositeIJNSG_16operator_adaptorINS7_7greaterIvEEEENSH_INSG_8argumentILj0EEEEENSH_INSG_5valueIiEEEEEEEEENSF_15normal_iteratorINSD_10device_ptrIiEEEEllEEPljS9_llNS7_10__identityEEEvT0_T1_T2_T3_T4_T6_E12temp_storage+104];
	add.s64 	%rd230, %rd228, %rd229;
	ld.shared.u64 	%rd231, [_ZZN3cub18CUB_300001_SM_10006detail6reduce28DeviceReduceSingleTileKernelINS2_10policy_hubIljN4cuda3std3__44plusIlEEE10Policy1000EN6thrust24THRUST_300001_SM_1000_NS18transform_iteratorINSD_6detail10functional5actorINSG_9compositeIJNSG_16operator_adaptorINS7_7greaterIvEEEENSH_INSG_8argumentILj0EEEEENSH_INSG_5valueIiEEEEEEEEENSF_15normal_iteratorINSD_10device_ptrIiEEEEllEEPljS9_llNS7_10__identityEEEvT0_T1_T2_T3_T4_T6_E12temp_storage+112];
	add.s64 	%rd232, %rd230, %rd231;
	ld.shared.u64 	%rd233, [_ZZN3cub18CUB_300001_SM_10006detail6reduce28DeviceReduceSingleTileKernelINS2_10policy_hubIljN4cuda3std3__44plusIlEEE10Policy1000EN6thrust24THRUST_300001_SM_1000_NS18transform_iteratorINSD_6detail10functional5actorINSG_9compositeIJNSG_16operator_adaptorINS7_7greaterIvEEEENSH_INSG_8argumentILj0EEEEENSH_INSG_5valueIiEEEEEEEEENSF_15normal_iteratorINSD_10device_ptrIiEEEEllEEPljS9_llNS7_10__identityEEEvT0_T1_T2_T3_T4_T6_E12temp_storage+120];
	add.s64 	%rd234, %rd232, %rd233;
	ld.shared.u64 	%rd235, [_ZZN3cub18CUB_300001_SM_10006detail6reduce28DeviceReduceSingleTileKernelINS2_10policy_hubIljN4cuda3std3__44plusIlEEE10Policy1000EN6thrust24THRUST_300001_SM_1000_NS18transform_iteratorINSD_6detail10functional5actorINSG_9compositeIJNSG_16operator_adaptorINS7_7greaterIvEEEENSH_INSG_8argumentILj0EEEEENSH_INSG_5valueIiEEEEEEEEENSF_15normal_iteratorINSD_10device_ptrIiEEEEllEEPljS9_llNS7_10__identityEEEvT0_T1_T2_T3_T4_T6_E12temp_storage+128];
	add.s64 	%rd236, %rd234, %rd235;
	ld.shared.u64 	%rd237, [_ZZN3cub18CUB_300001_SM_10006detail6reduce28DeviceReduceSingleTileKernelINS2_10policy_hubIljN4cuda3std3__44plusIlEEE10Policy1000EN6thrust24THRUST_300001_SM_1000_NS18transform_iteratorINSD_6detail10functional5actorINSG_9compositeIJNSG_16operator_adaptorINS7_7greaterIvEEEENSH_INSG_8argumentILj0EEEEENSH_INSG_5valueIiEEEEEEEEENSF_15normal_iteratorINSD_10device_ptrIiEEEEllEEPljS9_llNS7_10__identityEEEvT0_T1_T2_T3_T4_T6_E12temp_storage+136];
	add.s64 	%rd430, %rd236, %rd237;
$L__BB4_50:
	mov.u32 	%r343, %tid.x;
	setp.ne.s32 	%p138, %r343, 0;
	@%p138 bra 	$L__BB4_52;
	add.s64 	%rd406, %rd430, %rd50;
	st.global.u64 	[%rd1], %rd406;
$L__BB4_52:
	ret;

}
	// .globl	_ZN3cub18CUB_300001_SM_10006detail6reduce18DeviceReduceKernelINS2_10policy_hubIljN4cuda3std3__44plusIlEEE10Policy1000EN6thrust24THRUST_300001_SM_1000_NS18transform_iteratorINSD_6detail10functional5actorINSG_9compositeIJNSG_16operator_adaptorINS7_7greaterIvEEEENSH_INSG_8argumentILj0EEEEENSH_INSG_5valueIiEEEEEEEEENSF_15normal_iteratorINSD_10device_ptrIiEEEEllEEjS9_lNS7_10__identityEEEvT0_PT3_T1_NS0_13GridEvenShareIS14_EET2_T4_
.visible .entry _ZN3cub18CUB_300001_SM_10006detail6reduce18DeviceReduceKernelINS2_10policy_hubIljN4cuda3std3__44plusIlEEE10Policy1000EN6thrust24THRUST_300001_SM_1000_NS18transform_iteratorINSD_6detail10functional5actorINSG_9compositeIJNSG_16operator_adaptorINS7_7greaterIvEEEENSH_INSG_8argumentILj0EEEEENSH_INSG_5valueIiEEEEEEEEENSF_15normal_iteratorINSD_10device_ptrIiEEEEllEEjS9_lNS7_10__identityEEEvT0_PT3_T1_NS0_13GridEvenShareIS14_EET2_T4_(
	.param .align 8 .b8 _ZN3cub18CUB_300001_SM_10006detail6reduce18DeviceReduceKernelINS2_10policy_hubIljN4cuda3std3__44plusIlEEE10Policy1000EN6thrust24THRUST_300001_SM_1000_NS18transform_iteratorINSD_6detail10functional5actorINSG_9compositeIJNSG_16operator_adaptorINS7_7greaterIvEEEENSH_INSG_8argumentILj0EEEEENSH_INSG_5valueIiEEEEEEEEENSF_15normal_iteratorINSD_10device_ptrIiEEEEllEEjS9_lNS7_10__identityEEEvT0_PT3_T1_NS0_13GridEvenShareIS14_EET2_T4__param_0[16],
	.param .u64 .ptr .align 1 _ZN3cub18CUB_300001_SM_10006detail6reduce18DeviceReduceKernelINS2_10policy_hubIljN4cuda3std3__44plusIlEEE10Policy1000EN6thrust24THRUST_300001_SM_1000_NS18transform_iteratorINSD_6detail10functional5actorINSG_9compositeIJNSG_16operator_adaptorINS7_7greaterIvEEEENSH_INSG_8argumentILj0EEEEENSH_INSG_5valueIiEEEEEEEEENSF_15normal_iteratorINSD_10device_ptrIiEEEEllEEjS9_lNS7_10__identityEEEvT0_PT3_T1_NS0_13GridEvenShareIS14_EET2_T4__param_1,
	.param .u32 _ZN3cub18CUB_300001_SM_10006detail6reduce18DeviceReduceKernelINS2_10policy_hubIljN4cuda3std3__44plusIlEEE10Policy1000EN6thrust24THRUST_300001_SM_1000_NS18transform_iteratorINSD_6detail10functional5actorINSG_9compositeIJNSG_16operator_adaptorINS7_7greaterIvEEEENSH_INSG_8argumentILj0EEEEENSH_INSG_5valueIiEEEEEEEEENSF_15normal_iteratorINSD_10device_ptrIiEEEEllEEjS9_lNS7_10__identityEEEvT0_PT3_T1_NS0_13GridEvenShareIS14_EET2_T4__param_2,
	.param .align 4 .b8 _ZN3cub18CUB_300001_SM_10006detail6reduce18DeviceReduceKernelINS2_10policy_hubIljN4cuda3std3__44plusIlEEE10Policy1000EN6thrust24THRUST_300001_SM_1000_NS18transform_iteratorINSD_6detail10functional5actorINSG_9compositeIJNSG_16operator_adaptorINS7_7greaterIvEEEENSH_INSG_8argumentILj0EEEEENSH_INSG_5valueIiEEEEEEEEENSF_15normal_iteratorINSD_10device_ptrIiEEEEllEEjS9_lNS7_10__identityEEEvT0_PT3_T1_NS0_13GridEvenShareIS14_EET2_T4__param_3[40],
	.param .align 1 .b8 _ZN3cub18CUB_300001_SM_10006detail6reduce18DeviceReduceKernelINS2_10policy_hubIljN4cuda3std3__44plusIlEEE10Policy1000EN6thrust24THRUST_300001_SM_1000_NS18transform_iteratorINSD_6detail10functional5actorINSG_9compositeIJNSG_16operator_adaptorINS7_7greaterIvEEEENSH_INSG_8argumentILj0EEEEENSH_INSG_5valueIiEEEEEEEEENSF_15normal_iteratorINSD_10device_ptrIiEEEEllEEjS9_lNS7_10__identityEEEvT0_PT3_T1_NS0_13GridEvenShareIS14_EET2_T4__param_4[1],
	.param .align 1 .b8 _ZN3cub18CUB_300001_SM_10006detail6reduce18DeviceReduceKernelINS2_10policy_hubIljN4cuda3std3__44plusIlEEE10Policy1000EN6thrust24THRUST_300001_SM_1000_NS18transform_iteratorINSD_6detail10functional5actorINSG_9compositeIJNSG_16operator_adaptorINS7_7greaterIvEEEENSH_INSG_8argumentILj0EEEEENSH_INSG_5valueIiEEEEEEEEENSF_15normal_iteratorINSD_10device_ptrIiEEEEllEEjS9_lNS7_10__identityEEEvT0_PT3_T1_NS0_13GridEvenShareIS14_EET2_T4__param_5[1]
)
.maxntid 512
{
	.reg .pred 	%p<138>;
	.reg .b16 	%rs<4>;
	.reg .b32 	%r<426>;
	.reg .b64 	%rd<476>;
	// demoted variable
	.shared .align 8 .b8 _ZZN3cub18CUB_300001_SM_10006detail6reduce18DeviceReduceKernelINS2_10policy_hubIljN4cuda3std3__44plusIlEEE10Policy1000EN6thrust24THRUST_300001_SM_1000_NS18transform_iteratorINSD_6detail10functional5actorINSG_9compositeIJNSG_16operator_adaptorINS7_7greaterIvEEEENSH_INSG_8argumentILj0EEEEENSH_INSG_5valueIiEEEEEEEEENSF_15normal_iteratorINSD_10device_ptrIiEEEEllEEjS9_lNS7_10__identityEEEvT0_PT3_T1_NS0_13GridEvenShareIS14_EET2_T4_E12temp_storage[152];
	ld.param.u32 	%r3, [_ZN3cub18CUB_300001_SM_10006detail6reduce18DeviceReduceKernelINS2_10policy_hubIljN4cuda3std3__44plusIlEEE10Policy1000EN6thrust24THRUST_300001_SM_1000_NS18transform_iteratorINSD_6detail10functional5actorINSG_9compositeIJNSG_16operator_adaptorINS7_7greaterIvEEEENSH_INSG_8argumentILj0EEEEENSH_INSG_5valueIiEEEEEEEEENSF_15normal_iteratorINSD_10device_ptrIiEEEEllEEjS9_lNS7_10__identityEEEvT0_PT3_T1_NS0_13GridEvenShareIS14_EET2_T4__param_0+12];
	ld.param.u32 	%r1, [_ZN3cub18CUB_300001_SM_10006detail6reduce18DeviceReduceKernelINS2_10policy_hubIljN4cuda3std3__44plusIlEEE10Policy1000EN6thrust24THRUST_300001_SM_1000_NS18transform_iteratorINSD_6detail10functional5actorINSG_9compositeIJNSG_16operator_adaptorINS7_7greaterIvEEEENSH_INSG_8argumentILj0EEEEENSH_INSG_5valueIiEEEEEEEEENSF_15normal_iteratorINSD_10device_ptrIiEEEEllEEjS9_lNS7_10__identityEEEvT0_PT3_T1_NS0_13GridEvenShareIS14_EET2_T4__param_3+20];
	ld.param.u32 	%r2, [_ZN3cub18CUB_300001_SM_10006detail6reduce18DeviceReduceKernelINS2_10policy_hubIljN4cuda3std3__44plusIlEEE10Policy1000EN6thrust24THRUST_300001_SM_1000_NS18transform_iteratorINSD_6detail10functional5actorINSG_9compositeIJNSG_16operator_adaptorINS7_7greaterIvEEEENSH_INSG_8argumentILj0EEEEENSH_INSG_5valueIiEEEEEEEEENSF_15normal_iteratorINSD_10device_ptrIiEEEEllEEjS9_lNS7_10__identityEEEvT0_PT3_T1_NS0_13GridEvenShareIS14_EET2_T4__param_3+24];
	ld.param.u64 	%rd41, [_ZN3cub18CUB_300001_SM_10006detail6reduce18DeviceReduceKernelINS2_10policy_hubIljN4cuda3std3__44plusIlEEE10Policy1000EN6thrust24THRUST_300001_SM_1000_NS18transform_iteratorINSD_6detail10functional5actorINSG_9compositeIJNSG_16operator_adaptorINS7_7greaterIvEEEENSH_INSG_8argumentILj0EEEEENSH_INSG_5valueIiEEEEEEEEENSF_15normal_iteratorINSD_10device_ptrIiEEEEllEEjS9_lNS7_10__identityEEEvT0_PT3_T1_NS0_13GridEvenShareIS14_EET2_T4__param_0];
	cvta.to.global.u64 	%rd1, %rd41;
	mov.u32 	%r6, %ctaid.x;
	mul.lo.s32 	%r7, %r2, 3584;
	mul.lo.s32 	%r417, %r6, 3584;
	sub.s32 	%r9, %r1, %r417;
	setp.gt.u32 	%p1, %r9, 3583;
	@%p1 bra 	$L__BB5_26;
	mov.u32 	%r10, %tid.x;
	setp.ge.u32 	%p66, %r10, %r9;
	mov.b64 	%rd464, 0;
	mov.u32 	%r408, %r10;
	@%p66 bra 	$L__BB5_3;
	add.s32 	%r222, %r417, %r10;
	mul.wide.u32 	%rd233, %r222, 4;
	add.s64 	%rd234, %rd1, %rd233;
	ld.global.u32 	%r223, [%rd234];
	setp.gt.s32 	%p67, %r223, %r3;
	selp.u64 	%rd464, 1, 0, %p67;
	add.s32 	%r408, %r10, 512;
$L__BB5_3:
	setp.ge.u32 	%p68, %r408, %r9;
	@%p68 bra 	$L__BB5_17;
	not.b32 	%r224, %r408;
	add.s32 	%r225, %r1, %r224;
	sub.s32 	%r226, %r225, %r417;
	shr.u32 	%r227, %r226, 9;
	add.s32 	%r13, %r227, 1;
	and.b32  	%r14, %r13, 15;
	setp.lt.u32 	%p69, %r226, 7680;
	@%p69 bra 	$L__BB5_8;
	or.b32  	%r407, %r408, 4096;
	add.s32 	%r406, %r408, %r417;
	and.b32  	%r228, %r13, 16777200;
	neg.s32 	%r405, %r228;
$L__BB5_6:
	.pragma "nounroll";
	mul.wide.u32 	%rd236, %r406, 4;
	add.s64 	%rd237, %rd1, %rd236;
	ld.global.u32 	%r229, [%rd237];
	setp.gt.s32 	%p70, %r229, %r3;
	selp.u64 	%rd238, 1, 0, %p70;
	add.s64 	%rd239, %rd464, %rd238;
	add.s32 	%r230, %r406, 512;
	mul.wide.u32 	%rd240, %r230, 4;
	add.s64 	%rd241, %rd1, %rd240;
	ld.global.u32 	%r231, [%rd241];
	setp.gt.s32 	%p71, %r231, %r3;
	selp.u64 	%rd242, 1, 0, %p71;
	add.s64 	%rd243, %rd239, %rd242;
	add.s32 	%r232, %r406, 1024;
	mul.wide.u32 	%rd244, %r232, 4;
	add.s64 	%rd245, %rd1, %rd244;
	ld.global.u32 	%r233, [%rd245];
	setp.gt.s32 	%p72, %r233, %r3;
	selp.u64 	%rd246, 1, 0, %p72;
	add.s64 	%rd247, %rd243, %rd246;
	add.s32 	%r234, %r406, 1536;
	mul.wide.u32 	%rd248, %r234, 4;
	add.s64 	%rd249, %rd1, %rd248;
	ld.global.u32 	%r235, [%rd249];
	setp.gt.s32 	%p73, %r235, %r3;
	selp.u64 	%rd250, 1, 0, %p73;
	add.s64 	%rd251, %rd247, %rd250;
	add.s32 	%r236, %r406, 2048;
	mul.wide.u32 	%rd252, %r236, 4;
	add.s64 	%rd253, %rd1, %rd252;
	ld.global.u32 	%r237, [%rd253];
	setp.gt.s32 	%p74, %r237, %r3;
	selp.u64 	%rd254, 1, 0, %p74;
	add.s64 	%rd255, %rd251, %rd254;
	add.s32 	%r238, %r406, 2560;
	mul.wide.u32 	%rd256, %r238, 4;
	add.s64 	%rd257, %rd1, %rd256;
	ld.global.u32 	%r239, [%rd257];
	setp.gt.s32 	%p75, %r239, %r3;
	selp.u64 	%rd258, 1, 0, %p75;
	add.s64 	%rd259, %rd255, %rd258;
	add.s32 	%r240, %r406, 3072;
	mul.wide.u32 	%rd260, %r240, 4;
	add.s64 	%rd261, %rd1, %rd260;
	ld.global.u32 	%r241, [%rd261];
	setp.gt.s32 	%p76, %r241, %r3;
	selp.u64 	%rd262, 1, 0, %p76;
	add.s64 	%rd263, %rd259, %rd262;
	add.s32 	%r242, %r406, 3584;
	mul.wide.u32 	%rd264, %r242, 4;
	add.s64 	%rd265, %rd1, %rd264;
	ld.global.u32 	%r243, [%rd265];
	setp.gt.s32 	%p77, %r243, %r3;
	selp.u64 	%rd266, 1, 0, %p77;
	add.s64 	%rd267, %rd263, %rd266;
	add.s32 	%r244, %r406, 4096;
	mul.wide.u32 	%rd268, %r244, 4;
	add.s64 	%rd269, %rd1, %rd268;
	ld.global.u32 	%r245, [%rd269];
	setp.gt.s32 	%p78, %r245, %r3;
	selp.u64 	%rd270, 1, 0, %p78;
	add.s64 	%rd271, %rd267, %rd270;
	add.s32 	%r246, %r406, 4608;
	mul.wide.u32 	%rd272, %r246, 4;
	add.s64 	%rd273, %rd1, %rd272;
	ld.global.u32 	%r247, [%rd273];
	setp.gt.s32 	%p79, %r247, %r3;
	selp.u64 	%rd274, 1, 0, %p79;
	add.s64 	%rd275, %rd271, %rd274;
	add.s32 	%r248, %r406, 5120;
	mul.wide.u32 	%rd276, %r248, 4;
	add.s64 	%rd277, %rd1, %rd276;
	ld.global.u32 	%r249, [%rd277];
	setp.gt.s32 	%p80, %r249, %r3;
	selp.u64 	%rd278, 1, 0, %p80;
	add.s64 	%rd279, %rd275, %rd278;
	add.s32 	%r250, %r406, 5632;
	mul.wide.u32 	%rd280, %r250, 4;
	add.s64 	%rd281, %rd1, %rd280;
	ld.global.u32 	%r251, [%rd281];
	setp.gt.s32 	%p81, %r251, %r3;
	selp.u64 	%rd282, 1, 0, %p81;
	add.s64 	%rd283, %rd279, %rd282;
	add.s32 	%r252, %r406, 6144;
	mul.wide.u32 	%rd284, %r252, 4;
	add.s64 	%rd285, %rd1, %rd284;
	ld.global.u32 	%r253, [%rd285];
	setp.gt.s32 	%p82, %r253, %r3;
	selp.u64 	%rd286, 1, 0, %p82;
	add.s64 	%rd287, %rd283, %rd286;
	add.s32 	%r254, %r406, 6656;
	mul.wide.u32 	%rd288, %r254, 4;
	add.s64 	%rd289, %rd1, %rd288;
	ld.global.u32 	%r255, [%rd289];
	setp.gt.s32 	%p83, %r255, %r3;
	selp.u64 	%rd290, 1, 0, %p83;
	add.s64 	%rd291, %rd287, %rd290;
	add.s32 	%r256, %r406, 7168;
	mul.wide.u32 	%rd292, %r256, 4;
	add.s64 	%rd293, %rd1, %rd292;
	ld.global.u32 	%r257, [%rd293];
	setp.gt.s32 	%p84, %r257, %r3;
	selp.u64 	%rd294, 1, 0, %p84;
	add.s64 	%rd295, %rd291, %rd294;
	add.s32 	%r258, %r406, 7680;
	mul.wide.u32 	%rd296, %r258, 4;
	add.s64 	%rd297, %rd1, %rd296;
	ld.global.u32 	%r259, [%rd297];
	setp.gt.s32 	%p85, %r259, %r3;
	selp.u64 	%rd298, 1, 0, %p85;
	add.s64 	%rd464, %rd295, %rd298;
	add.s32 	%r407, %r407, 8192;
	add.s32 	%r406, %r406, 8192;
	add.s32 	%r405, %r405, 16;
	setp.ne.s32 	%p86, %r405, 0;
	@%p86 bra 	$L__BB5_6;
	add.s32 	%r408, %r407, -4096;
$L__BB5_8:
	setp.eq.s32 	%p87, %r14, 0;
	@%p87 bra 	$L__BB5_17;
	and.b32  	%r26, %r13, 7;
	setp.lt.u32 	%p88, %r14, 8;
	@%p88 bra 	$L__BB5_11;
	add.s32 	%r260, %r408, %r417;
	mul.wide.u32 	%rd300, %r260, 4;
	add.s64 	%rd301, %rd1, %rd300;
	ld.global.u32 	%r261, [%rd301];
	setp.gt.s32 	%p89, %r261, %r3;
	selp.u64 	%rd302, 1, 0, %p89;
	add.s64 	%rd303, %rd464, %rd302;
	add.s32 	%r262, %r260, 512;
	mul.wide.u32 	%rd304, %r262, 4;
	add.s64 	%rd305, %rd1, %rd304;
	ld.global.u32 	%r263, [%rd305];
	setp.gt.s32 	%p90, %r263, %r3;
	selp.u64 	%rd306, 1, 0, %p90;
	add.s64 	%rd307, %rd303, %rd306;
	add.s32 	%r264, %r260, 1024;
	mul.wide.u32 	%rd308, %r264, 4;
	add.s64 	%rd309, %rd1, %rd308;
	ld.global.u32 	%r265, [%rd309];
	setp.gt.s32 	%p91, %r265, %r3;
	selp.u64 	%rd310, 1, 0, %p91;
	add.s64 	%rd311, %rd307, %rd310;
	add.s32 	%r266, %r260, 1536;
	mul.wide.u32 	%rd312, %r266, 4;
	add.s64 	%rd313, %rd1, %rd312;
	ld.global.u32 	%r267, [%rd313];
	setp.gt.s32 	%p92, %r267, %r3;
	selp.u64 	%rd314, 1, 0, %p92;
	add.s64 	%rd315, %rd311, %rd314;
	add.s32 	%r268, %r260, 2048;
	mul.wide.u32 	%rd316, %r268, 4;
	add.s64 	%rd317, %rd1, %rd316;
	ld.global.u32 	%r269, [%rd317];
	setp.gt.s32 	%p93, %r269, %r3;
	selp.u64 	%rd318, 1, 0, %p93;
	add.s64 	%rd319, %rd315, %rd318;
	add.s32 	%r270, %r260, 2560;
	mul.wide.u32 	%rd320, %r270, 4;
	add.s64 	%rd321, %rd1, %rd320;
	ld.global.u32 	%r271, [%rd321];
	setp.gt.s32 	%p94, %r271, %r3;
	selp.u64 	%rd322, 1, 0, %p94;
	add.s64 	%rd323, %rd319, %rd322;
	add.s32 	%r272, %r260, 3072;
	mul.wide.u32 	%rd324, %r272, 4;
	add.s64 	%rd325, %rd1, %rd324;
	ld.global.u32 	%r273, [%rd325];
	setp.gt.s32 	%p95, %r273, %r3;
	selp.u64 	%rd326, 1, 0, %p95;
	add.s64 	%rd327, %rd323, %rd326;
	add.s32 	%r274, %r260, 3584;
	mul.wide.u32 	%rd328, %r274, 4;
	add.s64 	%rd329, %rd1, %rd328;
	ld.global.u32 	%r275, [%rd329];
	setp.gt.s32 	%p96, %r275, %r3;
	selp.u64 	%rd330, 1, 0, %p96;
	add.s64 	%rd464, %rd327, %rd330;
	add.s32 	%r408, %r408, 4096;
$L__BB5_11:
	setp.eq.s32 	%p97, %r26, 0;
	@%p97 bra 	$L__BB5_17;
	and.b32  	%r29, %r13, 3;
	setp.lt.u32 	%p98, %r26, 4;
	@%p98 bra 	$L__BB5_14;
	add.s32 	%r276, %r408, %r417;
	mul.wide.u32 	%rd332, %r276, 4;
	add.s64 	%rd333, %rd1, %rd332;
	ld.global.u32 	%r277, [%rd333];
	setp.gt.s32 	%p99, %r277, %r3;
	selp.u64 	%rd334, 1, 0, %p99;
	add.s64 	%rd335, %rd464, %rd334;
	add.s32 	%r278, %r276, 512;
	mul.wide.u32 	%rd336, %r278, 4;
	add.s64 	%rd337, %rd1, %rd336;
	ld.global.u32 	%r279, [%rd337];
	setp.gt.s32 	%p100, %r279, %r3;
	selp.u64 	%rd338, 1, 0, %p100;
	add.s64 	%rd339, %rd335, %rd338;
	add.s32 	%r280, %r276, 1024;
	mul.wide.u32 	%rd340, %r280, 4;
	add.s64 	%rd341, %rd1, %rd340;
	ld.global.u32 	%r281, [%rd341];
	setp.gt.s32 	%p101, %r281, %r3;
	selp.u64 	%rd342, 1, 0, %p101;
	add.s64 	%rd343, %rd339, %rd342;
	add.s32 	%r282, %r276, 1536;
	mul.wide.u32 	%rd344, %r282, 4;
	add.s64 	%rd345, %rd1, %rd344;
	ld.global.u32 	%r283, [%rd345];
	setp.gt.s32 	%p102, %r283, %r3;
	selp.u64 	%rd346, 1, 0, %p102;
	add.s64 	%rd464, %rd343, %rd346;
	add.s32 	%r408, %r408, 2048;
$L__BB5_14:
	setp.eq.s32 	%p103, %r29, 0;
	@%p103 bra 	$L__BB5_17;
	add.s32 	%r412, %r408, %r417;
	neg.s32 	%r411, %r29;
$L__BB5_16:
	.pragma "nounroll";
	mul.wide.u32 	%rd347, %r412, 4;
	add.s64 	%rd348, %rd1, %rd347;
	ld.global.u32 	%r284, [%rd348];
	setp.gt.s32 	%p104, %r284, %r3;
	selp.u64 	%rd349, 1, 0, %p104;
	add.s64 	%rd464, %rd464, %rd349;
	add.s32 	%r412, %r412, 512;
	add.s32 	%r411, %r411, 1;
	setp.ne.s32 	%p105, %r411, 0;
	@%p105 bra 	$L__BB5_16;
$L__BB5_17:
	setp.lt.u32 	%p106, %r9, 512;
	@%p106 bra 	$L__BB5_22;
	// begin inline asm
	mov.u32 %r348, %laneid;
	// end inline asm
	mov.b64 	{%r350, %r355}, %rd464;
	mov.b32 	%r356, 1;
	mov.b32 	%r397, 31;
	mov.b32 	%r398, -1;
	// begin inline asm
	shfl.sync.down.b32 %r349, %r350, %r356, %r397, %r398;
	// end inline asm
	// begin inline asm
	shfl.sync.down.b32 %r354, %r355, %r356, %r397, %r398;
	// end inline asm
	mov.b64 	%rd408, {%r349, %r354};
	setp.gt.s32 	%p130, %r348, 30;
	selp.b64 	%rd409, 0, %rd408, %p130;
	add.s64 	%rd410, %rd409, %rd464;
	mov.b64 	{%r360, %r365}, %rd410;
	mov.b32 	%r366, 2;
	// begin inline asm
	shfl.sync.down.b32 %r359, %r360, %r366, %r397, %r398;
	// end inline asm
	// begin inline asm
	shfl.sync.down.b32 %r364, %r365, %r366, %r397, %r398;
	// end inline asm
	mov.b64 	%rd411, {%r359, %r364};
	setp.gt.s32 	%p131, %r348, 29;
	selp.b64 	%rd412, 0, %rd411, %p131;
	add.s64 	%rd413, %rd412, %rd410;
	mov.b64 	{%r370, %r375}, %rd413;
	mov.b32 	%r376, 4;
	// begin inline asm
	shfl.sync.down.b32 %r369, %r370, %r376, %r397, %r398;
	// end inline asm
	// begin inline asm
	shfl.sync.down.b32 %r374, %r375, %r376, %r397, %r398;
	// end inline asm
	mov.b64 	%rd414, {%r369, %r374};
	setp.gt.s32 	%p132, %r348, 27;
	selp.b64 	%rd415, 0, %rd414, %p132;
	add.s64 	%rd416, %rd415, %rd413;
	mov.b64 	{%r380, %r385}, %rd416;
	mov.b32 	%r386, 8;
	// begin inline asm
	shfl.sync.down.b32 %r379, %r380, %r386, %r397, %r398;
	// end inline asm
	// begin inline asm
	shfl.sync.down.b32 %r384, %r385, %r386, %r397, %r398;
	// end inline asm
	mov.b64 	%rd417, {%r379, %r384};
	setp.gt.s32 	%p133, %r348, 23;
	selp.b64 	%rd418, 0, %rd417, %p133;
	add.s64 	%rd419, %rd418, %rd416;
	mov.b64 	{%r390, %r395}, %rd419;
	mov.b32 	%r396, 16;
	// begin inline asm
	shfl.sync.down.b32 %r389, %r390, %r396, %r397, %r398;
	// end inline asm
	// begin inline asm
	shfl.sync.down.b32 %r394, %r395, %r396, %r397, %r398;
	// end inline asm
	mov.b64 	%rd420, {%r389, %r394};
	setp.gt.s32 	%p134, %r348, 15;
	selp.b64 	%rd421, 0, %rd420, %p134;
	add.s64 	%rd475, %rd421, %rd419;
	setp.ne.s32 	%p135, %r348, 0;
	@%p135 bra 	$L__BB5_20;
	shr.u32 	%r399, %r10, 2;
	and.b32  	%r400, %r399, 248;
	mov.u32 	%r401, _ZZN3cub18CUB_300001_SM_10006detail6reduce18DeviceReduceKernelINS2_10policy_hubIljN4cuda3std3__44plusIlEEE10Policy1000EN6thrust24THRUST_300001_SM_1000_NS18transform_iteratorINSD_6detail10functional5actorINSG_9compositeIJNSG_16operator_adaptorINS7_7greaterIvEEEENSH_INSG_8argumentILj0EEEEENSH_INSG_5valueIiEEEEEEEEENSF_15normal_iteratorINSD_10device_ptrIiEEEEllEEjS9_lNS7_10__identityEEEvT0_PT3_T1_NS0_13GridEvenShareIS14_EET2_T4_E12temp_storage;
	add.s32 	%r402, %r401, %r400;
	st.shared.u64 	[%r402+16], %rd475;
$L__BB5_20:
	bar.sync 	0;
	setp.ne.s32 	%p136, %r10, 0;
	@%p136 bra 	$L__BB5_48;
	ld.shared.u64 	%rd422, [_ZZN3cub18CUB_300001_SM_10006detail6reduce18DeviceReduceKernelINS2_10policy_hubIljN4cuda3std3__44plusIlEEE10Policy1000EN6thrust24THRUST_300001_SM_1000_NS18transform_iteratorINSD_6detail10functional5actorINSG_9compositeIJNSG_16operator_adaptorINS7_7greaterIvEEEENSH_INSG_8argumentILj0EEEEENSH_INSG_5valueIiEEEEEEEEENSF_15normal_iteratorINSD_10device_ptrIiEEEEllEEjS9_lNS7_10__identityEEEvT0_PT3_T1_NS0_13GridEvenShareIS14_EET2_T4_E12temp_storage+24];
	add.s64 	%rd423, %rd422, %rd475;
	ld.shared.u64 	%rd424, [_ZZN3cub18CUB_300001_SM_10006detail6reduce18DeviceReduceKernelINS2_10policy_hubIljN4cuda3std3__44plusIlEEE10Policy1000EN6thrust24THRUST_300001_SM_1000_NS18transform_iteratorINSD_6detail10functional5actorINSG_9compositeIJNSG_16operator_adaptorINS7_7greaterIvEEEENSH_INSG_8argumentILj0EEEEENSH_INSG_5valueIiEEEEEEEEENSF_15normal_iteratorINSD_10device_ptrIiEEEEllEEjS9_lNS7_10__identityEEEvT0_PT3_T1_NS0_13GridEvenShareIS14_EET2_T4_E12temp_storage+32];
	add.s64 	%rd425, %rd423, %rd424;
	ld.shared.u64 	%rd426, [_ZZN3cub18CUB_300001_SM_10006detail6reduce18DeviceReduceKernelINS2_10policy_hubIljN4cuda3std3__44plusIlEEE10Policy1000EN6thrust24THRUST_300001_SM_1000_NS18transform_iteratorINSD_6detail10functional5actorINSG_9compositeIJNSG_16operator_adaptorINS7_7greaterIvEEEENSH_INSG_8argumentILj0EEEEENSH_INSG_5valueIiEEEEEEEEENSF_15normal_iteratorINSD_10device_ptrIiEEEEllEEjS9_lNS7_10__identityEEEvT0_PT3_T1_NS0_13GridEvenShareIS14_EET2_T4_E12temp_storage+40];
	add.s64 	%rd427, %rd425, %rd426;
	ld.shared.u64 	%rd428, [_ZZN3cub18CUB_300001_SM_10006detail6reduce18DeviceReduceKernelINS2_10policy_hubIljN4cuda3std3__44plusIlEEE10Policy1000EN6thrust24THRUST_300001_SM_1000_NS18transform_iteratorINSD_6detail10functional5actorINSG_9compositeIJNSG_16operator_adaptorINS7_7greaterIvEEEENSH_INSG_8argumentILj0EEEEENSH_INSG_5valueIiEEEEEEEEENSF_15normal_iteratorINSD_10device_ptrIiEEEEllEEjS9_lNS7_10__identityEEEvT0_PT3_T1_NS0_13GridEvenShareIS14_EET2_T4_E12temp_storage+48];
	add.s64 	%rd429, %rd427, %rd428;
	ld.shared.u64 	%rd430, [_ZZN3cub18CUB_300001_SM_10006detail6reduce18DeviceReduceKernelINS2_10policy_hubIljN4cuda3std3__44plusIlEEE10Policy1000EN6thrust24THRUST_300001_SM_1000_NS18transform_iteratorINSD_6detail10functional5actorINSG_9compositeIJNSG_16operator_adaptorINS7_7greaterIvEEEENSH_INSG_8argumentILj0EEEEENSH_INSG_5valueIiEEEEEEEEENSF_15normal_iteratorINSD_10device_ptrIiEEEEllEEjS9_lNS7_10__identityEEEvT0_PT3_T1_NS0_13GridEvenShareIS14_EET2_T4_E12temp_storage+56];
	add.s64 	%rd431, %rd429, %rd430;
	ld.shared.u64 	%rd432, [_ZZN3cub18CUB_300001_SM_10006detail6reduce18DeviceReduceKernelINS2_10policy_hubIljN4cuda3std3__44plusIlEEE10Policy1000EN6thrust24THRUST_300001_SM_1000_NS18transform_iteratorINSD_6detail10functional5actorINSG_9compositeIJNSG_16operator_adaptorINS7_7greaterIvEEEENSH_INSG_8argumentILj0EEEEENSH_INSG_5valueIiEEEEEEEEENSF_15normal_iteratorINSD_10device_ptrIiEEEEllEEjS9_lNS7_10__identityEEEvT0_PT3_T1_NS0_13GridEvenShareIS14_EET2_T4_E12temp_storage+64];
	add.s64 	%rd433, %rd431, %rd432;
	ld.shared.u64 	%rd434, [_ZZN3cub18CUB_300001_SM_10006detail6reduce18DeviceReduceKernelINS2_10policy_hubIljN4cuda3std3__44plusIlEEE10Policy1000EN6thrust24THRUST_300001_SM_1000_NS18transform_iteratorINSD_6detail10functional5actorINSG_9compositeIJNSG_16operator_adaptorINS7_7greaterIvEEEENSH_INSG_8argumentILj0EEEEENSH_INSG_5valueIiEEEEEEEEENSF_15normal_iteratorINSD_10device_ptrIiEEEEllEEjS9_lNS7_10__identityEEEvT0_PT3_T1_NS0_13GridEvenShareIS14_EET2_T4_E12temp_storage+72];
	add.s64 	%rd435, %rd433, %rd434;
	ld.shared.u64 	%rd436, [_ZZN3cub18CUB_300001_SM_10006detail6reduce18DeviceReduceKernelINS2_10policy_hubIljN4cuda3std3__44plusIlEEE10Policy1000EN6thrust24THRUST_300001_SM_1000_NS18transform_iteratorINSD_6detail10functional5actorINSG_9compositeIJNSG_16operator_adaptorINS7_7greaterIvEEEENSH_INSG_8argumentILj0EEEEENSH_INSG_5valueIiEEEEEEEEENSF_15normal_iteratorINSD_10device_ptrIiEEEEllEEjS9_lNS7_10__identityEEEvT0_PT3_T1_NS0_13GridEvenShareIS14_EET2_T4_E12temp_storage+80];
	add.s64 	%rd437, %rd435, %rd436;
	ld.shared.u64 	%rd438, [_ZZN3cub18CUB_300001_SM_10006detail6reduce18DeviceReduceKernelINS2_10policy_hubIljN4cuda3std3__44plusIlEEE10Policy1000EN6thrust24THRUST_300001_SM_1000_NS18transform_iteratorINSD_6detail10functional5actorINSG_9compositeIJNSG_16operator_adaptorINS7_7greaterIvEEEENSH_INSG_8argumentILj0EEEEENSH_INSG_5valueIiEEEEEEEEENSF_15normal_iteratorINSD_10device_ptrIiEEEEllEEjS9_lNS7_10__identityEEEvT0_PT3_T1_NS0_13GridEvenShareIS14_EET2_T4_E12temp_storage+88];
	add.s64 	%rd439, %rd437, %rd438;
	ld.shared.u64 	%rd440, [_ZZN3cub18CUB_300001_SM_10006detail6reduce18DeviceReduceKernelINS2_10policy_hubIljN4cuda3std3__44plusIlEEE10Policy1000EN6thrust24THRUST_300001_SM_1000_NS18transform_iteratorINSD_6detail10functional5actorINSG_9compositeIJNSG_16operator_adaptorINS7_7greaterIvEEEENSH_INSG_8argumentILj0EEEEENSH_INSG_5valueIiEEEEEEEEENSF_15normal_iteratorINSD_10device_ptrIiEEEEllEEjS9_lNS7_10__identityEEEvT0_PT3_T1_NS0_13GridEvenShareIS14_EET2_T4_E12temp_storage+96];
	add.s64 	%rd441, %rd439, %rd440;
	ld.shared.u64 	%rd442, [_ZZN3cub18CUB_300001_SM_10006detail6reduce18DeviceReduceKernelINS2_10policy_hubIljN4cuda3std3__44plusIlEEE10Policy1000EN6thrust24THRUST_300001_SM_1000_NS18transform_iteratorINSD_6detail10functional5actorINSG_9compositeIJNSG_16operator_adaptorINS7_7greaterIvEEEENSH_INSG_8argumentILj0EEEEENSH_INSG_5valueIiEEEEEEEEENSF_15normal_iteratorINSD_10device_ptrIiEEEEllEEjS9_lNS7_10__identityEEEvT0_PT3_T1_NS0_13GridEvenShareIS14_EET2_T4_E12temp_storage+104];
	add.s64 	%rd443, %rd441, %rd442;
	ld.shared.u64 	%rd444, [_ZZN3cub18CUB_300001_SM_10006detail6reduce18DeviceReduceKernelINS2_10policy_hubIljN4cuda3std3__44plusIlEEE10Policy1000EN6thrust24THRUST_300001_SM_1000_NS18transform_iteratorINSD_6detail10functional5actorINSG_9compositeIJNSG_16operator_adaptorINS7_7greaterIvEEEENSH_INSG_8argumentILj0EEEEENSH_INSG_5valueIiEEEEEEEEENSF_15normal_iteratorINSD_10device_ptrIiEEEEllEEjS9_lNS7_10__identityEEEvT0_PT3_T1_NS0_13GridEvenShareIS14_EET2_T4_E12temp_storage+112];
	add.s64 	%rd445, %rd443, %rd444;
	ld.shared.u64 	%rd446, [_ZZN3cub18CUB_300001_SM_10006detail6reduce18DeviceReduceKernelINS2_10policy_hubIljN4cuda3std3__44plusIlEEE10Policy1000EN6thrust24THRUST_300001_SM_1000_NS18transform_iteratorINSD_6detail10functional5actorINSG_9compositeIJNSG_16operator_adaptorINS7_7greaterIvEEEENSH_INSG_8argumentILj0EEEEENSH_INSG_5valueIiEEEEEEEEENSF_15normal_iteratorINSD_10device_ptrIiEEEEllEEjS9_lNS7_10__identityEEEvT0_PT3_T1_NS0_13GridEvenShareIS14_EET2_T4_E12temp_storage+120];
	add.s64 	%rd447, %rd445, %rd446;
	ld.shared.u64 	%rd448, [_ZZN3cub18CUB_300001_SM_10006detail6reduce18DeviceReduceKernelINS2_10policy_hubIljN4cuda3std3__44plusIlEEE10Policy1000EN6thrust24THRUST_300001_SM_1000_NS18transform_iteratorINSD_6detail10functional5actorINSG_9compositeIJNSG_16operator_adaptorINS7_7greaterIvEEEENSH_INSG_8argumentILj0EEEEENSH_INSG_5valueIiEEEEEEEEENSF_15normal_iteratorINSD_10device_ptrIiEEEEllEEjS9_lNS7_10__identityEEEvT0_PT3_T1_NS0_13GridEvenShareIS14_EET2_T4_E12temp_storage+128];
	add.s64 	%rd449, %rd447, %rd448;
	ld.shared.u64 	%rd450, [_ZZN3cub18CUB_300001_SM_10006detail6reduce18DeviceReduceKernelINS2_10policy_hubIljN4cuda3std3__44plusIlEEE10Policy1000EN6thrust24THRUST_300001_SM_1000_NS18transform_iteratorINSD_6detail10functional5actorINSG_9compositeIJNSG_16operator_adaptorINS7_7greaterIvEEEENSH_INSG_8argumentILj0EEEEENSH_INSG_5valueIiEEEEEEEEENSF_15normal_iteratorINSD_10device_ptrIiEEEEllEEjS9_lNS7_10__identityEEEvT0_PT3_T1_NS0_13GridEvenShareIS14_EET2_T4_E12temp_storage+136];
	add.s64 	%rd475, %rd449, %rd450;
	bra.uni 	$L__BB5_48;
$L__BB5_22:
	// begin inline asm
	mov.u32 %r285, %laneid;
	// end inline asm
	and.b32  	%r336, %r10, 992;
	add.s32 	%r337, %r336, 32;
	setp.gt.u32 	%p107, %r337, %r9;
	not.b32 	%r338, %r336;
	add.s32 	%r339, %r9, %r338;
	selp.b32 	%r334, %r339, 31, %p107;
	mov.b64 	{%r287, %r292}, %rd464;
	mov.b32 	%r293, 1;
	mov.b32 	%r335, -1;
	// begin inline asm
	shfl.sync.down.b32 %r286, %r287, %r293, %r334, %r335;
	// end inline asm
	// begin inline asm
	shfl.sync.down.b32 %r291, %r292, %r293, %r334, %r335;
	// end inline asm
	mov.b64 	%rd350, {%r286, %r291};
	setp.lt.s32 	%p108, %r285, %r334;
	selp.b64 	%rd351, %rd350, 0, %p108;
	add.s64 	%rd352, %rd351, %rd464;
	mov.b64 	{%r297, %r302}, %rd352;
	mov.b32 	%r303, 2;
	// begin inline asm
	shfl.sync.down.b32 %r296, %r297, %r303, %r334, %r335;
	// end inline asm
	// begin inline asm
	shfl.sync.down.b32 %r301, %r302, %r303, %r334, %r335;
	// end inline asm
	mov.b64 	%rd353, {%r296, %r301};
	add.s32 	%r340, %r285, 2;
	setp.gt.s32 	%p109, %r340, %r334;
	selp.b64 	%rd354, 0, %rd353, %p109;
	add.s64 	%rd355, %rd354, %rd352;
	mov.b64 	{%r307, %r312}, %rd355;
	mov.b32 	%r313, 4;
	// begin inline asm
	shfl.sync.down.b32 %r306, %r307, %r313, %r334, %r335;
	// end inline asm
	// begin inline asm
	shfl.sync.down.b32 %r311, %r312, %r313, %r334, %r335;
	// end inline asm
	mov.b64 	%rd356, {%r306, %r311};
	add.s32 	%r341, %r285, 4;
	setp.gt.s32 	%p110, %r341, %r334;
	selp.b64 	%rd357, 0, %rd356, %p110;
	add.s64 	%rd358, %rd357, %rd355;
	mov.b64 	{%r317, %r322}, %rd358;
	mov.b32 	%r323, 8;
	// begin inline asm
	shfl.sync.down.b32 %r316, %r317, %r323, %r334, %r335;
	// end inline asm
	// begin inline asm
	shfl.sync.down.b32 %r321, %r322, %r323, %r334, %r335;
	// end inline asm
	mov.b64 	%rd359, {%r316, %r321};
	add.s32 	%r342, %r285, 8;
	setp.gt.s32 	%p111, %r342, %r334;
	selp.b64 	%rd360, 0, %rd359, %p111;
	add.s64 	%rd361, %rd360, %rd358;
	mov.b64 	{%r327, %r332}, %rd361;
	mov.b32 	%r333, 16;
	// begin inline asm
	shfl.sync.down.b32 %r326, %r327, %r333, %r334, %r335;
	// end inline asm
	// begin inline asm
	shfl.sync.down.b32 %r331, %r332, %r333, %r334, %r335;
	// end inline asm
	mov.b64 	%rd362, {%r326, %r331};
	add.s32 	%r343, %r285, 16;
	setp.gt.s32 	%p112, %r343, %r334;
	selp.b64 	%rd363, 0, %rd362, %p112;
	add.s64 	%rd475, %rd363, %rd361;
	setp.ne.s32 	%p113, %r285, 0;
	@%p113 bra 	$L__BB5_24;
	shr.u32 	%r344, %r10, 2;
	and.b32  	%r345, %r344, 248;
	mov.u32 	%r346, _ZZN3cub18CUB_300001_SM_10006detail6reduce18DeviceReduceKernelINS2_10policy_hubIljN4cuda3std3__44plusIlEEE10Policy1000EN6thrust24THRUST_300001_SM_1000_NS18transform_iteratorINSD_6detail10functional5actorINSG_9compositeIJNSG_16operator_adaptorINS7_7greaterIvEEEENSH_INSG_8argumentILj0EEEEENSH_INSG_5valueIiEEEEEEEEENSF_15normal_iteratorINSD_10device_ptrIiEEEEllEEjS9_lNS7_10__identityEEEvT0_PT3_T1_NS0_13GridEvenShareIS14_EET2_T4_E12temp_storage;
	add.s32 	%r347, %r346, %r345;
	st.shared.u64 	[%r347+16], %rd475;
$L__BB5_24:
	bar.sync 	0;
	setp.ne.s32 	%p114, %r10, 0;
	@%p114 bra 	$L__BB5_48;
	setp.gt.u32 	%p115, %r9, 32;
	ld.shared.u64 	%rd364, [_ZZN3cub18CUB_300001_SM_10006detail6reduce18DeviceReduceKernelINS2_10policy_hubIljN4cuda3std3__44plusIlEEE10Policy1000EN6thrust24THRUST_300001_SM_1000_NS18transform_iteratorINSD_6detail10functional5actorINSG_9compositeIJNSG_16operator_adaptorINS7_7greaterIvEEEENSH_INSG_8argumentILj0EEEEENSH_INSG_5valueIiEEEEEEEEENSF_15normal_iteratorINSD_10device_ptrIiEEEEllEEjS9_lNS7_10__identityEEEvT0_PT3_T1_NS0_13GridEvenShareIS14_EET2_T4_E12temp_storage+24];
	selp.b64 	%rd365, %rd364, 0, %p115;
	add.s64 	%rd366, %rd365, %rd475;
	setp.gt.u32 	%p116, %r9, 64;
	ld.shared.u64 	%rd367, [_ZZN3cub18CUB_300001_SM_10006detail6reduce18DeviceReduceKernelINS2_10policy_hubIljN4cuda3std3__44plusIlEEE10Policy1000EN6thrust24THRUST_300001_SM_1000_NS18transform_iteratorINSD_6detail10functional5actorINSG_9compositeIJNSG_16operator_adaptorINS7_7greaterIvEEEENSH_INSG_8argumentILj0EEEEENSH_INSG_5valueIiEEEEEEEEENSF_15normal_iteratorINSD_10device_ptrIiEEEEllEEjS9_lNS7_10__identityEEEvT0_PT3_T1_NS0_13GridEvenShareIS14_EET2_T4_E12temp_storage+32];
	selp.b64 	%rd368, %rd367, 0, %p116;
	add.s64 	%rd369, %rd366, %rd368;
	setp.gt.u32 	%p117, %r9, 96;
	ld.shared.u64 	%rd370, [_ZZN3cub18CUB_300001_SM_10006detail6reduce18DeviceReduceKernelINS2_10policy_hubIljN4cuda3std3__44plusIlEEE10Policy1000EN6thrust24THRUST_300001_SM_1000_NS18transform_iteratorINSD_6detail10functional5actorINSG_9compositeIJNSG_16operator_adaptorINS7_7greaterIvEEEENSH_INSG_8argumentILj0EEEEENSH_INSG_5valueIiEEEEEEEEENSF_15normal_iteratorINSD_10device_ptrIiEEEEllEEjS9_lNS7_10__identityEEEvT0_PT3_T1_NS0_13GridEvenShareIS14_EET2_T4_E12temp_storage+40];
	selp.b64 	%rd371, %rd370, 0, %p117;
	add.s64 	%rd372, %rd369, %rd371;
	setp.gt.u32 	%p118, %r9, 128;
	ld.shared.u64 	%rd373, [_ZZN3cub18CUB_300001_SM_10006detail6reduce18DeviceReduceKernelINS2_10policy_hubIljN4cuda3std3__44plusIlEEE10Policy1000EN6thrust24THRUST_300001_SM_1000_NS18transform_iteratorINSD_6detail10functional5actorINSG_9compositeIJNSG_16operator_adaptorINS7_7greaterIvEEEENSH_INSG_8argumentILj0EEEEENSH_INSG_5valueIiEEEEEEEEENSF_15normal_iteratorINSD_10device_ptrIiEEEEllEEjS9_lNS7_10__identityEEEvT0_PT3_T1_NS0_13GridEvenShareIS14_EET2_T4_E12temp_storage+48];
	selp.b64 	%rd374, %rd373, 0, %p118;
	add.s64 	%rd375, %rd372, %rd374;
	setp.gt.u32 	%p119, %r9, 160;
	ld.shared.u64 	%rd376, [_ZZN3cub18CUB_300001_SM_10006detail6reduce18DeviceReduceKernelINS2_10policy_hubIljN4cuda3std3__44plusIlEEE10Policy1000EN6thrust24THRUST_300001_SM_1000_NS18transform_iteratorINSD_6detail10functional5actorINSG_9compositeIJNSG_16operator_adaptorINS7_7greaterIvEEEENSH_INSG_8argumentILj0EEEEENSH_INSG_5valueIiEEEEEEEEENSF_15normal_iteratorINSD_10device_ptrIiEEEEllEEjS9_lNS7_10__identityEEEvT0_PT3_T1_NS0_13GridEvenShareIS14_EET2_T4_E12temp_storage+56];
	selp.b64 	%rd377, %rd376, 0, %p119;
	add.s64 	%rd378, %rd375, %rd377;
	setp.gt.u32 	%p120, %r9, 192;
	ld.shared.u64 	%rd379, [_ZZN3cub18CUB_300001_SM_10006detail6reduce18DeviceReduceKernelINS2_10policy_hubIljN4cuda3std3__44plusIlEEE10Policy1000EN6thrust24THRUST_300001_SM_1000_NS18transform_iteratorINSD_6detail10functional5actorINSG_9compositeIJNSG_16operator_adaptorINS7_7greaterIvEEEENSH_INSG_8argumentILj0EEEEENSH_INSG_5valueIiEEEEEEEEENSF_15normal_iteratorINSD_10device_ptrIiEEEEllEEjS9_lNS7_10__identityEEEvT0_PT3_T1_NS0_13GridEvenShareIS14_EET2_T4_E12temp_storage+64];
	selp.b64 	%rd380, %rd379, 0, %p120;
	add.s64 	%rd381, %rd378, %rd380;
	setp.gt.u32 	%p121, %r9, 224;
	ld.shared.u64 	%rd382, [_ZZN3cub18CUB_300001_SM_10006detail6reduce18DeviceReduceKernelINS2_10policy_hubIljN4cuda3std3__44plusIlEEE10Policy1000EN6thrust24THRUST_300001_SM_1000_NS18transform_iteratorINSD_6detail10functional5actorINSG_9compositeIJNSG_16operator_adaptorINS7_7greaterIvEEEENSH_INSG_8argumentILj0EEEEENSH_INSG_5valueIiEEEEEEEEENSF_15normal_iteratorINSD_10device_ptrIiEEEEllEEjS9_lNS7_10__identityEEEvT0_PT3_T1_NS0_13GridEvenShareIS14_EET2_T4_E12temp_storage+72];
	selp.b64 	%rd383, %rd382, 0, %p121;
	add.s64 	%rd384, %rd381, %rd383;
	setp.gt.u32 	%p122, %r9, 256;
	ld.shared.u64 	%rd385, [_ZZN3cub18CUB_300001_SM_10006detail6reduce18DeviceReduceKernelINS2_10policy_hubIljN4cuda3std3__44plusIlEEE10Policy1000EN6thrust24THRUST_300001_SM_1000_NS18transform_iteratorINSD_6detail10functional5actorINSG_9compositeIJNSG_16operator_adaptorINS7_7greaterIvEEEENSH_INSG_8argumentILj0EEEEENSH_INSG_5valueIiEEEEEEEEENSF_15normal_iteratorINSD_10device_ptrIiEEEEllEEjS9_lNS7_10__identityEEEvT0_PT3_T1_NS0_13GridEvenShareIS14_EET2_T4_E12temp_storage+80];
	selp.b64 	%rd386, %rd385, 0, %p122;
	add.s64 	%rd387, %rd384, %rd386;
	setp.gt.u32 	%p123, %r9, 288;
	ld.shared.u64 	%rd388, [_ZZN3cub18CUB_300001_SM_10006detail6reduce18DeviceReduceKernelINS2_10policy_hubIljN4cuda3std3__44plusIlEEE10Policy1000EN6thrust24THRUST_300001_SM_1000_NS18transform_iteratorINSD_6detail10functional5actorINSG_9compositeIJNSG_16operator_adaptorINS7_7greaterIvEEEENSH_INSG_8argumentILj0EEEEENSH_INSG_5valueIiEEEEEEEEENSF_15normal_iteratorINSD_10device_ptrIiEEEEllEEjS9_lNS7_10__identityEEEvT0_PT3_T1_NS0_13GridEvenShareIS14_EET2_T4_E12temp_storage+88];
	selp.b64 	%rd389, %rd388, 0, %p123;
	add.s64 	%rd390, %rd387, %rd389;
	setp.gt.u32 	%p124, %r9, 320;
	ld.shared.u64 	%rd391, [_ZZN3cub18CUB_300001_SM_10006detail6reduce18DeviceReduceKernelINS2_10policy_hubIljN4cuda3std3__44plusIlEEE10Policy1000EN6thrust24THRUST_300001_SM_1000_NS18transform_iteratorINSD_6detail10functional5actorINSG_9compositeIJNSG_16operator_adaptorINS7_7greaterIvEEEENSH_INSG_8argumentILj0EEEEENSH_INSG_5valueIiEEEEEEEEENSF_15normal_iteratorINSD_10device_ptrIiEEEEllEEjS9_lNS7_10__identityEEEvT0_PT3_T1_NS0_13GridEvenShareIS14_EET2_T4_E12temp_storage+96];
	selp.b64 	%rd392, %rd391, 0, %p124;
	add.s64 	%rd393, %rd390, %rd392;
	setp.gt.u32 	%p125, %r9, 352;
	ld.shared.u64 	%rd394, [_ZZN3cub18CUB_300001_SM_10006detail6reduce18DeviceReduceKernelINS2_10policy_hubIljN4cuda3std3__44plusIlEEE10Policy1000EN6thrust24THRUST_300001_SM_1000_NS18transform_iteratorINSD_6detail10functional5actorINSG_9compositeIJNSG_16operator_adaptorINS7_7greaterIvEEEENSH_INSG_8argumentILj0EEEEENSH_INSG_5valueIiEEEEEEEEENSF_15normal_iteratorINSD_10device_ptrIiEEEEllEEjS9_lNS7_10__identityEEEvT0_PT3_T1_NS0_13GridEvenShareIS14_EET2_T4_E12temp_storage+104];
	selp.b64 	%rd395, %rd394, 0, %p125;
	add.s64 	%rd396, %rd393, %rd395;
	setp.gt.u32 	%p126, %r9, 384;
	ld.shared.u64 	%rd397, [_ZZN3cub18CUB_300001_SM_10006detail6reduce18DeviceReduceKernelINS2_10policy_hubIljN4cuda3std3__44plusIlEEE10Policy1000EN6thrust24THRUST_300001_SM_1000_NS18transform_iteratorINSD_6detail10functional5actorINSG_9compositeIJNSG_16operator_adaptorINS7_7greaterIvEEEENSH_INSG_8argumentILj0EEEEENSH_INSG_5valueIiEEEEEEEEENSF_15normal_iteratorINSD_10device_ptrIiEEEEllEEjS9_lNS7_10__identityEEEvT0_PT3_T1_NS0_13GridEvenShareIS14_EET2_T4_E12temp_storage+112];
	selp.b64 	%rd398, %rd397, 0, %p126;
	add.s64 	%rd399, %rd396, %rd398;
	setp.gt.u32 	%p127, %r9, 416;
	ld.shared.u64 	%rd400, [_ZZN3cub18CUB_300001_SM_10006detail6reduce18DeviceReduceKernelINS2_10policy_hubIljN4cuda3std3__44plusIlEEE10Policy1000EN6thrust24THRUST_300001_SM_1000_NS18transform_iteratorINSD_6detail10functional5actorINSG_9compositeIJNSG_16operator_adaptorINS7_7greaterIvEEEENSH_INSG_8argumentILj0EEEEENSH_INSG_5valueIiEEEEEEEEENSF_15normal_iteratorINSD_10device_ptrIiEEEEllEEjS9_lNS7_10__identityEEEvT0_PT3_T1_NS0_13GridEvenShareIS14_EET2_T4_E12temp_storage+120];
	selp.b64 	%rd401, %rd400, 0, %p127;
	add.s64 	%rd402, %rd399, %rd401;
	setp.gt.u32 	%p128, %r9, 448;
	ld.shared.u64 	%rd403, [_ZZN3cub18CUB_300001_SM_10006detail6reduce18DeviceReduceKernelINS2_10policy_hubIljN4cuda3std3__44plusIlEEE10Policy1000EN6thrust24THRUST_300001_SM_1000_NS18transform_iteratorINSD_6detail10functional5actorINSG_9compositeIJNSG_16operator_adaptorINS7_7greaterIvEEEENSH_INSG_8argumentILj0EEEEENSH_INSG_5valueIiEEEEEEEEENSF_15normal_iteratorINSD_10device_ptrIiEEEEllEEjS9_lNS7_10__identityEEEvT0_PT3_T1_NS0_13GridEvenShareIS14_EET2_T4_E12temp_storage+128];
	selp.b64 	%rd404, %rd403, 0, %p128;
	add.s64 	%rd405, %rd402, %rd404;
	setp.gt.u32 	%p129, %r9, 480;
	ld.shared.u64 	%rd406, [_ZZN3cub18CUB_300001_SM_10006detail6reduce18DeviceReduceKernelINS2_10policy_hubIljN4cuda3std3__44plusIlEEE10Policy1000EN6thrust24THRUST_300001_SM_1000_NS18transform_iteratorINSD_6detail10functional5actorINSG_9compositeIJNSG_16operator_adaptorINS7_7greaterIvEEEENSH_INSG_8argumentILj0EEEEENSH_INSG_5valueIiEEEEEEEEENSF_15normal_iteratorINSD_10device_ptrIiEEEEllEEjS9_lNS7_10__identityEEEvT0_PT3_T1_NS0_13GridEvenShareIS14_EET2_T4_E12temp_storage+136];
	selp.b64 	%rd407, %rd406, 0, %p129;
	add.s64 	%rd475, %rd405, %rd407;
	bra.uni 	$L__BB5_48;
$L__BB5_26:
	mov.u32 	%r38, %tid.x;
	add.s32 	%r75, %r417, %r38;
	mul.wide.u32 	%rd42, %r75, 4;
	add.s64 	%rd43, %rd1, %rd42;
	ld.global.u32 	%r76, [%rd43];
	setp.gt.s32 	%p2, %r76, %r3;
	selp.u64 	%rd44, 1, 0, %p2;
	ld.global.u32 	%r77, [%rd43+2048];
	setp.gt.s32 	%p3, %r77, %r3;
	selp.u64 	%rd45, 1, 0, %p3;
	ld.global.u32 	%r78, [%rd43+4096];
	setp.gt.s32 	%p4, %r78, %r3;
	selp.u64 	%rd46, 1, 0, %p4;
	ld.global.u32 	%r79, [%rd43+6144];
	setp.gt.s32 	%p5, %r79, %r3;
	selp.u64 	%rd47, 1, 0, %p5;
	ld.global.u32 	%r80, [%rd43+8192];
	setp.gt.s32 	%p6, %r80, %r3;
	selp.u64 	%rd48, 1, 0, %p6;
	ld.global.u32 	%r81, [%rd43+10240];
	setp.gt.s32 	%p7, %r81, %r3;
	selp.u64 	%rd49, 1, 0, %p7;
	ld.global.u32 	%r82, [%rd43+12288];
	setp.gt.s32 	%p8, %r82, %r3;
	selp.u64 	%rd50, 1, 0, %p8;
	add.s64 	%rd51, %rd45, %rd44;
	add.s64 	%rd52, %rd51, %rd46;
	add.s64 	%rd53, %rd52, %rd47;
	add.s64 	%rd54, %rd53, %rd48;
	add.s64 	%rd55, %rd54, %rd49;
	add.s64 	%rd474, %rd55, %rd50;
	setp.lt.u32 	%p9, %r9, %r7;
	@%p9 bra 	$L__BB5_44;
	add.s32 	%r39, %r7, %r417;
	not.b32 	%r84, %r38;
	add.s32 	%r85, %r84, %r1;
	sub.s32 	%r86, %r85, %r7;
	sub.s32 	%r414, %r86, %r417;
	add.s32 	%r87, %r39, %r38;
	add.s32 	%r413, %r87, 4096;
	mov.b32 	%r416, 0;
	cvt.u64.u32 	%rd57, %r38;
	mov.u32 	%r415, %r39;
$L__BB5_28:
	add.s32 	%r417, %r417, %r7;
	add.s32 	%r88, %r1, -3584;
	setp.gt.u32 	%p10, %r417, %r88;
	@%p10 bra 	$L__BB5_30;
	cvt.u64.u32 	%rd56, %r417;
	add.s64 	%rd58, %rd57, %rd56;
	shl.b64 	%rd59, %rd58, 2;
	add.s64 	%rd60, %rd1, %rd59;
	ld.global.u32 	%r89, [%rd60];
	setp.gt.s32 	%p11, %r89, %r3;
	selp.u64 	%rd61, 1, 0, %p11;
	ld.global.u32 	%r90, [%rd60+2048];
	setp.gt.s32 	%p12, %r90, %r3;
	selp.u64 	%rd62, 1, 0, %p12;
	ld.global.u32 	%r91, [%rd60+4096];
	setp.gt.s32 	%p13, %r91, %r3;
	selp.u64 	%rd63, 1, 0, %p13;
	ld.global.u32 	%r92, [%rd60+6144];
	setp.gt.s32 	%p14, %r92, %r3;
	selp.u64 	%rd64, 1, 0, %p14;
	ld.global.u32 	%r93, [%rd60+8192];
	setp.gt.s32 	%p15, %r93, %r3;
	selp.u64 	%rd65, 1, 0, %p15;
	ld.global.u32 	%r94, [%rd60+10240];
	setp.gt.s32 	%p16, %r94, %r3;
	selp.u64 	%rd66, 1, 0, %p16;
	ld.global.u32 	%r95, [%rd60+12288];
	setp.gt.s32 	%p17, %r95, %r3;
	selp.u64 	%rd67, 1, 0, %p17;
	add.s64 	%rd68, %rd474, %rd61;
	add.s64 	%rd69, %rd68, %rd62;
	add.s64 	%rd70, %rd69, %rd63;
	add.s64 	%rd71, %rd70, %rd64;
	add.s64 	%rd72, %rd71, %rd65;
	add.s64 	%rd73, %rd72, %rd66;
	add.s64 	%rd474, %rd73, %rd67;
	sub.s32 	%r96, %r1, %r417;
	setp.lt.u32 	%p18, %r96, %r7;
	add.s32 	%r416, %r416, 1;
	add.s32 	%r415, %r415, %r7;
	sub.s32 	%r414, %r414, %r7;
	add.s32 	%r413, %r413, %r7;
	@%p18 bra 	$L__BB5_44;
	bra.uni 	$L__BB5_28;
$L__BB5_30:
	setp.le.u32 	%p19, %r1, %r417;
	sub.s32 	%r97, %r1, %r417;
	setp.ge.s32 	%p20, %r38, %r97;
	or.pred  	%p21, %p19, %p20;
	@%p21 bra 	$L__BB5_44;
	not.b32 	%r99, %r38;
	add.s32 	%r100, %r1, %r99;
	sub.s32 	%r101, %r100, %r39;
	mul.lo.s32 	%r102, %r2, %r416;
	mad.lo.s32 	%r103, %r102, -3584, %r101;
	shr.u32 	%r104, %r103, 9;
	add.s32 	%r52, %r104, 1;
	and.b32  	%r53, %r52, 15;
	setp.lt.u32 	%p22, %r103, 7680;
	mov.u32 	%r422, %r38;
	@%p22 bra 	$L__BB5_35;
	or.b32  	%r420, %r38, 4096;
	shr.u32 	%r105, %r414, 9;
	add.s32 	%r106, %r105, 1;
	and.b32  	%r107, %r106, 16777200;
	neg.s32 	%r418, %r107;
$L__BB5_33:
	.pragma "nounroll";
	add.s32 	%r108, %r413, -4096;
	mul.wide.u32 	%rd75, %r108, 4;
	add.s64 	%rd76, %rd1, %rd75;
	ld.global.u32 	%r109, [%rd76];
	setp.gt.s32 	%p23, %r109, %r3;
	selp.u64 	%rd77, 1, 0, %p23;
	add.s64 	%rd78, %rd474, %rd77;
	add.s32 	%r110, %r413, -3584;
	mul.wide.u32 	%rd79, %r110, 4;
	add.s64 	%rd80, %rd1, %rd79;
	ld.global.u32 	%r111, [%rd80];
	setp.gt.s32 	%p24, %r111, %r3;
	selp.u64 	%rd81, 1, 0, %p24;
	add.s64 	%rd82, %rd78, %rd81;
	add.s32 	%r112, %r413, -3072;
	mul.wide.u32 	%rd83, %r112, 4;
	add.s64 	%rd84, %rd1, %rd83;
	ld.global.u32 	%r113, [%rd84];
	setp.gt.s32 	%p25, %r113, %r3;
	selp.u64 	%rd85, 1, 0, %p25;
	add.s64 	%rd86, %rd82, %rd85;
	add.s32 	%r114, %r413, -2560;
	mul.wide.u32 	%rd87, %r114, 4;
	add.s64 	%rd88, %rd1, %rd87;
	ld.global.u32 	%r115, [%rd88];
	setp.gt.s32 	%p26, %r115, %r3;
	selp.u64 	%rd89, 1, 0, %p26;
	add.s64 	%rd90, %rd86, %rd89;
	add.s32 	%r116, %r413, -2048;
	mul.wide.u32 	%rd91, %r116, 4;
	add.s64 	%rd92, %rd1, %rd91;
	ld.global.u32 	%r117, [%rd92];
	setp.gt.s32 	%p27, %r117, %r3;
	selp.u64 	%rd93, 1, 0, %p27;
	add.s64 	%rd94, %rd90, %rd93;
	add.s32 	%r118, %r413, -1536;
	mul.wide.u32 	%rd95, %r118, 4;
	add.s64 	%rd96, %rd1, %rd95;
	ld.global.u32 	%r119, [%rd96];
	setp.gt.s32 	%p28, %r119, %r3;
	selp.u64 	%rd97, 1, 0, %p28;
	add.s64 	%rd98, %rd94, %rd97;
	add.s32 	%r120, %r413, -1024;
	mul.wide.u32 	%rd99, %r120, 4;
	add.s64 	%rd100, %rd1, %rd99;
	ld.global.u32 	%r121, [%rd100];
	setp.gt.s32 	%p29, %r121, %r3;
	selp.u64 	%rd101, 1, 0, %p29;
	add.s64 	%rd102, %rd98, %rd101;
	add.s32 	%r122, %r413, 3584;
	add.s32 	%r123, %r413, -512;
	mul.wide.u32 	%rd103, %r123, 4;
	add.s64 	%rd104, %rd1, %rd103;
	ld.global.u32 	%r124, [%rd104];
	setp.gt.s32 	%p30, %r124, %r3;
	selp.u64 	%rd105, 1, 0, %p30;
	add.s64 	%rd106, %rd102, %rd105;
	mul.wide.u32 	%rd107, %r413, 4;
	add.s64 	%rd108, %rd1, %rd107;
	ld.global.u32 	%r125, [%rd108];
	setp.gt.s32 	%p31, %r125, %r3;
	selp.u64 	%rd109, 1, 0, %p31;
	add.s64 	%rd110, %rd106, %rd109;
	add.s32 	%r126, %r413, 512;
	mul.wide.u32 	%rd111, %r126, 4;
	add.s64 	%rd112, %rd1, %rd111;
	ld.global.u32 	%r127, [%rd112];
	setp.gt.s32 	%p32, %r127, %r3;
	selp.u64 	%rd113, 1, 0, %p32;
	add.s64 	%rd114, %rd110, %rd113;
	add.s32 	%r128, %r413, 1024;
	mul.wide.u32 	%rd115, %r128, 4;
	add.s64 	%rd116, %rd1, %rd115;
	ld.global.u32 	%r129, [%rd116];
	setp.gt.s32 	%p33, %r129, %r3;
	selp.u64 	%rd117, 1, 0, %p33;
	add.s64 	%rd118, %rd114, %rd117;
	add.s32 	%r130, %r413, 1536;
	mul.wide.u32 	%rd119, %r130, 4;
	add.s64 	%rd120, %rd1, %rd119;
	ld.global.u32 	%r131, [%rd120];
	setp.gt.s32 	%p34, %r131, %r3;
	selp.u64 	%rd121, 1, 0, %p34;
	add.s64 	%rd122, %rd118, %rd121;
	add.s32 	%r132, %r413, 2048;
	mul.wide.u32 	%rd123, %r132, 4;
	add.s64 	%rd124, %rd1, %rd123;
	ld.global.u32 	%r133, [%rd124];
	setp.gt.s32 	%p35, %r133, %r3;
	selp.u64 	%rd125, 1, 0, %p35;
	add.s64 	%rd126, %rd122, %rd125;
	add.s32 	%r134, %r413, 2560;
	mul.wide.u32 	%rd127, %r134, 4;
	add.s64 	%rd128, %rd1, %rd127;
	ld.global.u32 	%r135, [%rd128];
	setp.gt.s32 	%p36, %r135, %r3;
	selp.u64 	%rd129, 1, 0, %p36;
	add.s64 	%rd130, %rd126, %rd129;
	add.s32 	%r136, %r413, 3072;
	mul.wide.u32 	%rd131, %r136, 4;
	add.s64 	%rd132, %rd1, %rd131;
	ld.global.u32 	%r137, [%rd132];
	setp.gt.s32 	%p37, %r137, %r3;
	selp.u64 	%rd133, 1, 0, %p37;
	add.s64 	%rd134, %rd130, %rd133;
	mul.wide.u32 	%rd135, %r122, 4;
	add.s64 	%rd136, %rd1, %rd135;
	ld.global.u32 	%r138, [%rd136];
	setp.gt.s32 	%p38, %r138, %r3;
	selp.u64 	%rd137, 1, 0, %p38;
	add.s64 	%rd474, %rd134, %rd137;
	add.s32 	%r420, %r420, 8192;
	add.s32 	%r413, %r413, 8192;
	add.s32 	%r418, %r418, 16;
	setp.ne.s32 	%p39, %r418, 0;
	@%p39 bra 	$L__BB5_33;
	add.s32 	%r422, %r420, -4096;
$L__BB5_35:
	setp.eq.s32 	%p40, %r53, 0;
	@%p40 bra 	$L__BB5_44;
	and.b32  	%r64, %r52, 7;
	setp.lt.u32 	%p41, %r53, 8;
	@%p41 bra 	$L__BB5_38;
	add.s32 	%r139, %r422, %r417;
	mul.wide.u32 	%rd139, %r139, 4;
	add.s64 	%rd140, %rd1, %rd139;
	ld.global.u32 	%r140, [%rd140];
	setp.gt.s32 	%p42, %r140, %r3;
	selp.u64 	%rd141, 1, 0, %p42;
	add.s64 	%rd142, %rd474, %rd141;
	add.s32 	%r141, %r139, 512;
	mul.wide.u32 	%rd143, %r141, 4;
	add.s64 	%rd144, %rd1, %rd143;
	ld.global.u32 	%r142, [%rd144];
	setp.gt.s32 	%p43, %r142, %r3;
	selp.u64 	%rd145, 1, 0, %p43;
	add.s64 	%rd146, %rd142, %rd145;
	add.s32 	%r143, %r139, 1024;
	mul.wide.u32 	%rd147, %r143, 4;
	add.s64 	%rd148, %rd1, %rd147;
	ld.global.u32 	%r144, [%rd148];
	setp.gt.s32 	%p44, %r144, %r3;
	selp.u64 	%rd149, 1, 0, %p44;
	add.s64 	%rd150, %rd146, %rd149;
	add.s32 	%r145, %r139, 1536;
	mul.wide.u32 	%rd151, %r145, 4;
	add.s64 	%rd152, %rd1, %rd151;
	ld.global.u32 	%r146, [%rd152];
	setp.gt.s32 	%p45, %r146, %r3;
	selp.u64 	%rd153, 1, 0, %p45;
	add.s64 	%rd154, %rd150, %rd153;
	add.s32 	%r147, %r139, 2048;
	mul.wide.u32 	%rd155, %r147, 4;
	add.s64 	%rd156, %rd1, %rd155;
	ld.global.u32 	%r148, [%rd156];
	setp.gt.s32 	%p46, %r148, %r3;
	selp.u64 	%rd157, 1, 0, %p46;
	add.s64 	%rd158, %rd154, %rd157;
	add.s32 	%r149, %r139, 2560;
	mul.wide.u32 	%rd159, %r149, 4;
	add.s64 	%rd160, %rd1, %rd159;
	ld.global.u32 	%r150, [%rd160];
	setp.gt.s32 	%p47, %r150, %r3;
	selp.u64 	%rd161, 1, 0, %p47;
	add.s64 	%rd162, %rd158, %rd161;
	add.s32 	%r151, %r139, 3072;
	mul.wide.u32 	%rd163, %r151, 4;
	add.s64 	%rd164, %rd1, %rd163;
	ld.global.u32 	%r152, [%rd164];
	setp.gt.s32 	%p48, %r152, %r3;
	selp.u64 	%rd165, 1, 0, %p48;
	add.s64 	%rd166, %rd162, %rd165;
	add.s32 	%r153, %r139, 3584;
	mul.wide.u32 	%rd167, %r153, 4;
	add.s64 	%rd168, %rd1, %rd167;
	ld.global.u32 	%r154, [%rd168];
	setp.gt.s32 	%p49, %r154, %r3;
	selp.u64 	%rd169, 1, 0, %p49;
	add.s64 	%rd474, %rd166, %rd169;
	add.s32 	%r422, %r422, 4096;
$L__BB5_38:
	setp.eq.s32 	%p50, %r64, 0;
	@%p50 bra 	$L__BB5_44;
	setp.lt.u32 	%p51, %r64, 4;
	@%p51 bra 	$L__BB5_41;
	add.s32 	%r155, %r422, %r417;
	mul.wide.u32 	%rd171, %r155, 4;
	add.s64 	%rd172, %rd1, %rd171;
	ld.global.u32 	%r156, [%rd172];
	setp.gt.s32 	%p52, %r156, %r3;
	selp.u64 	%rd173, 1, 0, %p52;
	add.s64 	%rd174, %rd474, %rd173;
	add.s32 	%r157, %r155, 512;
	mul.wide.u32 	%rd175, %r157, 4;
	add.s64 	%rd176, %rd1, %rd175;
	ld.global.u32 	%r158, [%rd176];
	setp.gt.s32 	%p53, %r158, %r3;
	selp.u64 	%rd177, 1, 0, %p53;
	add.s64 	%rd178, %rd174, %rd177;
	add.s32 	%r159, %r155, 1024;
	mul.wide.u32 	%rd179, %r159, 4;
	add.s64 	%rd180, %rd1, %rd179;
	ld.global.u32 	%r160, [%rd180];
	setp.gt.s32 	%p54, %r160, %r3;
	selp.u64 	%rd181, 1, 0, %p54;
	add.s64 	%rd182, %rd178, %rd181;
	add.s32 	%r161, %r155, 1536;
	mul.wide.u32 	%rd183, %r161, 4;
	add.s64 	%rd184, %rd1, %rd183;
	ld.global.u32 	%r162, [%rd184];
	setp.gt.s32 	%p55, %r162, %r3;
	selp.u64 	%rd185, 1, 0, %p55;
	add.s64 	%rd474, %rd182, %rd185;
	add.s32 	%r422, %r422, 2048;
$L__BB5_41:
	and.b32  	%r163, %r52, 3;
	setp.eq.s32 	%p56, %r163, 0;
	@%p56 bra 	$L__BB5_44;
	add.s32 	%r425, %r422, %r415;
	cvt.u16.u32 	%rs1, %r414;
	shr.u16 	%rs2, %rs1, 9;
	add.s16 	%rs3, %rs2, 1;
	cvt.u32.u16 	%r164, %rs3;
	and.b32  	%r165, %r164, 3;
	neg.s32 	%r424, %r165;
$L__BB5_43:
	.pragma "nounroll";
	mul.wide.u32 	%rd186, %r425, 4;
	add.s64 	%rd187, %rd1, %rd186;
	ld.global.u32 	%r166, [%rd187];
	setp.gt.s32 	%p57, %r166, %r3;
	selp.u64 	%rd188, 1, 0, %p57;
	add.s64 	%rd474, %rd474, %rd188;
	add.s32 	%r425, %r425, 512;
	add.s32 	%r424, %r424, 1;
	setp.ne.s32 	%p58, %r424, 0;
	@%p58 bra 	$L__BB5_43;
$L__BB5_44:
	// begin inline asm
	mov.u32 %r167, %laneid;
	// end inline asm
	mov.b64 	{%r169, %r174}, %rd474;
	mov.b32 	%r175, 1;
	mov.b32 	%r216, 31;
	mov.b32 	%r217, -1;
	// begin inline asm
	shfl.sync.down.b32 %r168, %r169, %r175, %r216, %r217;
	// end inline asm
	// begin inline asm
	shfl.sync.down.b32 %r173, %r174, %r175, %r216, %r217;
	// end inline asm
	mov.b64 	%rd189, {%r168, %r173};
	setp.gt.s32 	%p59, %r167, 30;
	selp.b64 	%rd190, 0, %rd189, %p59;
	add.s64 	%rd191, %rd190, %rd474;
	mov.b64 	{%r179, %r184}, %rd191;
	mov.b32 	%r185, 2;
	// begin inline asm
	shfl.sync.down.b32 %r178, %r179, %r185, %r216, %r217;
	// end inline asm
	// begin inline asm
	shfl.sync.down.b32 %r183, %r184, %r185, %r216, %r217;
	// end inline asm
	mov.b64 	%rd192, {%r178, %r183};
	setp.gt.s32 	%p60, %r167, 29;
	selp.b64 	%rd193, 0, %rd192, %p60;
	add.s64 	%rd194, %rd193, %rd191;
	mov.b64 	{%r189, %r194}, %rd194;
	mov.b32 	%r195, 4;
	// begin inline asm
	shfl.sync.down.b32 %r188, %r189, %r195, %r216, %r217;
	// end inline asm
	// begin inline asm
	shfl.sync.down.b32 %r193, %r194, %r195, %r216, %r217;
	// end inline asm
	mov.b64 	%rd195, {%r188, %r193};
	setp.gt.s32 	%p61, %r167, 27;
	selp.b64 	%rd196, 0, %rd195, %p61;
	add.s64 	%rd197, %rd196, %rd194;
	mov.b64 	{%r199, %r204}, %rd197;
	mov.b32 	%r205, 8;
	// begin inline asm
	shfl.sync.down.b32 %r198, %r199, %r205, %r216, %r217;
	// end inline asm
	// begin inline asm
	shfl.sync.down.b32 %r203, %r204, %r205, %r216, %r217;
	// end inline asm
	mov.b64 	%rd198, {%r198, %r203};
	setp.gt.s32 	%p62, %r167, 23;
	selp.b64 	%rd199, 0, %rd198, %p62;
	add.s64 	%rd200, %rd199, %rd197;
	mov.b64 	{%r209, %r214}, %rd200;
	mov.b32 	%r215, 16;
	// begin inline asm
	shfl.sync.down.b32 %r208, %r209, %r215, %r216, %r217;
	// end inline asm
	// begin inline asm
	shfl.sync.down.b32 %r213, %r214, %r215, %r216, %r217;
	// end inline asm
	mov.b64 	%rd201, {%r208, %r213};
	setp.gt.s32 	%p63, %r167, 15;
	selp.b64 	%rd202, 0, %rd201, %p63;
	add.s64 	%rd475, %rd202, %rd200;
	setp.ne.s32 	%p64, %r167, 0;
	@%p64 bra 	$L__BB5_46;
	shr.u32 	%r218, %r38, 2;
	and.b32  	%r219, %r218, 248;
	mov.u32 	%r220, _ZZN3cub18CUB_300001_SM_10006detail6reduce18DeviceReduceKernelINS2_10policy_hubIljN4cuda3std3__44plusIlEEE10Policy1000EN6thrust24THRUST_300001_SM_1000_NS18transform_iteratorINSD_6detail10functional5actorINSG_9compositeIJNSG_16operator_adaptorINS7_7greaterIvEEEENSH_INSG_8argumentILj0EEEEENSH_INSG_5valueIiEEEEEEEEENSF_15normal_iteratorINSD_10device_ptrIiEEEEllEEjS9_lNS7_10__identityEEEvT0_PT3_T1_NS0_13GridEvenShareIS14_EET2_T4_E12temp_storage;
	add.s32 	%r221, %r220, %r219;
	st.shared.u64 	[%r221+16], %rd475;
$L__BB5_46:
	bar.sync 	0;
	setp.ne.s32 	%p65, %r38, 0;
	@%p65 bra 	$L__BB5_48;
	ld.shared.u64 	%rd203, [_ZZN3cub18CUB_300001_SM_10006detail6reduce18DeviceReduceKernelINS2_10policy_hubIljN4cuda3std3__44plusIlEEE10Policy1000EN6thrust24THRUST_300001_SM_1000_NS18transform_iteratorINSD_6detail10functional5actorINSG_9compositeIJNSG_16operator_adaptorINS7_7greaterIvEEEENSH_INSG_8argumentILj0EEEEENSH_INSG_5valueIiEEEEEEEEENSF_15normal_iteratorINSD_10device_ptrIiEEEEllEEjS9_lNS7_10__identityEEEvT0_PT3_T1_NS0_13GridEvenShareIS14_EET2_T4_E12temp_storage+24];
	add.s64 	%rd204, %rd203, %rd475;
	ld.shared.u64 	%rd205, [_ZZN3cub18CUB_300001_SM_10006detail6reduce18DeviceReduceKernelINS2_10policy_hubIljN4cuda3std3__44plusIlEEE10Policy1000EN6thrust24THRUST_300001_SM_1000_NS18transform_iteratorINSD_6detail10functional5actorINSG_9compositeIJNSG_16operator_adaptorINS7_7greaterIvEEEENSH_INSG_8argumentILj0EEEEENSH_INSG_5valueIiEEEEEEEEENSF_15normal_iteratorINSD_10device_ptrIiEEEEllEEjS9_lNS7_10__identityEEEvT0_PT3_T1_NS0_13GridEvenShareIS14_EET2_T4_E12temp_storage+32];
	add.s64 	%rd206, %rd204, %rd205;
	ld.shared.u64 	%rd207, [_ZZN3cub18CUB_300001_SM_10006detail6reduce18DeviceReduceKernelINS2_10policy_hubIljN4cuda3std3__44plusIlEEE10Policy1000EN6thrust24THRUST_300001_SM_1000_NS18transform_iteratorINSD_6detail10functional5actorINSG_9compositeIJNSG_16operator_adaptorINS7_7greaterIvEEEENSH_INSG_8argumentILj0EEEEENSH_INSG_5valueIiEEEEEEEEENSF_15normal_iteratorINSD_10device_ptrIiEEEEllEEjS9_lNS7_10__identityEEEvT0_PT3_T1_NS0_13GridEvenShareIS14_EET2_T4_E12temp_storage+40];
	add.s64 	%rd208, %rd206, %rd207;
	ld.shared.u64 	%rd209, [_ZZN3cub18CUB_300001_SM_10006detail6reduce18DeviceReduceKernelINS2_10policy_hubIljN4cuda3std3__44plusIlEEE10Policy1000EN6thrust24THRUST_300001_SM_1000_NS18transform_iteratorINSD_6detail10functional5actorINSG_9compositeIJNSG_16operator_adaptorINS7_7greaterIvEEEENSH_INSG_8argumentILj0EEEEENSH_INSG_5valueIiEEEEEEEEENSF_15normal_iteratorINSD_10device_ptrIiEEEEllEEjS9_lNS7_10__identityEEEvT0_PT3_T1_NS0_13GridEvenShareIS14_EET2_T4_E12temp_storage+48];
	add.s64 	%rd210, %rd208, %rd209;
	ld.shared.u64 	%rd211, [_ZZN3cub18CUB_300001_SM_10006detail6reduce18DeviceReduceKernelINS2_10policy_hubIljN4cuda3std3__44plusIlEEE10Policy1000EN6thrust24THRUST_300001_SM_1000_NS18transform_iteratorINSD_6detail10functional5actorINSG_9compositeIJNSG_16operator_adaptorINS7_7greaterIvEEEENSH_INSG_8argumentILj0EEEEENSH_INSG_5valueIiEEEEEEEEENSF_15normal_iteratorINSD_10device_ptrIiEEEEllEEjS9_lNS7_10__identityEEEvT0_PT3_T1_NS0_13GridEvenShareIS14_EET2_T4_E12temp_storage+56];
	add.s64 	%rd212, %rd210, %rd211;
	ld.shared.u64 	%rd213, [_ZZN3cub18CUB_300001_SM_10006detail6reduce18DeviceReduceKernelINS2_10policy_hubIljN4cuda3std3__44plusIlEEE10Policy1000EN6thrust24THRUST_300001_SM_1000_NS18transform_iteratorINSD_6detail10functional5actorINSG_9compositeIJNSG_16operator_adaptorINS7_7greaterIvEEEENSH_INSG_8argumentILj0EEEEENSH_INSG_5valueIiEEEEEEEEENSF_15normal_iteratorINSD_10device_ptrIiEEEEllEEjS9_lNS7_10__identityEEEvT0_PT3_T1_NS0_13GridEvenShareIS14_EET2_T4_E12temp_storage+64];
	add.s64 	%rd214, %rd212, %rd213;
	ld.shared.u64 	%rd215, [_ZZN3cub18CUB_300001_SM_10006detail6reduce18DeviceReduceKernelINS2_10policy_hubIljN4cuda3std3__44plusIlEEE10Policy1000EN6thrust24THRUST_300001_SM_1000_NS18transform_iteratorINSD_6detail10functional5actorINSG_9compositeIJNSG_16operator_adaptorINS7_7greaterIvEEEENSH_INSG_8argumentILj0EEEEENSH_INSG_5valueIiEEEEEEEEENSF_15normal_iteratorINSD_10device_ptrIiEEEEllEEjS9_lNS7_10__identityEEEvT0_PT3_T1_NS0_13GridEvenShareIS14_EET2_T4_E12temp_storage+72];
	add.s64 	%rd216, %rd214, %rd215;
	ld.shared.u64 	%rd217, [_ZZN3cub18CUB_300001_SM_10006detail6reduce18DeviceReduceKernelINS2_10policy_hubIljN4cuda3std3__44plusIlEEE10Policy1000EN6thrust24THRUST_300001_SM_1000_NS18transform_iteratorINSD_6detail10functional5actorINSG_9compositeIJNSG_16operator_adaptorINS7_7greaterIvEEEENSH_INSG_8argumentILj0EEEEENSH_INSG_5valueIiEEEEEEEEENSF_15normal_iteratorINSD_10device_ptrIiEEEEllEEjS9_lNS7_10__identityEEEvT0_PT3_T1_NS0_13GridEvenShareIS14_EET2_T4_E12temp_storage+80];
	add.s64 	%rd218, %rd216, %rd217;
	ld.shared.u64 	%rd219, [_ZZN3cub18CUB_300001_SM_10006detail6reduce18DeviceReduceKernelINS2_10policy_hubIljN4cuda3std3__44plusIlEEE10Policy1000EN6thrust24THRUST_300001_SM_1000_NS18transform_iteratorINSD_6detail10functional5actorINSG_9compositeIJNSG_16operator_adaptorINS7_7greaterIvEEEENSH_INSG_8argumentILj0EEEEENSH_INSG_5valueIiEEEEEEEEENSF_15normal_iteratorINSD_10device_ptrIiEEEEllEEjS9_lNS7_10__identityEEEvT0_PT3_T1_NS0_13GridEvenShareIS14_EET2_T4_E12temp_storage+88];
	add.s64 	%rd220, %rd218, %rd219;
	ld.shared.u64 	%rd221, [_ZZN3cub18CUB_300001_SM_10006detail6reduce18DeviceReduceKernelINS2_10policy_hubIljN4cuda3std3__44plusIlEEE10Policy1000EN6thrust24THRUST_300001_SM_1000_NS18transform_iteratorINSD_6detail10functional5actorINSG_9compositeIJNSG_16operator_adaptorINS7_7greaterIvEEEENSH_INSG_8argumentILj0EEEEENSH_INSG_5valueIiEEEEEEEEENSF_15normal_iteratorINSD_10device_ptrIiEEEEllEEjS9_lNS7_10__identityEEEvT0_PT3_T1_NS0_13GridEvenShareIS14_EET2_T4_E12temp_storage+96];
	add.s64 	%rd222, %rd220, %rd221;
	ld.shared.u64 	%rd223, [_ZZN3cub18CUB_300001_SM_10006detail6reduce18DeviceReduceKernelINS2_10policy_hubIljN4cuda3std3__44plusIlEEE10Policy1000EN6thrust24THRUST_300001_SM_1000_NS18transform_iteratorINSD_6detail10functional5actorINSG_9compositeIJNSG_16operator_adaptorINS7_7greaterIvEEEENSH_INSG_8argumentILj0EEEEENSH_INSG_5valueIiEEEEEEEEENSF_15normal_iteratorINSD_10device_ptrIiEEEEllEEjS9_lNS7_10__identityEEEvT0_PT3_T1_NS0_13GridEvenShareIS14_EET2_T4_E12temp_storage+104];
	add.s64 	%rd224, %rd222, %rd223;
	ld.shared.u64 	%rd225, [_ZZN3cub18CUB_300001_SM_10006detail6reduce18DeviceReduceKernelINS2_10policy_hubIljN4cuda3std3__44plusIlEEE10Policy1000EN6thrust24THRUST_300001_SM_1000_NS18transform_iteratorINSD_6detail10functional5actorINSG_9compositeIJNSG_16operator_adaptorINS7_7greaterIvEEEENSH_INSG_8argumentILj0EEEEENSH_INSG_5valueIiEEEEEEEEENSF_15normal_iteratorINSD_10device_ptrIiEEEEllEEjS9_lNS7_10__identityEEEvT0_PT3_T1_NS0_13GridEvenShareIS14_EET2_T4_E12temp_storage+112];
	add.s64 	%rd226, %rd224, %rd225;
	ld.shared.u64 	%rd227, [_ZZN3cub18CUB_300001_SM_10006detail6reduce18DeviceReduceKernelINS2_10policy_hubIljN4cuda3std3__44plusIlEEE10Policy1000EN6thrust24THRUST_300001_SM_1000_NS18transform_iteratorINSD_6detail10functional5actorINSG_9compositeIJNSG_16operator_adaptorINS7_7greaterIvEEEENSH_INSG_8argumentILj0EEEEENSH_INSG_5valueIiEEEEEEEEENSF_15normal_iteratorINSD_10device_ptrIiEEEEllEEjS9_lNS7_10__identityEEEvT0_PT3_T1_NS0_13GridEvenShareIS14_EET2_T4_E12temp_storage+120];
	add.s64 	%rd228, %rd226, %rd227;
	ld.shared.u64 	%rd229, [_ZZN3cub18CUB_300001_SM_10006detail6reduce18DeviceReduceKernelINS2_10policy_hubIljN4cuda3std3__44plusIlEEE10Policy1000EN6thrust24THRUST_300001_SM_1000_NS18transform_iteratorINSD_6detail10functional5actorINSG_9compositeIJNSG_16operator_adaptorINS7_7greaterIvEEEENSH_INSG_8argumentILj0EEEEENSH_INSG_5valueIiEEEEEEEEENSF_15normal_iteratorINSD_10device_ptrIiEEEEllEEjS9_lNS7_10__identityEEEvT0_PT3_T1_NS0_13GridEvenShareIS14_EET2_T4_E12temp_storage+128];
	add.s64 	%rd230, %rd228, %rd229;
	ld.shared.u64 	%rd231, [_ZZN3cub18CUB_300001_SM_10006detail6reduce18DeviceReduceKernelINS2_10policy_hubIljN4cuda3std3__44plusIlEEE10Policy1000EN6thrust24THRUST_300001_SM_1000_NS18transform_iteratorINSD_6detail10functional5actorINSG_9compositeIJNSG_16operator_adaptorINS7_7greaterIvEEEENSH_INSG_8argumentILj0EEEEENSH_INSG_5valueIiEEEEEEEEENSF_15normal_iteratorINSD_10device_ptrIiEEEEllEEjS9_lNS7_10__identityEEEvT0_PT3_T1_NS0_13GridEvenShareIS14_EET2_T4_E12temp_storage+136];
	add.s64 	%rd475, %rd230, %rd231;
$L__BB5_48:
	mov.u32 	%r403, %tid.x;
	setp.ne.s32 	%p137, %r403, 0;
	@%p137 bra 	$L__BB5_50;
	ld.param.u64 	%rd454, [_ZN3cub18CUB_300001_SM_10006detail6reduce18DeviceReduceKernelINS2_10policy_hubIljN4cuda3std3__44plusIlEEE10Policy1000EN6thrust24THRUST_300001_SM_1000_NS18transform_iteratorINSD_6detail10functional5actorINSG_9compositeIJNSG_16operator_adaptorINS7_7greaterIvEEEENSH_INSG_8argumentILj0EEEEENSH_INSG_5valueIiEEEEEEEEENSF_15normal_iteratorINSD_10device_ptrIiEEEEllEEjS9_lNS7_10__identityEEEvT0_PT3_T1_NS0_13GridEvenShareIS14_EET2_T4__param_1];
	cvta.to.global.u64 	%rd451, %rd454;
	mul.wide.u32 	%rd452, %r6, 8;
	add.s64 	%rd453, %rd451, %rd452;
	st.global.u64 	[%rd453], %rd475;
$L__BB5_50:
	ret;

}
	// .globl	_ZN3cub18CUB_300001_SM_10006detail6reduce28DeviceReduceSingleTileKernelINS2_10policy_hubIljN4cuda3std3__44plusIlEEE10Policy1000EPlSC_iS9_llNS7_10__identityEEEvT0_T1_T2_T3_T4_T6_
.visible .entry _ZN3cub18CUB_300001_SM_10006detail6reduce28DeviceReduceSingleTileKernelINS2_10policy_hubIljN4cuda3std3__44plusIlEEE10Policy1000EPlSC_iS9_llNS7_10__identityEEEvT0_T1_T2_T3_T4_T6_(
	.param .u64 .ptr .align 1 _ZN3cub18CUB_300001_SM_10006detail6reduce28DeviceReduceSingleTileKernelINS2_10policy_hubIljN4cuda3std3__44plusIlEEE10Policy1000EPlSC_iS9_llNS7_10__identityEEEvT0_T1_T2_T3_T4_T6__param_0,
	.param .u64 .ptr .align 1 _ZN3cub18CUB_300001_SM_10006detail6reduce28DeviceReduceSingleTileKernelINS2_10policy_hubIljN4cuda3std3__44plusIlEEE10Policy1000EPlSC_iS9_llNS7_10__identityEEEvT0_T1_T2_T3_T4_T6__param_1,
	.param .u32 _ZN3cub18CUB_300001_SM_10006detail6reduce28DeviceReduceSingleTileKernelINS2_10policy_hubIljN4cuda3std3__44plusIlEEE10Policy1000EPlSC_iS9_llNS7_10__identityEEEvT0_T1_T2_T3_T4_T6__param_2,
	.param .align 1 .b8 _ZN3cub18CUB_300001_SM_10006detail6reduce28DeviceReduceSingleTileKernelINS2_10policy_hubIljN4cuda3std3__44plusIlEEE10Policy1000EPlSC_iS9_llNS7_10__identityEEEvT0_T1_T2_T3_T4_T6__param_3[1],
	.param .u64 _ZN3cub18CUB_300001_SM_10006detail6reduce28DeviceReduceSingleTileKernelINS2_10policy_hubIljN4cuda3std3__44plusIlEEE10Policy1000EPlSC_iS9_llNS7_10__identityEEEvT0_T1_T2_T3_T4_T6__param_4,
	.param .align 1 .b8 _ZN3cub18CUB_300001_SM_10006detail6reduce28DeviceReduceSingleTileKernelINS2_10policy_hubIljN4cuda3std3__44plusIlEEE10Policy1000EPlSC_iS9_llNS7_10__identityEEEvT0_T1_T2_T3_T4_T6__param_5[1]
)
.maxntid 512
.minnctapersm 1
{
	.reg .pred 	%p<58>;
	.reg .b32 	%r<238>;
	.reg .b64 	%rd<281>;
	// demoted variable
	.shared .align 8 .b8 _ZZN3cub18CUB_300001_SM_10006detail6reduce28DeviceReduceSingleTileKernelINS2_10policy_hubIljN4cuda3std3__44plusIlEEE10Policy1000EPlSC_iS9_llNS7_10__identityEEEvT0_T1_T2_T3_T4_T6_E12temp_storage[152];
	ld.param.u64 	%rd35, [_ZN3cub18CUB_300001_SM_10006detail6reduce28DeviceReduceSingleTileKernelINS2_10policy_hubIljN4cuda3std3__44plusIlEEE10Policy1000EPlSC_iS9_llNS7_10__identityEEEvT0_T1_T2_T3_T4_T6__param_0];
	ld.param.u64 	%rd37, [_ZN3cub18CUB_300001_SM_10006detail6reduce28DeviceReduceSingleTileKernelINS2_10policy_hubIljN4cuda3std3__44plusIlEEE10Policy1000EPlSC_iS9_llNS7_10__identityEEEvT0_T1_T2_T3_T4_T6__param_1];
	ld.param.u32 	%r34, [_ZN3cub18CUB_300001_SM_10006detail6reduce28DeviceReduceSingleTileKernelINS2_10policy_hubIljN4cuda3std3__44plusIlEEE10Policy1000EPlSC_iS9_llNS7_10__identityEEEvT0_T1_T2_T3_T4_T6__param_2];
	ld.param.u64 	%rd36, [_ZN3cub18CUB_300001_SM_10006detail6reduce28DeviceReduceSingleTileKernelINS2_10policy_hubIljN4cuda3std3__44plusIlEEE10Policy1000EPlSC_iS9_llNS7_10__identityEEEvT0_T1_T2_T3_T4_T6__param_4];
	cvta.to.global.u64 	%rd1, %rd37;
	setp.ne.s32 	%p1, %r34, 0;
	@%p1 bra 	$L__BB6_3;
	mov.u32 	%r224, %tid.x;
	setp.ne.s32 	%p57, %r224, 0;
	@%p57 bra 	$L__BB6_39;
	st.global.u64 	[%rd1], %rd36;
	bra.uni 	$L__BB6_39;
$L__BB6_3:
	setp.gt.s32 	%p2, %r34, 3583;
	@%p2 bra 	$L__BB6_21;
	mov.u32 	%r1, %tid.x;
	setp.ge.s32 	%p19, %r1, %r34;
	mov.b64 	%rd271, 0;
	mov.u32 	%r228, %r1;
	@%p19 bra 	$L__BB6_6;
	mul.wide.u32 	%rd146, %r1, 8;
	add.s64 	%rd145, %rd35, %rd146;
	// begin inline asm
	ld.global.nc.u64 %rd271, [%rd145];
	// end inline asm
	add.s32 	%r228, %r1, 512;
$L__BB6_6:
	setp.ge.s32 	%p20, %r228, %r34;
	@%p20 bra 	$L__BB6_12;
	not.b32 	%r100, %r228;
	add.s32 	%r4, %r34, %r100;
	and.b32  	%r101, %r4, 1536;
	setp.eq.s32 	%p21, %r101, 1536;
	@%p21 bra 	$L__BB6_10;
	mul.wide.u32 	%rd148, %r228, 8;
	add.s64 	%rd266, %rd35, %rd148;
	shr.u32 	%r102, %r4, 9;
	add.s32 	%r103, %r102, 1;
	and.b32  	%r104, %r103, 3;
	neg.s32 	%r226, %r104;
$L__BB6_9:
	.pragma "nounroll";
	// begin inline asm
	ld.global.nc.u64 %rd149, [%rd266];
	// end inline asm
	add.s64 	%rd271, %rd149, %rd271;
	add.s32 	%r228, %r228, 512;
	add.s64 	%rd266, %rd266, 4096;
	add.s32 	%r226, %r226, 1;
	setp.ne.s32 	%p22, %r226, 0;
	@%p22 bra 	$L__BB6_9;
$L__BB6_10:
	setp.lt.u32 	%p23, %r4, 1536;
	@%p23 bra 	$L__BB6_12;
$L__BB6_11:
	mul.wide.s32 	%rd159, %r228, 8;
	add.s64 	%rd152, %rd35, %rd159;
	// begin inline asm
	ld.global.nc.u64 %rd151, [%rd152];
	// end inline asm
	add.s64 	%rd160, %rd151, %rd271;
	add.s64 	%rd154, %rd152, 4096;
	// begin inline asm
	ld.global.nc.u64 %rd153, [%rd154];
	// end inline asm
	add.s64 	%rd161, %rd153, %rd160;
	add.s64 	%rd156, %rd152, 8192;
	// begin inline asm
	ld.global.nc.u64 %rd155, [%rd156];
	// end inline asm
	add.s64 	%rd162, %rd155, %rd161;
	add.s64 	%rd158, %rd152, 12288;
	// begin inline asm
	ld.global.nc.u64 %rd157, [%rd158];
	// end inline asm
	add.s64 	%rd271, %rd157, %rd162;
	add.s32 	%r228, %r228, 2048;
	setp.lt.s32 	%p24, %r228, %r34;
	@%p24 bra 	$L__BB6_11;
$L__BB6_12:
	setp.lt.s32 	%p25, %r34, 512;
	@%p25 bra 	$L__BB6_17;
	// begin inline asm
	mov.u32 %r168, %laneid;
	// end inline asm
	mov.b64 	{%r170, %r175}, %rd271;
	mov.b32 	%r176, 1;
	mov.b32 	%r217, 31;
	mov.b32 	%r218, -1;
	// begin inline asm
	shfl.sync.down.b32 %r169, %r170, %r176, %r217, %r218;
	// end inline asm
	// begin inline asm
	shfl.sync.down.b32 %r174, %r175, %r176, %r217, %r218;
	// end inline asm
	mov.b64 	%rd221, {%r169, %r174};
	setp.gt.s32 	%p49, %r168, 30;
	selp.b64 	%rd222, 0, %rd221, %p49;
	add.s64 	%rd223, %rd222, %rd271;
	mov.b64 	{%r180, %r185}, %rd223;
	mov.b32 	%r186, 2;
	// begin inline asm
	shfl.sync.down.b32 %r179, %r180, %r186, %r217, %r218;
	// end inline asm
	// begin inline asm
	shfl.sync.down.b32 %r184, %r185, %r186, %r217, %r218;
	// end inline asm
	mov.b64 	%rd224, {%r179, %r184};
	setp.gt.s32 	%p50, %r168, 29;
	selp.b64 	%rd225, 0, %rd224, %p50;
	add.s64 	%rd226, %rd225, %rd223;
	mov.b64 	{%r190, %r195}, %rd226;
	mov.b32 	%r196, 4;
	// begin inline asm
	shfl.sync.down.b32 %r189, %r190, %r196, %r217, %r218;
	// end inline asm
	// begin inline asm
	shfl.sync.down.b32 %r194, %r195, %r196, %r217, %r218;
	// end inline asm
	mov.b64 	%rd227, {%r189, %r194};
	setp.gt.s32 	%p51, %r168, 27;
	selp.b64 	%rd228, 0, %rd227, %p51;
	add.s64 	%rd229, %rd228, %rd226;
	mov.b64 	{%r200, %r205}, %rd229;
	mov.b32 	%r206, 8;
	// begin inline asm
	shfl.sync.down.b32 %r199, %r200, %r206, %r217, %r218;
	// end inline asm
	// begin inline asm
	shfl.sync.down.b32 %r204, %r205, %r206, %r217, %r218;
	// end inline asm
	mov.b64 	%rd230, {%r199, %r204};
	setp.gt.s32 	%p52, %r168, 23;
	selp.b64 	%rd231, 0, %rd230, %p52;
	add.s64 	%rd232, %rd231, %rd229;
	mov.b64 	{%r210, %r215}, %rd232;
	mov.b32 	%r216, 16;
	// begin inline asm
	shfl.sync.down.b32 %r209, %r210, %r216, %r217, %r218;
	// end inline asm
	// begin inline asm
	shfl.sync.down.b32 %r214, %r215, %r216, %r217, %r218;
	// end inline asm
	mov.b64 	%rd233, {%r209, %r214};
	setp.gt.s32 	%p53, %r168, 15;
	selp.b64 	%rd234, 0, %rd233, %p53;
	add.s64 	%rd280, %rd234, %rd232;
	setp.ne.s32 	%p54, %r168, 0;
	@%p54 bra 	$L__BB6_15;
	shr.u32 	%r219, %r1, 2;
	and.b32  	%r220, %r219, 248;
	mov.u32 	%r221, _ZZN3cub18CUB_300001_SM_10006detail6reduce28DeviceReduceSingleTileKernelINS2_10policy_hubIljN4cuda3std3__44plusIlEEE10Policy1000EPlSC_iS9_llNS7_10__identityEEEvT0_T1_T2_T3_T4_T6_E12temp_storage;
	add.s32 	%r222, %r221, %r220;
	st.shared.u64 	[%r222+16], %rd280;
$L__BB6_15:
	bar.sync 	0;
	setp.ne.s32 	%p55, %r1, 0;
	@%p55 bra 	$L__BB6_37;
	ld.shared.u64 	%rd235, [_ZZN3cub18CUB_300001_SM_10006detail6reduce28DeviceReduceSingleTileKernelINS2_10policy_hubIljN4cuda3std3__44plusIlEEE10Policy1000EPlSC_iS9_llNS7_10__identityEEEvT0_T1_T2_T3_T4_T6_E12temp_storage+24];
	add.s64 	%rd236, %rd235, %rd280;
	ld.shared.u64 	%rd237, [_ZZN3cub18CUB_300001_SM_10006detail6reduce28DeviceReduceSingleTileKernelINS2_10policy_hubIljN4cuda3std3__44plusIlEEE10Policy1000EPlSC_iS9_llNS7_10__identityEEEvT0_T1_T2_T3_T4_T6_E12temp_storage+32];
	add.s64 	%rd238, %rd236, %rd237;
	ld.shared.u64 	%rd239, [_ZZN3cub18CUB_300001_SM_10006detail6reduce28DeviceReduceSingleTileKernelINS2_10policy_hubIljN4cuda3std3__44plusIlEEE10Policy1000EPlSC_iS9_llNS7_10__identityEEEvT0_T1_T2_T3_T4_T6_E12temp_storage+40];
	add.s64 	%rd240, %rd238, %rd239;
	ld.shared.u64 	%rd241, [_ZZN3cub18CUB_300001_SM_10006detail6reduce28DeviceReduceSingleTileKernelINS2_10policy_hubIljN4cuda3std3__44plusIlEEE10Policy1000EPlSC_iS9_llNS7_10__identityEEEvT0_T1_T2_T3_T4_T6_E12temp_storage+48];
	add.s64 	%rd242, %rd240, %rd241;
	ld.shared.u64 	%rd243, [_ZZN3cub18CUB_300001_SM_10006detail6reduce28DeviceReduceSingleTileKernelINS2_10policy_hubIljN4cuda3std3__44plusIlEEE10Policy1000EPlSC_iS9_llNS7_10__identityEEEvT0_T1_T2_T3_T4_T6_E12temp_storage+56];
	add.s64 	%rd244, %rd242, %rd243;
	ld.shared.u64 	%rd245, [_ZZN3cub18CUB_300001_SM_10006detail6reduce28DeviceReduceSingleTileKernelINS2_10policy_hubIljN4cuda3std3__44plusIlEEE10Policy1000EPlSC_iS9_llNS7_10__identityEEEvT0_T1_T2_T3_T4_T6_E12temp_storage+64];
	add.s64 	%rd246, %rd244, %rd245;
	ld.shared.u64 	%rd247, [_ZZN3cub18CUB_300001_SM_10006detail6reduce28DeviceReduceSingleTileKernelINS2_10policy_hubIljN4cuda3std3__44plusIlEEE10Policy1000EPlSC_iS9_llNS7_10__identityEEEvT0_T1_T2_T3_T4_T6_E12temp_storage+72];
	add.s64 	%rd248, %rd246, %rd247;
	ld.shared.u64 	%rd249, [_ZZN3cub18CUB_300001_SM_10006detail6reduce28DeviceReduceSingleTileKernelINS2_10policy_hubIljN4cuda3std3__44plusIlEEE10Policy1000EPlSC_iS9_llNS7_10__identityEEEvT0_T1_T2_T3_T4_T6_E12temp_storage+80];
	add.s64 	%rd250, %rd248, %rd249;
	ld.shared.u64 	%rd251, [_ZZN3cub18CUB_300001_SM_10006detail6reduce28DeviceReduceSingleTileKernelINS2_10policy_hubIljN4cuda3std3__44plusIlEEE10Policy1000EPlSC_iS9_llNS7_10__identityEEEvT0_T1_T2_T3_T4_T6_E12temp_storage+88];
	add.s64 	%rd252, %rd250, %rd251;
	ld.shared.u64 	%rd253, [_ZZN3cub18CUB_300001_SM_10006detail6reduce28DeviceReduceSingleTileKernelINS2_10policy_hubIljN4cuda3std3__44plusIlEEE10Policy1000EPlSC_iS9_llNS7_10__identityEEEvT0_T1_T2_T3_T4_T6_E12temp_storage+96];
	add.s64 	%rd254, %rd252, %rd253;
	ld.shared.u64 	%rd255, [_ZZN3cub18CUB_300001_SM_10006detail6reduce28DeviceReduceSingleTileKernelINS2_10policy_hubIljN4cuda3std3__44plusIlEEE10Policy1000EPlSC_iS9_llNS7_10__identityEEEvT0_T1_T2_T3_T4_T6_E12temp_storage+104];
	add.s64 	%rd256, %rd254, %rd255;
	ld.shared.u64 	%rd257, [_ZZN3cub18CUB_300001_SM_10006detail6reduce28DeviceReduceSingleTileKernelINS2_10policy_hubIljN4cuda3std3__44plusIlEEE10Policy1000EPlSC_iS9_llNS7_10__identityEEEvT0_T1_T2_T3_T4_T6_E12temp_storage+112];
	add.s64 	%rd258, %rd256, %rd257;
	ld.shared.u64 	%rd259, [_ZZN3cub18CUB_300001_SM_10006detail6reduce28DeviceReduceSingleTileKernelINS2_10policy_hubIljN4cuda3std3__44plusIlEEE10Policy1000EPlSC_iS9_llNS7_10__identityEEEvT0_T1_T2_T3_T4_T6_E12temp_storage+120];
	add.s64 	%rd260, %rd258, %rd259;
	ld.shared.u64 	%rd261, [_ZZN3cub18CUB_300001_SM_10006detail6reduce28DeviceReduceSingleTileKernelINS2_10policy_hubIljN4cuda3std3__44plusIlEEE10Policy1000EPlSC_iS9_llNS7_10__identityEEEvT0_T1_T2_T3_T4_T6_E12temp_storage+128];
	add.s64 	%rd262, %rd260, %rd261;
	ld.shared.u64 	%rd263, [_ZZN3cub18CUB_300001_SM_10006detail6reduce28DeviceReduceSingleTileKernelINS2_10policy_hubIljN4cuda3std3__44plusIlEEE10Policy1000EPlSC_iS9_llNS7_10__identityEEEvT0_T1_T2_T3_T4_T6_E12temp_storage+136];
	add.s64 	%rd280, %rd262, %rd263;
	bra.uni 	$L__BB6_37;
$L__BB6_17:
	// begin inline asm
	mov.u32 %r105, %laneid;
	// end inline asm
	and.b32  	%r156, %r1, 992;
	add.s32 	%r157, %r156, 32;
	setp.gt.s32 	%p26, %r157, %r34;
	not.b32 	%r158, %r156;
	add.s32 	%r159, %r34, %r158;
	selp.b32 	%r154, %r159, 31, %p26;
	mov.b64 	{%r107, %r112}, %rd271;
	mov.b32 	%r113, 1;
	mov.b32 	%r155, -1;
	// begin inline asm
	shfl.sync.down.b32 %r106, %r107, %r113, %r154, %r155;
	// end inline asm
	// begin inline asm
	shfl.sync.down.b32 %r111, %r112, %r113, %r154, %r155;
	// end inline asm
	mov.b64 	%rd163, {%r106, %r111};
	setp.lt.s32 	%p27, %r105, %r154;
	selp.b64 	%rd164, %rd163, 0, %p27;
	add.s64 	%rd165, %rd164, %rd271;
	mov.b64 	{%r117, %r122}, %rd165;
	mov.b32 	%r123, 2;
	// begin inline asm
	shfl.sync.down.b32 %r116, %r117, %r123, %r154, %r155;
	// end inline asm
	// begin inline asm
	shfl.sync.down.b32 %r121, %r122, %r123, %r154, %r155;
	// end inline asm
	mov.b64 	%rd166, {%r116, %r121};
	add.s32 	%r160, %r105, 2;
	setp.gt.s32 	%p28, %r160, %r154;
	selp.b64 	%rd167, 0, %rd166, %p28;
	add.s64 	%rd168, %rd167, %rd165;
	mov.b64 	{%r127, %r132}, %rd168;
	mov.b32 	%r133, 4;
	// begin inline asm
	shfl.sync.down.b32 %r126, %r127, %r133, %r154, %r155;
	// end inline asm
	// begin inline asm
	shfl.sync.down.b32 %r131, %r132, %r133, %r154, %r155;
	// end inline asm
	mov.b64 	%rd169, {%r126, %r131};
	add.s32 	%r161, %r105, 4;
	setp.gt.s32 	%p29, %r161, %r154;
	selp.b64 	%rd170, 0, %rd169, %p29;
	add.s64 	%rd171, %rd170, %rd168;
	mov.b64 	{%r137, %r142}, %rd171;
	mov.b32 	%r143, 8;
	// begin inline asm
	shfl.sync.down.b32 %r136, %r137, %r143, %r154, %r155;
	// end inline asm
	// begin inline asm
	shfl.sync.down.b32 %r141, %r142, %r143, %r154, %r155;
	// end inline asm
	mov.b64 	%rd172, {%r136, %r141};
	add.s32 	%r162, %r105, 8;
	setp.gt.s32 	%p30, %r162, %r154;
	selp.b64 	%rd173, 0, %rd172, %p30;
	add.s64 	%rd174, %rd173, %rd171;
	mov.b64 	{%r147, %r152}, %rd174;
	mov.b32 	%r153, 16;
	// begin inline asm
	shfl.sync.down.b32 %r146, %r147, %r153, %r154, %r155;
	// end inline asm
	// begin inline asm
	shfl.sync.down.b32 %r151, %r152, %r153, %r154, %r155;
	// end inline asm
	mov.b64 	%rd175, {%r146, %r151};
	add.s32 	%r163, %r105, 16;
	setp.gt.s32 	%p31, %r163, %r154;
	selp.b64 	%rd176, 0, %rd175, %p31;
	add.s64 	%rd280, %rd176, %rd174;
	setp.ne.s32 	%p32, %r105, 0;
	@%p32 bra 	$L__BB6_19;
	shr.u32 	%r164, %r1, 2;
	and.b32  	%r165, %r164, 248;
	mov.u32 	%r166, _ZZN3cub18CUB_300001_SM_10006detail6reduce28DeviceReduceSingleTileKernelINS2_10policy_hubIljN4cuda3std3__44plusIlEEE10Policy1000EPlSC_iS9_llNS7_10__identityEEEvT0_T1_T2_T3_T4_T6_E12temp_storage;
	add.s32 	%r167, %r166, %r165;
	st.shared.u64 	[%r167+16], %rd280;
$L__BB6_19:
	bar.sync 	0;
	setp.ne.s32 	%p33, %r1, 0;
	@%p33 bra 	$L__BB6_37;
	setp.gt.s32 	%p34, %r34, 32;
	ld.shared.u64 	%rd177, [_ZZN3cub18CUB_300001_SM_10006detail6reduce28DeviceReduceSingleTileKernelINS2_10policy_hubIljN4cuda3std3__44plusIlEEE10Policy1000EPlSC_iS9_llNS7_10__identityEEEvT0_T1_T2_T3_T4_T6_E12temp_storage+24];
	selp.b64 	%rd178, %rd177, 0, %p34;
	add.s64 	%rd179, %rd178, %rd280;
	setp.gt.s32 	%p35, %r34, 64;
	ld.shared.u64 	%rd180, [_ZZN3cub18CUB_300001_SM_10006detail6reduce28DeviceReduceSingleTileKernelINS2_10policy_hubIljN4cuda3std3__44plusIlEEE10Policy1000EPlSC_iS9_llNS7_10__identityEEEvT0_T1_T2_T3_T4_T6_E12temp_storage+32];
	selp.b64 	%rd181, %rd180, 0, %p35;
	add.s64 	%rd182, %rd179, %rd181;
	setp.gt.s32 	%p36, %r34, 96;
	ld.shared.u64 	%rd183, [_ZZN3cub18CUB_300001_SM_10006detail6reduce28DeviceReduceSingleTileKernelINS2_10policy_hubIljN4cuda3std3__44plusIlEEE10Policy1000EPlSC_iS9_llNS7_10__identityEEEvT0_T1_T2_T3_T4_T6_E12temp_storage+40];
	selp.b64 	%rd184, %rd183, 0, %p36;
	add.s64 	%rd185, %rd182, %rd184;
	setp.gt.s32 	%p37, %r34, 128;
	ld.shared.u64 	%rd186, [_ZZN3cub18CUB_300001_SM_10006detail6reduce28DeviceReduceSingleTileKernelINS2_10policy_hubIljN4cuda3std3__44plusIlEEE10Policy1000EPlSC_iS9_llNS7_10__identityEEEvT0_T1_T2_T3_T4_T6_E12temp_storage+48];
	selp.b64 	%rd187, %rd186, 0, %p37;
	add.s64 	%rd188, %rd185, %rd187;
	setp.gt.s32 	%p38, %r34, 160;
	ld.shared.u64 	%rd189, [_ZZN3cub18CUB_300001_SM_10006detail6reduce28DeviceReduceSingleTileKernelINS2_10policy_hubIljN4cuda3std3__44plusIlEEE10Policy1000EPlSC_iS9_llNS7_10__identityEEEvT0_T1_T2_T3_T4_T6_E12temp_storage+56];
	selp.b64 	%rd190, %rd189, 0, %p38;
	add.s64 	%rd191, %rd188, %rd190;
	setp.gt.s32 	%p39, %r34, 192;
	ld.shared.u64 	%rd192, [_ZZN3cub18CUB_300001_SM_10006detail6reduce28DeviceReduceSingleTileKernelINS2_10policy_hubIljN4cuda3std3__44plusIlEEE10Policy1000EPlSC_iS9_llNS7_10__identityEEEvT0_T1_T2_T3_T4_T6_E12temp_storage+64];
	selp.b64 	%rd193, %rd192, 0, %p39;
	add.s64 	%rd194, %rd191, %rd193;
	setp.gt.s32 	%p40, %r34, 224;
	ld.shared.u64 	%rd195, [_ZZN3cub18CUB_300001_SM_10006detail6reduce28DeviceReduceSingleTileKernelINS2_10policy_hubIljN4cuda3std3__44plusIlEEE10Policy1000EPlSC_iS9_llNS7_10__identityEEEvT0_T1_T2_T3_T4_T6_E12temp_storage+72];
	selp.b64 	%rd196, %rd195, 0, %p40;
	add.s64 	%rd197, %rd194, %rd196;
	setp.gt.s32 	%p41, %r34, 256;
	ld.shared.u64 	%rd198, [_ZZN3cub18CUB_300001_SM_10006detail6reduce28DeviceReduceSingleTileKernelINS2_10policy_hubIljN4cuda3std3__44plusIlEEE10Policy1000EPlSC_iS9_llNS7_10__identityEEEvT0_T1_T2_T3_T4_T6_E12temp_storage+80];
	selp.b64 	%rd199, %rd198, 0, %p41;
	add.s64 	%rd200, %rd197, %rd199;
	setp.gt.s32 	%p42, %r34, 288;
	ld.shared.u64 	%rd201, [_ZZN3cub18CUB_300001_SM_10006detail6reduce28DeviceReduceSingleTileKernelINS2_10policy_hubIljN4cuda3std3__44plusIlEEE10Policy1000EPlSC_iS9_llNS7_10__identityEEEvT0_T1_T2_T3_T4_T6_E12temp_storage+88];
	selp.b64 	%rd202, %rd201, 0, %p42;
	add.s64 	%rd203, %rd200, %rd202;
	setp.gt.s32 	%p43, %r34, 320;
	ld.shared.u64 	%rd204, [_ZZN3cub18CUB_300001_SM_10006detail6reduce28DeviceReduceSingleTileKernelINS2_10policy_hubIljN4cuda3std3__44plusIlEEE10Policy1000EPlSC_iS9_llNS7_10__identityEEEvT0_T1_T2_T3_T4_T6_E12temp_storage+96];
	selp.b64 	%rd205, %rd204, 0, %p43;
	add.s64 	%rd206, %rd203, %rd205;
	setp.gt.s32 	%p44, %r34, 352;
	ld.shared.u64 	%rd207, [_ZZN3cub18CUB_300001_SM_10006detail6reduce28DeviceReduceSingleTileKernelINS2_10policy_hubIljN4cuda3std3__44plusIlEEE10Policy1000EPlSC_iS9_llNS7_10__identityEEEvT0_T1_T2_T3_T4_T6_E12temp_storage+104];
	selp.b64 	%rd208, %rd207, 0, %p44;
	add.s64 	%rd209, %rd206, %rd208;
	setp.gt.s32 	%p45, %r34, 384;
	ld.shared.u64 	%rd210, [_ZZN3cub18CUB_300001_SM_10006detail6reduce28DeviceReduceSingleTileKernelINS2_10policy_hubIljN4cuda3std3__44plusIlEEE10Policy1000EPlSC_iS9_llNS7_10__identityEEEvT0_T1_T2_T3_T4_T6_E12temp_storage+112];
	selp.b64 	%rd211, %rd210, 0, %p45;
	add.s64 	%rd212, %rd209, %rd211;
	setp.gt.s32 	%p46, %r34, 416;
	ld.shared.u64 	%rd213, [_ZZN3cub18CUB_300001_SM_10006detail6reduce28DeviceReduceSingleTileKernelINS2_10policy_hubIljN4cuda3std3__44plusIlEEE10Policy1000EPlSC_iS9_llNS7_10__identityEEEvT0_T1_T2_T3_T4_T6_E12temp_storage+120];
	selp.b64 	%rd214, %rd213, 0, %p46;
	add.s64 	%rd215, %rd212, %rd214;
	setp.gt.s32 	%p47, %r34, 448;
	ld.shared.u64 	%rd216, [_ZZN3cub18CUB_300001_SM_10006detail6reduce28DeviceReduceSingleTileKernelINS2_10policy_hubIljN4cuda3std3__44plusIlEEE10Policy1000EPlSC_iS9_llNS7_10__identityEEEvT0_T1_T2_T3_T4_T6_E12temp_storage+128];
	selp.b64 	%rd217, %rd216, 0, %p47;
	add.s64 	%rd218, %rd215, %rd217;
	setp.gt.s32 	%p48, %r34, 480;
	ld.shared.u64 	%rd219, [_ZZN3cub18CUB_300001_SM_10006detail6reduce28DeviceReduceSingleTileKernelINS2_10policy_hubIljN4cuda3std3__44plusIlEEE10Policy1000EPlSC_iS9_llNS7_10__identityEEEvT0_T1_T2_T3_T4_T6_E12temp_storage+136];
	selp.b64 	%rd220, %rd219, 0, %p48;
	add.s64 	%rd280, %rd218, %rd220;
	bra.uni 	$L__BB6_37;
$L__BB6_21:
	mov.u32 	%r13, %tid.x;
	mul.wide.u32 	%rd52, %r13, 8;
	add.s64 	%rd39, %rd35, %rd52;
	// begin inline asm
	ld.global.nc.u64 %rd38, [%rd39];
	// end inline asm
	add.s64 	%rd41, %rd39, 4096;
	// begin inline asm
	ld.global.nc.u64 %rd40, [%rd41];
	// end inline asm
	add.s64 	%rd43, %rd39, 8192;
	// begin inline asm
	ld.global.nc.u64 %rd42, [%rd43];
	// end inline asm
	add.s64 	%rd45, %rd39, 12288;
	// begin inline asm
	ld.global.nc.u64 %rd44, [%rd45];
	// end inline asm
	add.s64 	%rd47, %rd39, 16384;
	// begin inline asm
	ld.global.nc.u64 %rd46, [%rd47];
	// end inline asm
	add.s64 	%rd49, %rd39, 20480;
	// begin inline asm
	ld.global.nc.u64 %rd48, [%rd49];
	// end inline asm
	add.s64 	%rd51, %rd39, 24576;
	// begin inline asm
	ld.global.nc.u64 %rd50, [%rd51];
	// end inline asm
	add.s64 	%rd53, %rd40, %rd38;
	add.s64 	%rd54, %rd42, %rd53;
	add.s64 	%rd55, %rd44, %rd54;
	add.s64 	%rd56, %rd46, %rd55;
	add.s64 	%rd57, %rd48, %rd56;
	add.s64 	%rd279, %rd50, %rd57;
	setp.lt.u32 	%p3, %r34, 7168;
	mov.b32 	%r231, 3584;
	@%p3 bra 	$L__BB6_25;
	add.s32 	%r14, %r34, -3584;
	mov.b32 	%r231, 3584;
$L__BB6_23:
	add.s32 	%r37, %r231, %r13;
	mul.wide.u32 	%rd72, %r37, 8;
	add.s64 	%rd59, %rd35, %rd72;
	// begin inline asm
	ld.global.nc.u64 %rd58, [%rd59];
	// end inline asm
	add.s64 	%rd61, %rd59, 4096;
	// begin inline asm
	ld.global.nc.u64 %rd60, [%rd61];
	// end inline asm
	add.s64 	%rd63, %rd59, 8192;
	// begin inline asm
	ld.global.nc.u64 %rd62, [%rd63];
	// end inline asm
	add.s64 	%rd65, %rd59, 12288;
	// begin inline asm
	ld.global.nc.u64 %rd64, [%rd65];
	// end inline asm
	add.s64 	%rd67, %rd59, 16384;
	// begin inline asm
	ld.global.nc.u64 %rd66, [%rd67];
	// end inline asm
	add.s64 	%rd69, %rd59, 20480;
	// begin inline asm
	ld.global.nc.u64 %rd68, [%rd69];
	// end inline asm
	add.s64 	%rd71, %rd59, 24576;
	// begin inline asm
	ld.global.nc.u64 %rd70, [%rd71];
	// end inline asm
	add.s64 	%rd73, %rd58, %rd279;
	add.s64 	%rd74, %rd60, %rd73;
	add.s64 	%rd75, %rd62, %rd74;
	add.s64 	%rd76, %rd64, %rd75;
	add.s64 	%rd77, %rd66, %rd76;
	add.s64 	%rd78, %rd68, %rd77;
	add.s64 	%rd279, %rd70, %rd78;
	sub.s32 	%r38, %r34, %r231;
	setp.lt.s32 	%p4, %r38, 3584;
	@%p4 bra 	$L__BB6_33;
	add.s32 	%r231, %r231, 3584;
	setp.le.s32 	%p5, %r231, %r14;
	@%p5 bra 	$L__BB6_23;
$L__BB6_25:
	setp.le.s32 	%p6, %r34, %r231;
	@%p6 bra 	$L__BB6_33;
	sub.s32 	%r18, %r34, %r231;
	setp.ge.s32 	%p7, %r13, %r18;
	@%p7 bra 	$L__BB6_33;
	not.b32 	%r39, %r13;
	add.s32 	%r40, %r34, %r39;
	sub.s32 	%r19, %r40, %r231;
	and.b32  	%r41, %r19, 1536;
	setp.eq.s32 	%p8, %r41, 1536;
	mov.u32 	%r235, %r13;
	@%p8 bra 	$L__BB6_30;
	add.s32 	%r233, %r13, %r231;
	shr.u32 	%r42, %r19, 9;
	add.s32 	%r43, %r42, 1;
	and.b32  	%r44, %r43, 3;
	neg.s32 	%r232, %r44;
	mov.u32 	%r235, %r13;
$L__BB6_29:
	.pragma "nounroll";
	mul.wide.u32 	%rd82, %r233, 8;
	add.s64 	%rd81, %rd35, %rd82;
	// begin inline asm
	ld.global.nc.u64 %rd80, [%rd81];
	// end inline asm
	add.s64 	%rd279, %rd80, %rd279;
	add.s32 	%r235, %r235, 512;
	add.s32 	%r233, %r233, 512;
	add.s32 	%r232, %r232, 1;
	setp.ne.s32 	%p9, %r232, 0;
	@%p9 bra 	$L__BB6_29;
$L__BB6_30:
	setp.lt.u32 	%p10, %r19, 1536;
	@%p10 bra 	$L__BB6_33;
	cvt.u64.u32 	%rd83, %r235;
	cvt.u64.u32 	%rd84, %r231;
	add.s64 	%rd85, %rd83, %rd84;
	shl.b64 	%rd86, %rd85, 3;
	add.s64 	%rd87, %rd86, %rd35;
	add.s64 	%rd277, %rd87, 8192;
	add.s32 	%r236, %r235, %r231;
$L__BB6_32:
	mul.wide.u32 	%rd96, %r236, 8;
	add.s64 	%rd89, %rd35, %rd96;
	// begin inline asm
	ld.global.nc.u64 %rd88, [%rd89];
	// end inline asm
	add.s64 	%rd97, %rd88, %rd279;
	add.s64 	%rd91, %rd277, -4096;
	// begin inline asm
	ld.global.nc.u64 %rd90, [%rd91];
	// end inline asm
	add.s64 	%rd98, %rd90, %rd97;
	// begin inline asm
	ld.global.nc.u64 %rd92, [%rd277];
	// end inline asm
	add.s64 	%rd99, %rd92, %rd98;
	add.s64 	%rd95, %rd277, 4096;
	// begin inline asm
	ld.global.nc.u64 %rd94, [%rd95];
	// end inline asm
	add.s64 	%rd279, %rd94, %rd99;
	add.s32 	%r235, %r235, 2048;
	add.s64 	%rd277, %rd277, 16384;
	add.s32 	%r236, %r236, 2048;
	setp.lt.s32 	%p11, %r235, %r18;
	@%p11 bra 	$L__BB6_32;
$L__BB6_33:
	// begin inline asm
	mov.u32 %r45, %laneid;
	// end inline asm
	mov.b64 	{%r47, %r52}, %rd279;
	mov.b32 	%r53, 1;
	mov.b32 	%r94, 31;
	mov.b32 	%r95, -1;
	// begin inline asm
	shfl.sync.down.b32 %r46, %r47, %r53, %r94, %r95;
	// end inline asm
	// begin inline asm
	shfl.sync.down.b32 %r51, %r52, %r53, %r94, %r95;
	// end inline asm
	mov.b64 	%rd100, {%r46, %r51};
	setp.gt.s32 	%p12, %r45, 30;
	selp.b64 	%rd101, 0, %rd100, %p12;
	add.s64 	%rd102, %rd101, %rd279;
	mov.b64 	{%r57, %r62}, %rd102;
	mov.b32 	%r63, 2;
	// begin inline asm
	shfl.sync.down.b32 %r56, %r57, %r63, %r94, %r95;
	// end inline asm
	// begin inline asm
	shfl.sync.down.b32 %r61, %r62, %r63, %r94, %r95;
	// end inline asm
	mov.b64 	%rd103, {%r56, %r61};
	setp.gt.s32 	%p13, %r45, 29;
	selp.b64 	%rd104, 0, %rd103, %p13;
	add.s64 	%rd105, %rd104, %rd102;
	mov.b64 	{%r67, %r72}, %rd105;
	mov.b32 	%r73, 4;
	// begin inline asm
	shfl.sync.down.b32 %r66, %r67, %r73, %r94, %r95;
	// end inline asm
	// begin inline asm
	shfl.sync.down.b32 %r71, %r72, %r73, %r94, %r95;
	// end inline asm
	mov.b64 	%rd106, {%r66, %r71};
	setp.gt.s32 	%p14, %r45, 27;
	selp.b64 	%rd107, 0, %rd106, %p14;
	add.s64 	%rd108, %rd107, %rd105;
	mov.b64 	{%r77, %r82}, %rd108;
	mov.b32 	%r83, 8;
	// begin inline asm
	shfl.sync.down.b32 %r76, %r77, %r83, %r94, %r95;
	// end inline asm
	// begin inline asm
	shfl.sync.down.b32 %r81, %r82, %r83, %r94, %r95;
	// end inline asm
	mov.b64 	%rd109, {%r76, %r81};
	setp.gt.s32 	%p15, %r45, 23;
	selp.b64 	%rd110, 0, %rd109, %p15;
	add.s64 	%rd111, %rd110, %rd108;
	mov.b64 	{%r87, %r92}, %rd111;
	mov.b32 	%r93, 16;
	// begin inline asm
	shfl.sync.down.b32 %r86, %r87, %r93, %r94, %r95;
	// end inline asm
	// begin inline asm
	shfl.sync.down.b32 %r91, %r92, %r93, %r94, %r95;
	// end inline asm
	mov.b64 	%rd112, {%r86, %r91};
	setp.gt.s32 	%p16, %r45, 15;
	selp.b64 	%rd113, 0, %rd112, %p16;
	add.s64 	%rd280, %rd113, %rd111;
	setp.ne.s32 	%p17, %r45, 0;
	@%p17 bra 	$L__BB6_35;
	shr.u32 	%r96, %r13, 2;
	and.b32  	%r97, %r96, 248;
	mov.u32 	%r98, _ZZN3cub18CUB_300001_SM_10006detail6reduce28DeviceReduceSingleTileKernelINS2_10policy_hubIljN4cuda3std3__44plusIlEEE10Policy1000EPlSC_iS9_llNS7_10__identityEEEvT0_T1_T2_T3_T4_T6_E12temp_storage;
	add.s32 	%r99, %r98, %r97;
	st.shared.u64 	[%r99+16], %rd280;
$L__BB6_35:
	bar.sync 	0;
	setp.ne.s32 	%p18, %r13, 0;
	@%p18 bra 	$L__BB6_37;
	ld.shared.u64 	%rd114, [_ZZN3cub18CUB_300001_SM_10006detail6reduce28DeviceReduceSingleTileKernelINS2_10policy_hubIljN4cuda3std3__44plusIlEEE10Policy1000EPlSC_iS9_llNS7_10__identityEEEvT0_T1_T2_T3_T4_T6_E12temp_storage+24];
	add.s64 	%rd115, %rd114, %rd280;
	ld.shared.u64 	%rd116, [_ZZN3cub18CUB_300001_SM_10006detail6reduce28DeviceReduceSingleTileKernelINS2_10policy_hubIljN4cuda3std3__44plusIlEEE10Policy1000EPlSC_iS9_llNS7_10__identityEEEvT0_T1_T2_T3_T4_T6_E12temp_storage+32];
	add.s64 	%rd117, %rd115, %rd116;
	ld.shared.u64 	%rd118, [_ZZN3cub18CUB_300001_SM_10006detail6reduce28DeviceReduceSingleTileKernelINS2_10policy_hubIljN4cuda3std3__44plusIlEEE10Policy1000EPlSC_iS9_llNS7_10__identityEEEvT0_T1_T2_T3_T4_T6_E12temp_storage+40];
	add.s64 	%rd119, %rd117, %rd118;
	ld.shared.u64 	%rd120, [_ZZN3cub18CUB_300001_SM_10006detail6reduce28DeviceReduceSingleTileKernelINS2_10policy_hubIljN4cuda3std3__44plusIlEEE10Policy1000EPlSC_iS9_llNS7_10__identityEEEvT0_T1_T2_T3_T4_T6_E12temp_storage+48];
	add.s64 	%rd121, %rd119, %rd120;
	ld.shared.u64 	%rd122, [_ZZN3cub18CUB_300001_SM_10006detail6reduce28DeviceReduceSingleTileKernelINS2_10policy_hubIljN4cuda3std3__44plusIlEEE10Policy1000EPlSC_iS9_llNS7_10__identityEEEvT0_T1_T2_T3_T4_T6_E12temp_storage+56];
	add.s64 	%rd123, %rd121, %rd122;
	ld.shared.u64 	%rd124, [_ZZN3cub18CUB_300001_SM_10006detail6reduce28DeviceReduceSingleTileKernelINS2_10policy_hubIljN4cuda3std3__44plusIlEEE10Policy1000EPlSC_iS9_llNS7_10__identityEEEvT0_T1_T2_T3_T4_T6_E12temp_storage+64];
	add.s64 	%rd125, %rd123, %rd124;
	ld.shared.u64 	%rd126, [_ZZN3cub18CUB_300001_SM_10006detail6reduce28DeviceReduceSingleTileKernelINS2_10policy_hubIljN4cuda3std3__44plusIlEEE10Policy1000EPlSC_iS9_llNS7_10__identityEEEvT0_T1_T2_T3_T4_T6_E12temp_storage+72];
	add.s64 	%rd127, %rd125, %rd126;
	ld.shared.u64 	%rd128, [_ZZN3cub18CUB_300001_SM_10006detail6reduce28DeviceReduceSingleTileKernelINS2_10policy_hubIljN4cuda3std3__44plusIlEEE10Policy1000EPlSC_iS9_llNS7_10__identityEEEvT0_T1_T2_T3_T4_T6_E12temp_storage+80];
	add.s64 	%rd129, %rd127, %rd128;
	ld.shared.u64 	%rd130, [_ZZN3cub18CUB_300001_SM_10006detail6reduce28DeviceReduceSingleTileKernelINS2_10policy_hubIljN4cuda3std3__44plusIlEEE10Policy1000EPlSC_iS9_llNS7_10__identityEEEvT0_T1_T2_T3_T4_T6_E12temp_storage+88];
	add.s64 	%rd131, %rd129, %rd130;
	ld.shared.u64 	%rd132, [_ZZN3cub18CUB_300001_SM_10006detail6reduce28DeviceReduceSingleTileKernelINS2_10policy_hubIljN4cuda3std3__44plusIlEEE10Policy1000EPlSC_iS9_llNS7_10__identityEEEvT0_T1_T2_T3_T4_T6_E12temp_storage+96];
	add.s64 	%rd133, %rd131, %rd132;
	ld.shared.u64 	%rd134, [_ZZN3cub18CUB_300001_SM_10006detail6reduce28DeviceReduceSingleTileKernelINS2_10policy_hubIljN4cuda3std3__44plusIlEEE10Policy1000EPlSC_iS9_llNS7_10__identityEEEvT0_T1_T2_T3_T4_T6_E12temp_storage+104];
	add.s64 	%rd135, %rd133, %rd134;
	ld.shared.u64 	%rd136, [_ZZN3cub18CUB_300001_SM_10006detail6reduce28DeviceReduceSingleTileKernelINS2_10policy_hubIljN4cuda3std3__44plusIlEEE10Policy1000EPlSC_iS9_llNS7_10__identityEEEvT0_T1_T2_T3_T4_T6_E12temp_storage+112];
	add.s64 	%rd137, %rd135, %rd136;
	ld.shared.u64 	%rd138, [_ZZN3cub18CUB_300001_SM_10006detail6reduce28DeviceReduceSingleTileKernelINS2_10policy_hubIljN4cuda3std3__44plusIlEEE10Policy1000EPlSC_iS9_llNS7_10__identityEEEvT0_T1_T2_T3_T4_T6_E12temp_storage+120];
	add.s64 	%rd139, %rd137, %rd138;
	ld.shared.u64 	%rd140, [_ZZN3cub18CUB_300001_SM_10006detail6reduce28DeviceReduceSingleTileKernelINS2_10policy_hubIljN4cuda3std3__44plusIlEEE10Policy1000EPlSC_iS9_llNS7_10__identityEEEvT0_T1_T2_T3_T4_T6_E12temp_storage+128];
	add.s64 	%rd141, %rd139, %rd140;
	ld.shared.u64 	%rd142, [_ZZN3cub18CUB_300001_SM_10006detail6reduce28DeviceReduceSingleTileKernelINS2_10policy_hubIljN4cuda3std3__44plusIlEEE10Policy1000EPlSC_iS9_llNS7_10__identityEEEvT0_T1_T2_T3_T4_T6_E12temp_storage+136];
	add.s64 	%rd280, %rd141, %rd142;
$L__BB6_37:
	mov.u32 	%r223, %tid.x;
	setp.ne.s32 	%p56, %r223, 0;
	@%p56 bra 	$L__BB6_39;
	add.s64 	%rd264, %rd280, %rd36;
	st.global.u64 	[%rd1], %rd264;
$L__BB6_39:
	ret;

}
	// .globl	_ZN3cub18CUB_300001_SM_10006detail6reduce28DeviceReduceSingleTileKernelINS2_10policy_hubIlyN4cuda3std3__44plusIlEEE10Policy1000EN6thrust24THRUST_300001_SM_1000_NS18transform_iteratorINSD_6detail10functional5actorINSG_9compositeIJNSG_16operator_adaptorINS7_7greaterIvEEEENSH_INSG_8argumentILj0EEEEENSH_INSG_5valueIiEEEEEEEEENSF_15normal_iteratorINSD_10device_ptrIiEEEEllEEPlyS9_llNS7_10__identityEEEvT0_T1_T2_T3_T4_T6_
.visible .entry _ZN3cub18CUB_300001_SM_10006detail6reduce28DeviceReduceSingleTileKernelINS2_10policy_hubIlyN4cuda3std3__44plusIlEEE10Policy1000EN6thrust24THRUST_300001_SM_1000_NS18transform_iteratorINSD_6detail10functional5actorINSG_9compositeIJNSG_16operator_adaptorINS7_7greaterIvEEEENSH_INSG_8argumentILj0EEEEENSH_INSG_5valueIiEEEEEEEEENSF_15normal_iteratorINSD_10device_ptrIiEEEEllEEPlyS9_llNS7_10__identityEEEvT0_T1_T2_T3_T4_T6_(
	.param .align 8 .b8 _ZN3cub18CUB_300001_SM_10006detail6reduce28DeviceReduceSingleTileKernelINS2_10policy_hubIlyN4cuda3std3__44plusIlEEE10Policy1000EN6thrust24THRUST_300001_SM_1000_NS18transform_iteratorINSD_6detail10functional5actorINSG_9compositeIJNSG_16operator_adaptorINS7_7greaterIvEEEENSH_INSG_8argumentILj0EEEEENSH_INSG_5valueIiEEEEEEEEENSF_15normal_iteratorINSD_10device_ptrIiEEEEllEEPlyS9_llNS7_10__identityEEEvT0_T1_T2_T3_T4_T6__param_0[16],
	.param .u64 .ptr .align 1 _ZN3cub18CUB_300001_SM_10006detail6reduce28DeviceReduceSingleTileKernelINS2_10policy_hubIlyN4cuda3std3__44plusIlEEE10Policy1000EN6thrust24THRUST_300001_SM_1000_NS18transform_iteratorINSD_6detail10functional5actorINSG_9compositeIJNSG_16operator_adaptorINS7_7greaterIvEEEENSH_INSG_8argumentILj0EEEEENSH_INSG_5valueIiEEEEEEEEENSF_15normal_iteratorINSD_10device_ptrIiEEEEllEEPlyS9_llNS7_10__identityEEEvT0_T1_T2_T3_T4_T6__param_1,
	.param .u64 _ZN3cub18CUB_300001_SM_10006detail6reduce28DeviceReduceSingleTileKernelINS2_10policy_hubIlyN4cuda3std3__44plusIlEEE10Policy1000EN6thrust24THRUST_300001_SM_1000_NS18transform_iteratorINSD_6detail10functional5actorINSG_9compositeIJNSG_16operator_adaptorINS7_7greaterIvEEEENSH_INSG_8argumentILj0EEEEENSH_INSG_5valueIiEEEEEEEEENSF_15normal_iteratorINSD_10device_ptrIiEEEEllEEPlyS9_llNS7_10__identityEEEvT0_T1_T2_T3_T4_T6__param_2,
	.param .align 1 .b8 _ZN3cub18CUB_300001_SM_10006detail6reduce28DeviceReduceSingleTileKernelINS2_10policy_hubIlyN4cuda3std3__44plusIlEEE10Policy1000EN6thrust24THRUST_300001_SM_1000_NS18transform_iteratorINSD_6detail10functional5actorINSG_9compositeIJNSG_16operator_adaptorINS7_7greaterIvEEEENSH_INSG_8argumentILj0EEEEENSH_INSG_5valueIiEEEEEEEEENSF_15normal_iteratorINSD_10device_ptrIiEEEEllEEPlyS9_llNS7_10__identityEEEvT0_T1_T2_T3_T4_T6__param_3[1],
	.param .u64 _ZN3cub18CUB_300001_SM_10006detail6reduce28DeviceReduceSingleTileKernelINS2_10policy_hubIlyN4cuda3std3__44plusIlEEE10Policy1000EN6thrust24THRUST_300001_SM_1000_NS18transform_iteratorINSD_6detail10functional5actorINSG_9compositeIJNSG_16operator_adaptorINS7_7greaterIvEEEENSH_INSG_8argumentILj0EEEEENSH_INSG_5valueIiEEEEEEEEENSF_15normal_iteratorINSD_10device_ptrIiEEEEllEEPlyS9_llNS7_10__identityEEEvT0_T1_T2_T3_T4_T6__param_4,
	.param .align 1 .b8 _ZN3cub18CUB_300001_SM_10006detail6reduce28DeviceReduceSingleTileKernelINS2_10policy_hubIlyN4cuda3std3__44plusIlEEE10Policy1000EN6thrust24THRUST_300001_SM_1000_NS18transform_iteratorINSD_6detail10functional5actorINSG_9compositeIJNSG_16operator_adaptorINS7_7greaterIvEEEENSH_INSG_8argumentILj0EEEEENSH_INSG_5valueIiEEEEEEEEENSF_15normal_iteratorINSD_10device_ptrIiEEEEllEEPlyS9_llNS7_10__identityEEEvT0_T1_T2_T3_T4_T6__param_5[1]
)
.maxntid 512
.minnctapersm 1
{
	.reg .pred 	%p<140>;
	.reg .b16 	%rs<3>;
	.reg .b32 	%r<323>;
	.reg .b64 	%rd<403>;
	// demoted variable
	.shared .align 8 .b8 _ZZN3cub18CUB_300001_SM_10006detail6reduce28DeviceReduceSingleTileKernelINS2_10policy_hubIlyN4cuda3std3__44plusIlEEE10Policy1000EN6thrust24THRUST_300001_SM_1000_NS18transform_iteratorINSD_6detail10functional5actorINSG_9compositeIJNSG_16operator_adaptorINS7_7greaterIvEEEENSH_INSG_8argumentILj0EEEEENSH_INSG_5valueIiEEEEEEEEENSF_15normal_iteratorINSD_10device_ptrIiEEEEllEEPlyS9_llNS7_10__identityEEEvT0_T1_T2_T3_T4_T6_E12temp_storage[152];
	ld.param.u32 	%r45, [_ZN3cub18CUB_300001_SM_10006detail6reduce28DeviceReduceSingleTileKernelINS2_10policy_hubIlyN4cuda3std3__44plusIlEEE10Policy1000EN6thrust24THRUST_300001_SM_1000_NS18transform_iteratorINSD_6detail10functional5actorINSG_9compositeIJNSG_16operator_adaptorINS7_7greaterIvEEEENSH_INSG_8argumentILj0EEEEENSH_INSG_5valueIiEEEEEEEEENSF_15normal_iteratorINSD_10device_ptrIiEEEEllEEPlyS9_llNS7_10__identityEEEvT0_T1_T2_T3_T4_T6__param_0+12];
	ld.param.u64 	%rd57, [_ZN3cub18CUB_300001_SM_10006detail6reduce28DeviceReduceSingleTileKernelINS2_10policy_hubIlyN4cuda3std3__44plusIlEEE10Policy1000EN6thrust24THRUST_300001_SM_1000_NS18transform_iteratorINSD_6detail10functional5actorINSG_9compositeIJNSG_16operator_adaptorINS7_7greaterIvEEEENSH_INSG_8argumentILj0EEEEENSH_INSG_5valueIiEEEEEEEEENSF_15normal_iteratorINSD_10device_ptrIiEEEEllEEPlyS9_llNS7_10__identityEEEvT0_T1_T2_T3_T4_T6__param_0];
	ld.param.u64 	%rd60, [_ZN3cub18CUB_300001_SM_10006detail6reduce28DeviceReduceSingleTileKernelINS2_10policy_hubIlyN4cuda3std3__44plusIlEEE10Policy1000EN6thrust24THRUST_300001_SM_1000_NS18transform_iteratorINSD_6detail10functional5actorINSG_9compositeIJNSG_16operator_adaptorINS7_7greaterIvEEEENSH_INSG_8argumentILj0EEEEENSH_INSG_5valueIiEEEEEEEEENSF_15normal_iteratorINSD_10device_ptrIiEEEEllEEPlyS9_llNS7_10__identityEEEvT0_T1_T2_T3_T4_T6__param_1];
	ld.param.u64 	%rd58, [_ZN3cub18CUB_300001_SM_10006detail6reduce28DeviceReduceSingleTileKernelINS2_10policy_hubIlyN4cuda3std3__44plusIlEEE10Policy1000EN6thrust24THRUST_300001_SM_1000_NS18transform_iteratorINSD_6detail10functional5actorINSG_9compositeIJNSG_16operator_adaptorINS7_7greaterIvEEEENSH_INSG_8argumentILj0EEEEENSH_INSG_5valueIiEEEEEEEEENSF_15normal_iteratorINSD_10device_ptrIiEEEEllEEPlyS9_llNS7_10__identityEEEvT0_T1_T2_T3_T4_T6__param_2];
	ld.param.u64 	%rd59, [_ZN3cub18CUB_300001_SM_10006detail6reduce28DeviceReduceSingleTileKernelINS2_10policy_hubIlyN4cuda3std3__44plusIlEEE10Policy1000EN6thrust24THRUST_300001_SM_1000_NS18transform_iteratorINSD_6detail10functional5actorINSG_9compositeIJNSG_16operator_adaptorINS7_7greaterIvEEEENSH_INSG_8argumentILj0EEEEENSH_INSG_5valueIiEEEEEEEEENSF_15normal_iteratorINSD_10device_ptrIiEEEEllEEPlyS9_llNS7_10__identityEEEvT0_T1_T2_T3_T4_T6__param_4];
	cvta.to.global.u64 	%rd1, %rd60;
	setp.ne.s64 	%p1, %rd58, 0;
	@%p1 bra 	$L__BB7_3;
	mov.u32 	%r308, %tid.x;
	setp.ne.s32 	%p139, %r308, 0;
	@%p139 bra 	$L__BB7_51;
	st.global.u64 	[%rd1], %rd59;
	bra.uni 	$L__BB7_51;
$L__BB7_3:
	cvta.to.global.u64 	%rd2, %rd57;
	setp.gt.u64 	%p2, %rd58, 3583;
	@%p2 bra 	$L__BB7_28;
	cvt.u32.u64 	%r4, %rd58;
	mov.u32 	%r5, %tid.x;
	setp.ge.u32 	%p67, %r5, %r4;
	mov.b64 	%rd386, 0;
	mov.u32 	%r312, %r5;
	@%p67 bra 	$L__BB7_6;
	mul.wide.u32 	%rd207, %r5, 4;
	add.s64 	%rd208, %rd2, %rd207;
	ld.global.u32 	%r155, [%rd208];
	setp.gt.s32 	%p68, %r155, %r45;
	selp.u64 	%rd386, 1, 0, %p68;
	add.s32 	%r312, %r5, 512;
$L__BB7_6:
	setp.ge.u32 	%p69, %r312, %r4;
	@%p69 bra 	$L__BB7_19;
	not.b32 	%r156, %r312;
	add.s32 	%r157, %r156, %r4;
	shr.u32 	%r158, %r157, 9;
	add.s32 	%r8, %r158, 1;
	and.b32  	%r9, %r8, 15;
	setp.lt.u32 	%p70, %r157, 7680;
	@%p70 bra 	$L__BB7_10;
	and.b32  	%r159, %r8, 16777200;
	neg.s32 	%r310, %r159;
	mul.wide.u32 	%rd210, %r312, 4;
	add.s64 	%rd211, %rd210, %rd2;
	add.s64 	%rd377, %rd211, 16384;
$L__BB7_9:
	.pragma "nounroll";
	ld.global.u32 	%r160, [%rd377+-16384];
	setp.gt.s32 	%p71, %r160, %r45;
	selp.u64 	%rd212, 1, 0, %p71;
	add.s64 	%rd213, %rd386, %rd212;
	ld.global.u32 	%r161, [%rd377+-14336];
	setp.gt.s32 	%p72, %r161, %r45;
	selp.u64 	%rd214, 1, 0, %p72;
	add.s64 	%rd215, %rd213, %rd214;
	ld.global.u32 	%r162, [%rd377+-12288];
	setp.gt.s32 	%p73, %r162, %r45;
	selp.u64 	%rd216, 1, 0, %p73;
	add.s64 	%rd217, %rd215, %rd216;
	ld.global.u32 	%r163, [%rd377+-10240];
	setp.gt.s32 	%p74, %r163, %r45;
	selp.u64 	%rd218, 1, 0, %p74;
	add.s64 	%rd219, %rd217, %rd218;
	ld.global.u32 	%r164, [%rd377+-8192];
	setp.gt.s32 	%p75, %r164, %r45;
	selp.u64 	%rd220, 1, 0, %p75;
	add.s64 	%rd221, %rd219, %rd220;
	ld.global.u32 	%r165, [%rd377+-6144];
	setp.gt.s32 	%p76, %r165, %r45;
	selp.u64 	%rd222, 1, 0, %p76;
	add.s64 	%rd223, %rd221, %rd222;
	ld.global.u32 	%r166, [%rd377+-4096];
	setp.gt.s32 	%p77, %r166, %r45;
	selp.u64 	%rd224, 1, 0, %p77;
	add.s64 	%rd225, %rd223, %rd224;
	ld.global.u32 	%r167, [%rd377+-2048];
	setp.gt.s32 	%p78, %r167, %r45;
	selp.u64 	%rd226, 1, 0, %p78;
	add.s64 	%rd227, %rd225, %rd226;
	ld.global.u32 	%r168, [%rd377];
	setp.gt.s32 	%p79, %r168, %r45;
	selp.u64 	%rd228, 1, 0, %p79;
	add.s64 	%rd229, %rd227, %rd228;
	ld.global.u32 	%r169, [%rd377+2048];
	setp.gt.s32 	%p80, %r169, %r45;
	selp.u64 	%rd230, 1, 0, %p80;
	add.s64 	%rd231, %rd229, %rd230;
	ld.global.u32 	%r170, [%rd377+4096];
	setp.gt.s32 	%p81, %r170, %r45;
	selp.u64 	%rd232, 1, 0, %p81;
	add.s64 	%rd233, %rd231, %rd232;
	ld.global.u32 	%r171, [%rd377+6144];
	setp.gt.s32 	%p82, %r171, %r45;
	selp.u64 	%rd234, 1, 0, %p82;
	add.s64 	%rd235, %rd233, %rd234;
	ld.global.u32 	%r172, [%rd377+8192];
	setp.gt.s32 	%p83, %r172, %r45;
	selp.u64 	%rd236, 1, 0, %p83;
	add.s64 	%rd237, %rd235, %rd236;
	ld.global.u32 	%r173, [%rd377+10240];
	setp.gt.s32 	%p84, %r173, %r45;
	selp.u64 	%rd238, 1, 0, %p84;
	add.s64 	%rd239, %rd237, %rd238;
	ld.global.u32 	%r174, [%rd377+12288];
	setp.gt.s32 	%p85, %r174, %r45;
	selp.u64 	%rd240, 1, 0, %p85;
	add.s64 	%rd241, %rd239, %rd240;
	ld.global.u32 	%r175, [%rd377+14336];
	setp.gt.s32 	%p86, %r175, %r45;
	selp.u64 	%rd242, 1, 0, %p86;
	add.s64 	%rd386, %rd241, %rd242;
	add.s32 	%r312, %r312, 8192;
	add.s32 	%r310, %r310, 16;
	add.s64 	%rd377, %rd377, 32768;
	setp.ne.s32 	%p87, %r310, 0;
	@%p87 bra 	$L__BB7_9;
$L__BB7_10:
	setp.eq.s32 	%p88, %r9, 0;
	@%p88 bra 	$L__BB7_19;
	and.b32  	%r16, %r8, 7;
	setp.lt.u32 	%p89, %r9, 8;
	@%p89 bra 	$L__BB7_13;
	mul.wide.s32 	%rd244, %r312, 4;
	add.s64 	%rd245, %rd2, %rd244;
	ld.global.u32 	%r176, [%rd245];
	setp.gt.s32 	%p90, %r176, %r45;
	selp.u64 	%rd246, 1, 0, %p90;
	add.s64 	%rd247, %rd386, %rd246;
	ld.global.u32 	%r177, [%rd245+2048];
	setp.gt.s32 	%p91, %r177, %r45;
	selp.u64 	%rd248, 1, 0, %p91;
	add.s64 	%rd249, %rd247, %rd248;
	ld.global.u32 	%r178, [%rd245+4096];
	setp.gt.s32 	%p92, %r178, %r45;
	selp.u64 	%rd250, 1, 0, %p92;
	add.s64 	%rd251, %rd249, %rd250;
	ld.global.u32 	%r179, [%rd245+6144];
	setp.gt.s32 	%p93, %r179, %r45;
	selp.u64 	%rd252, 1, 0, %p93;
	add.s64 	%rd253, %rd251, %rd252;
	ld.global.u32 	%r180, [%rd245+8192];
	setp.gt.s32 	%p94, %r180, %r45;
	selp.u64 	%rd254, 1, 0, %p94;
	add.s64 	%rd255, %rd253, %rd254;
	ld.global.u32 	%r181, [%rd245+10240];
	setp.gt.s32 	%p95, %r181, %r45;
	selp.u64 	%rd256, 1, 0, %p95;
	add.s64 	%rd257, %rd255, %rd256;
	ld.global.u32 	%r182, [%rd245+12288];
	setp.gt.s32 	%p96, %r182, %r45;
	selp.u64 	%rd258, 1, 0, %p96;
	add.s64 	%rd259, %rd257, %rd258;
	ld.global.u32 	%r183, [%rd245+14336];
	setp.gt.s32 	%p97, %r183, %r45;
	selp.u64 	%rd260, 1, 0, %p97;
	add.s64 	%rd386, %rd259, %rd260;
	add.s32 	%r312, %r312, 4096;
$L__BB7_13:
	setp.eq.s32 	%p98, %r16, 0;
	@%p98 bra 	$L__BB7_19;
	and.b32  	%r19, %r8, 3;
	setp.lt.u32 	%p99, %r16, 4;
	@%p99 bra 	$L__BB7_16;
	mul.wide.s32 	%rd262, %r312, 4;
	add.s64 	%rd263, %rd2, %rd262;
	ld.global.u32 	%r184, [%rd263];
	setp.gt.s32 	%p100, %r184, %r45;
	selp.u64 	%rd264, 1, 0, %p100;
	add.s64 	%rd265, %rd386, %rd264;
	ld.global.u32 	%r185, [%rd263+2048];
	setp.gt.s32 	%p101, %r185, %r45;
	selp.u64 	%rd266, 1, 0, %p101;
	add.s64 	%rd267, %rd265, %rd266;
	ld.global.u32 	%r186, [%rd263+4096];
	setp.gt.s32 	%p102, %r186, %r45;
	selp.u64 	%rd268, 1, 0, %p102;
	add.s64 	%rd269, %rd267, %rd268;
	ld.global.u32 	%r187, [%rd263+6144];
	setp.gt.s32 	%p103, %r187, %r45;
	selp.u64 	%rd270, 1, 0, %p103;
	add.s64 	%rd386, %rd269, %rd270;
	add.s32 	%r312, %r312, 2048;
$L__BB7_16:
	setp.eq.s32 	%p104, %r19, 0;
	@%p104 bra 	$L__BB7_19;
	neg.s32 	%r315, %r19;
$L__BB7_18:
	.pragma "nounroll";
	mul.wide.s32 	%rd271, %r312, 4;
	add.s64 	%rd272, %rd2, %rd271;
	ld.global.u32 	%r188, [%rd272];
	setp.gt.s32 	%p105, %r188, %r45;
	selp.u64 	%rd273, 1, 0, %p105;
	add.s64 	%rd386, %rd386, %rd273;
	add.s32 	%r312, %r312, 512;
	add.s32 	%r315, %r315, 1;
	setp.ne.s32 	%p106, %r315, 0;
	@%p106 bra 	$L__BB7_18;
$L__BB7_19:
	setp.lt.u64 	%p107, %rd58, 512;
	@%p107 bra 	$L__BB7_24;
	// begin inline asm
	mov.u32 %r252, %laneid;
	// end inline asm
	mov.b64 	{%r254, %r259}, %rd386;
	mov.b32 	%r260, 1;
	mov.b32 	%r301, 31;
	mov.b32 	%r302, -1;
	// begin inline asm
	shfl.sync.down.b32 %r253, %r254, %r260, %r301, %r302;
	// end inline asm
	// begin inline asm
	shfl.sync.down.b32 %r258, %r259, %r260, %r301, %r302;
	// end inline asm
	mov.b64 	%rd332, {%r253, %r258};
	setp.gt.s32 	%p131, %r252, 30;
	selp.b64 	%rd333, 0, %rd332, %p131;
	add.s64 	%rd334, %rd333, %rd386;
	mov.b64 	{%r264, %r269}, %rd334;
	mov.b32 	%r270, 2;
	// begin inline asm
	shfl.sync.down.b32 %r263, %r264, %r270, %r301, %r302;
	// end inline asm
	// begin inline asm
	shfl.sync.down.b32 %r268, %r269, %r270, %r301, %r302;
	// end inline asm
	mov.b64 	%rd335, {%r263, %r268};
	setp.gt.s32 	%p132, %r252, 29;
	selp.b64 	%rd336, 0, %rd335, %p132;
	add.s64 	%rd337, %rd336, %rd334;
	mov.b64 	{%r274, %r279}, %rd337;
	mov.b32 	%r280, 4;
	// begin inline asm
	shfl.sync.down.b32 %r273, %r274, %r280, %r301, %r302;
	// end inline asm
	// begin inline asm
	shfl.sync.down.b32 %r278, %r279, %r280, %r301, %r302;
	// end inline asm
	mov.b64 	%rd338, {%r273, %r278};
	setp.gt.s32 	%p133, %r252, 27;
	selp.b64 	%rd339, 0, %rd338, %p133;
	add.s64 	%rd340, %rd339, %rd337;
	mov.b64 	{%r284, %r289}, %rd340;
	mov.b32 	%r290, 8;
	// begin inline asm
	shfl.sync.down.b32 %r283, %r284, %r290, %r301, %r302;
	// end inline asm
	// begin inline asm
	shfl.sync.down.b32 %r288, %r289, %r290, %r301, %r302;
	// end inline asm
	mov.b64 	%rd341, {%r283, %r288};
	setp.gt.s32 	%p134, %r252, 23;
	selp.b64 	%rd342, 0, %rd341, %p134;
	add.s64 	%rd343, %rd342, %rd340;
	mov.b64 	{%r294, %r299}, %rd343;
	mov.b32 	%r300, 16;
	// begin inline asm
	shfl.sync.down.b32 %r293, %r294, %r300, %r301, %r302;
	// end inline asm
	// begin inline asm
	shfl.sync.down.b32 %r298, %r299, %r300, %r301, %r302;
	// end inline asm
	mov.b64 	%rd344, {%r293, %r298};
	setp.gt.s32 	%p135, %r252, 15;
	selp.b64 	%rd345, 0, %rd344, %p135;
	add.s64 	%rd402, %rd345, %rd343;
	setp.ne.s32 	%p136, %r252, 0;
	@%p136 bra 	$L__BB7_22;
	shr.u32 	%r303, %r5, 2;
	and.b32  	%r304, %r303, 248;
	mov.u32 	%r305, _ZZN3cub18CUB_300001_SM_10006detail6reduce28DeviceReduceSingleTileKernelINS2_10policy_hubIlyN4cuda3std3__44plusIlEEE10Policy1000EN6thrust24THRUST_300001_SM_1000_NS18transform_iteratorINSD_6detail10functional5actorINSG_9compositeIJNSG_16operator_adaptorINS7_7greaterIvEEEENSH_INSG_8argumentILj0EEEEENSH_INSG_5valueIiEEEEEEEEENSF_15normal_iteratorINSD_10device_ptrIiEEEEllEEPlyS9_llNS7_10__identityEEEvT0_T1_T2_T3_T4_T6_E12temp_storage;
	add.s32 	%r306, %r305, %r304;
	st.shared.u64 	[%r306+16], %rd402;
$L__BB7_22:
	bar.sync 	0;
	setp.ne.s32 	%p137, %r5, 0;
	@%p137 bra 	$L__BB7_49;
	ld.shared.u64 	%rd346, [_ZZN3cub18CUB_300001_SM_10006detail6reduce28DeviceReduceSingleTileKernelINS2_10policy_hubIlyN4cuda3std3__44plusIlEEE10Policy1000EN6thrust24THRUST_300001_SM_1000_NS18transform_iteratorINSD_6detail10functional5actorINSG_9compositeIJNSG_16operator_adaptorINS7_7greaterIvEEEENSH_INSG_8argumentILj0EEEEENSH_INSG_5valueIiEEEEEEEEENSF_15normal_iteratorINSD_10device_ptrIiEEEEllEEPlyS9_llNS7_10__identityEEEvT0_T1_T2_T3_T4_T6_E12temp_storage+24];
	add.s64 	%rd347, %rd346, %rd402;
	ld.shared.u64 	%rd348, [_ZZN3cub18CUB_300001_SM_10006detail6reduce28DeviceReduceSingleTileKernelINS2_10policy_hubIlyN4cuda3std3__44plusIlEEE10Policy1000EN6thrust24THRUST_300001_SM_1000_NS18transform_iteratorINSD_6detail10functional5actorINSG_9compositeIJNSG_16operator_adaptorINS7_7greaterIvEEEENSH_INSG_8argumentILj0EEEEENSH_INSG_5valueIiEEEEEEEEENSF_15normal_iteratorINSD_10device_ptrIiEEEEllEEPlyS9_llNS7_10__identityEEEvT0_T1_T2_T3_T4_T6_E12temp_storage+32];
	add.s64 	%rd349, %rd347, %rd348;
	ld.shared.u64 	%rd350, [_ZZN3cub18CUB_300001_SM_10006detail6reduce28DeviceReduceSingleTileKernelINS2_10policy_hubIlyN4cuda3std3__44plusIlEEE10Policy1000EN6thrust24THRUST_300001_SM_1000_NS18transform_iteratorINSD_6detail10functional5actorINSG_9compositeIJNSG_16operator_adaptorINS7_7greaterIvEEEENSH_INSG_8argumentILj0EEEEENSH_INSG_5valueIiEEEEEEEEENSF_15normal_iteratorINSD_10device_ptrIiEEEEllEEPlyS9_llNS7_10__identityEEEvT0_T1_T2_T3_T4_T6_E12temp_storage+40];
	add.s64 	%rd351, %rd349, %rd350;
	ld.shared.u64 	%rd352, [_ZZN3cub18CUB_300001_SM_10006detail6reduce28DeviceReduceSingleTileKernelINS2_10policy_hubIlyN4cuda3std3__44plusIlEEE10Policy1000EN6thrust24THRUST_300001_SM_1000_NS18transform_iteratorINSD_6detail10functional5actorINSG_9compositeIJNSG_16operator_adaptorINS7_7greaterIvEEEENSH_INSG_8argumentILj0EEEEENSH_INSG_5valueIiEEEEEEEEENSF_15normal_iteratorINSD_10device_ptrIiEEEEllEEPlyS9_llNS7_10__identityEEEvT0_T1_T2_T3_T4_T6_E12temp_storage+48];
	add.s64 	%rd353, %rd351, %rd352;
	ld.shared.u64 	%rd354, [_ZZN3cub18CUB_300001_SM_10006detail6reduce28DeviceReduceSingleTileKernelINS2_10policy_hubIlyN4cuda3std3__44plusIlEEE10Policy1000EN6thrust24THRUST_300001_SM_1000_NS18transform_iteratorINSD_6detail10functional5actorINSG_9compositeIJNSG_16operator_adaptorINS7_7greaterIvEEEENSH_INSG_8argumentILj0EEEEENSH_INSG_5valueIiEEEEEEEEENSF_15normal_iteratorINSD_10device_ptrIiEEEEllEEPlyS9_llNS7_10__identityEEEvT0_T1_T2_T3_T4_T6_E12temp_storage+56];
	add.s64 	%rd355, %rd353, %rd354;
	ld.shared.u64 	%rd356, [_ZZN3cub18CUB_300001_SM_10006detail6reduce28DeviceReduceSingleTileKernelINS2_10policy_hubIlyN4cuda3std3__44plusIlEEE10Policy1000EN6thrust24THRUST_300001_SM_1000_NS18transform_iteratorINSD_6detail10functional5actorINSG_9compositeIJNSG_16operator_adaptorINS7_7greaterIvEEEENSH_INSG_8argumentILj0EEEEENSH_INSG_5valueIiEEEEEEEEENSF_15normal_iteratorINSD_10device_ptrIiEEEEllEEPlyS9_llNS7_10__identityEEEvT0_T1_T2_T3_T4_T6_E12temp_storage+64];
	add.s64 	%rd357, %rd355, %rd356;
	ld.shared.u64 	%rd358, [_ZZN3cub18CUB_300001_SM_10006detail6reduce28DeviceReduceSingleTileKernelINS2_10policy_hubIlyN4cuda3std3__44plusIlEEE10Policy1000EN6thrust24THRUST_300001_SM_1000_NS18transform_iteratorINSD_6detail10functional5actorINSG_9compositeIJNSG_16operator_adaptorINS7_7greaterIvEEEENSH_INSG_8argumentILj0EEEEENSH_INSG_5valueIiEEEEEEEEENSF_15normal_iteratorINSD_10device_ptrIiEEEEllEEPlyS9_llNS7_10__identityEEEvT0_T1_T2_T3_T4_T6_E12temp_storage+72];
	add.s64 	%rd359, %rd357, %rd358;
	ld.shared.u64 	%rd360, [_ZZN3cub18CUB_300001_SM_10006detail6reduce28DeviceReduceSingleTileKernelINS2_10policy_hubIlyN4cuda3std3__44plusIlEEE10Policy1000EN6thrust24THRUST_300001_SM_1000_NS18transform_iteratorINSD_6detail10functional5actorINSG_9compositeIJNSG_16operator_adaptorINS7_7greaterIvEEEENSH_INSG_8argumentILj0EEEEENSH_INSG_5valueIiEEEEEEEEENSF_15normal_iteratorINSD_10device_ptrIiEEEEllEEPlyS9_llNS7_10__identityEEEvT0_T1_T2_T3_T4_T6_E12temp_storage+80];
	add.s64 	%rd361, %rd359, %rd360;
	ld.shared.u64 	%rd362, [_ZZN3cub18CUB_300001_SM_10006detail6reduce28DeviceReduceSingleTileKernelINS2_10policy_hubIlyN4cuda3std3__44plusIlEEE10Policy1000EN6thrust24THRUST_300001_SM_1000_NS18transform_iteratorINSD_6detail10functional5actorINSG_9compositeIJNSG_16operator_adaptorINS7_7greaterIvEEEENSH_INSG_8argumentILj0EEEEENSH_INSG_5valueIiEEEEEEEEENSF_15normal_iteratorINSD_10device_ptrIiEEEEllEEPlyS9_llNS7_10__identityEEEvT0_T1_T2_T3_T4_T6_E12temp_storage+88];
	add.s64 	%rd363, %rd361, %rd362;
	ld.shared.u64 	%rd364, [_ZZN3cub18CUB_300001_SM_10006detail6reduce28DeviceReduceSingleTileKernelINS2_10policy_hubIlyN4cuda3std3__44plusIlEEE10Policy1000EN6thrust24THRUST_300001_SM_1000_NS18transform_iteratorINSD_6detail10functional5actorINSG_9compositeIJNSG_16operator_adaptorINS7_7greaterIvEEEENSH_INSG_8argumentILj0EEEEENSH_INSG_5valueIiEEEEEEEEENSF_15normal_iteratorINSD_10device_ptrIiEEEEllEEPlyS9_llNS7_10__identityEEEvT0_T1_T2_T3_T4_T6_E12temp_storage+96];
	add.s64 	%rd365, %rd363, %rd364;
	ld.shared.u64 	%rd366, [_ZZN3cub18CUB_300001_SM_10006detail6reduce28DeviceReduceSingleTileKernelINS2_10policy_hubIlyN4cuda3std3__44plusIlEEE10Policy1000EN6thrust24THRUST_300001_SM_1000_NS18transform_iteratorINSD_6detail10functional5actorINSG_9compositeIJNSG_16operator_adaptorINS7_7greaterIvEEEENSH_INSG_8argumentILj0EEEEENSH_INSG_5valueIiEEEEEEEEENSF_15normal_iteratorINSD_10device_ptrIiEEEEllEEPlyS9_llNS7_10__identityEEEvT0_T1_T2_T3_T4_T6_E12temp_storage+104];
	add.s64 	%rd367, %rd365, %rd366;
	ld.shared.u64 	%rd368, [_ZZN3cub18CUB_300001_SM_10006detail6reduce28DeviceReduceSingleTileKernelINS2_10policy_hubIlyN4cuda3std3__44plusIlEEE10Policy1000EN6thrust24THRUST_300001_SM_1000_NS18transform_iteratorINSD_6detail10functional5actorINSG_9compositeIJNSG_16operator_adaptorINS7_7greaterIvEEEENSH_INSG_8argumentILj0EEEEENSH_INSG_5valueIiEEEEEEEEENSF_15normal_iteratorINSD_10device_ptrIiEEEEllEEPlyS9_llNS7_10__identityEEEvT0_T1_T2_T3_T4_T6_E12temp_storage+112];
	add.s64 	%rd369, %rd367, %rd368;
	ld.shared.u64 	%rd370, [_ZZN3cub18CUB_300001_SM_10006detail6reduce28DeviceReduceSingleTileKernelINS2_10policy_hubIlyN4cuda3std3__44plusIlEEE10Policy1000EN6thrust24THRUST_300001_SM_1000_NS18transform_iteratorINSD_6detail10functional5actorINSG_9compositeIJNSG_16operator_adaptorINS7_7greaterIvEEEENSH_INSG_8argumentILj0EEEEENSH_INSG_5valueIiEEEEEEEEENSF_15normal_iteratorINSD_10device_ptrIiEEEEllEEPlyS9_llNS7_10__identityEEEvT0_T1_T2_T3_T4_T6_E12temp_storage+120];
	add.s64 	%rd371, %rd369, %rd370;
	ld.shared.u64 	%rd372, [_ZZN3cub18CUB_300001_SM_10006detail6reduce28DeviceReduceSingleTileKernelINS2_10policy_hubIlyN4cuda3std3__44plusIlEEE10Policy1000EN6thrust24THRUST_300001_SM_1000_NS18transform_iteratorINSD_6detail10functional5actorINSG_9compositeIJNSG_16operator_adaptorINS7_7greaterIvEEEENSH_INSG_8argumentILj0EEEEENSH_INSG_5valueIiEEEEEEEEENSF_15normal_iteratorINSD_10device_ptrIiEEEEllEEPlyS9_llNS7_10__identityEEEvT0_T1_T2_T3_T4_T6_E12temp_storage+128];
	add.s64 	%rd373, %rd371, %rd372;
	ld.shared.u64 	%rd374, [_ZZN3cub18CUB_300001_SM_10006detail6reduce28DeviceReduceSingleTileKernelINS2_10policy_hubIlyN4cuda3std3__44plusIlEEE10Policy1000EN6thrust24THRUST_300001_SM_1000_NS18transform_iteratorINSD_6detail10functional5actorINSG_9compositeIJNSG_16operator_adaptorINS7_7greaterIvEEEENSH_INSG_8argumentILj0EEEEENSH_INSG_5valueIiEEEEEEEEENSF_15normal_iteratorINSD_10device_ptrIiEEEEllEEPlyS9_llNS7_10__identityEEEvT0_T1_T2_T3_T4_T6_E12temp_storage+136];
	add.s64 	%rd402, %rd373, %rd374;
	bra.uni 	$L__BB7_49;
$L__BB7_24:
	// begin inline asm
	mov.u32 %r189, %laneid;
	// end inline asm
	and.b32  	%r240, %r5, 992;
	add.s32 	%r241, %r240, 32;
	setp.gt.u32 	%p108, %r241, %r4;
	not.b32 	%r242, %r240;
	add.s32 	%r243, %r4, %r242;
	selp.b32 	%r238, %r243, 31, %p108;
	mov.b64 	{%r191, %r196}, %rd386;
	mov.b32 	%r197, 1;
	mov.b32 	%r239, -1;
	// begin inline asm
	shfl.sync.down.b32 %r190, %r191, %r197, %r238, %r239;
	// end inline asm
	// begin inline asm
	shfl.sync.down.b32 %r195, %r196, %r197, %r238, %r239;
	// end inline asm
	mov.b64 	%rd274, {%r190, %r195};
	setp.lt.s32 	%p109, %r189, %r238;
	selp.b64 	%rd275, %rd274, 0, %p109;
	add.s64 	%rd276, %rd275, %rd386;
	mov.b64 	{%r201, %r206}, %rd276;
	mov.b32 	%r207, 2;
	// begin inline asm
	shfl.sync.down.b32 %r200, %r201, %r207, %r238, %r239;
	// end inline asm
	// begin inline asm
	shfl.sync.down.b32 %r205, %r206, %r207, %r238, %r239;
	// end inline asm
	mov.b64 	%rd277, {%r200, %r205};
	add.s32 	%r244, %r189, 2;
	setp.gt.s32 	%p110, %r244, %r238;
	selp.b64 	%rd278, 0, %rd277, %p110;
	add.s64 	%rd279, %rd278, %rd276;
	mov.b64 	{%r211, %r216}, %rd279;
	mov.b32 	%r217, 4;
	// begin inline asm
	shfl.sync.down.b32 %r210, %r211, %r217, %r238, %r239;
	// end inline asm
	// begin inline asm
	shfl.sync.down.b32 %r215, %r216, %r217, %r238, %r239;
	// end inline asm
	mov.b64 	%rd280, {%r210, %r215};
	add.s32 	%r245, %r189, 4;
	setp.gt.s32 	%p111, %r245, %r238;
	selp.b64 	%rd281, 0, %rd280, %p111;
	add.s64 	%rd282, %rd281, %rd279;
	mov.b64 	{%r221, %r226}, %rd282;
	mov.b32 	%r227, 8;
	// begin inline asm
	shfl.sync.down.b32 %r220, %r221, %r227, %r238, %r239;
	// end inline asm
	// begin inline asm
	shfl.sync.down.b32 %r225, %r226, %r227, %r238, %r239;
	// end inline asm
	mov.b64 	%rd283, {%r220, %r225};
	add.s32 	%r246, %r189, 8;
	setp.gt.s32 	%p112, %r246, %r238;
	selp.b64 	%rd284, 0, %rd283, %p112;
	add.s64 	%rd285, %rd284, %rd282;
	mov.b64 	{%r231, %r236}, %rd285;
	mov.b32 	%r237, 16;
	// begin inline asm
	shfl.sync.down.b32 %r230, %r231, %r237, %r238, %r239;
	// end inline asm
	// begin inline asm
	shfl.sync.down.b32 %r235, %r236, %r237, %r238, %r239;
	// end inline asm
	mov.b64 	%rd286, {%r230, %r235};
	add.s32 	%r247, %r189, 16;
	setp.gt.s32 	%p113, %r247, %r238;
	selp.b64 	%rd287, 0, %rd286, %p113;
	add.s64 	%rd402, %rd287, %rd285;
	setp.ne.s32 	%p114, %r189, 0;
	@%p114 bra 	$L__BB7_26;
	shr.u32 	%r248, %r5, 2;
	and.b32  	%r249, %r248, 248;
	mov.u32 	%r250, _ZZN3cub18CUB_300001_SM_10006detail6reduce28DeviceReduceSingleTileKernelINS2_10policy_hubIlyN4cuda3std3__44plusIlEEE10Policy1000EN6thrust24THRUST_300001_SM_1000_NS18transform_iteratorINSD_6detail10functional5actorINSG_9compositeIJNSG_16operator_adaptorINS7_7greaterIvEEEENSH_INSG_8argumentILj0EEEEENSH_INSG_5valueIiEEEEEEEEENSF_15normal_iteratorINSD_10device_ptrIiEEEEllEEPlyS9_llNS7_10__identityEEEvT0_T1_T2_T3_T4_T6_E12temp_storage;
	add.s32 	%r251, %r250, %r249;
	st.shared.u64 	[%r251+16], %rd402;
$L__BB7_26:
	bar.sync 	0;
	setp.ne.s32 	%p115, %r5, 0;
	@%p115 bra 	$L__BB7_49;
	setp.gt.u64 	%p116, %rd58, 32;
	ld.shared.u64 	%rd288, [_ZZN3cub18CUB_300001_SM_10006detail6reduce28DeviceReduceSingleTileKernelINS2_10policy_hubIlyN4cuda3std3__44plusIlEEE10Policy1000EN6thrust24THRUST_300001_SM_1000_NS18transform_iteratorINSD_6detail10functional5actorINSG_9compositeIJNSG_16operator_adaptorINS7_7greaterIvEEEENSH_INSG_8argumentILj0EEEEENSH_INSG_5valueIiEEEEEEEEENSF_15normal_iteratorINSD_10device_ptrIiEEEEllEEPlyS9_llNS7_10__identityEEEvT0_T1_T2_T3_T4_T6_E12temp_storage+24];
	selp.b64 	%rd289, %rd288, 0, %p116;
	add.s64 	%rd290, %rd289, %rd402;
	setp.gt.u64 	%p117, %rd58, 64;
	ld.shared.u64 	%rd291, [_ZZN3cub18CUB_300001_SM_10006detail6reduce28DeviceReduceSingleTileKernelINS2_10policy_hubIlyN4cuda3std3__44plusIlEEE10Policy1000EN6thrust24THRUST_300001_SM_1000_NS18transform_iteratorINSD_6detail10functional5actorINSG_9compositeIJNSG_16operator_adaptorINS7_7greaterIvEEEENSH_INSG_8argumentILj0EEEEENSH_INSG_5valueIiEEEEEEEEENSF_15normal_iteratorINSD_10device_ptrIiEEEEllEEPlyS9_llNS7_10__identityEEEvT0_T1_T2_T3_T4_T6_E12temp_storage+32];
	selp.b64 	%rd292, %rd291, 0, %p117;
	add.s64 	%rd293, %rd290, %rd292;
	setp.gt.u64 	%p118, %rd58, 96;
	ld.shared.u64 	%rd294, [_ZZN3cub18CUB_300001_SM_10006detail6reduce28DeviceReduceSingleTileKernelINS2_10policy_hubIlyN4cuda3std3__44plusIlEEE10Policy1000EN6thrust24THRUST_300001_SM_1000_NS18transform_iteratorINSD_6detail10functional5actorINSG_9compositeIJNSG_16operator_adaptorINS7_7greaterIvEEEENSH_INSG_8argumentILj0EEEEENSH_INSG_5valueIiEEEEEEEEENSF_15normal_iteratorINSD_10device_ptrIiEEEEllEEPlyS9_llNS7_10__identityEEEvT0_T1_T2_T3_T4_T6_E12temp_storage+40];
	selp.b64 	%rd295, %rd294, 0, %p118;
	add.s64 	%rd296, %rd293, %rd295;
	setp.gt.u64 	%p119, %rd58, 128;
	ld.shared.u64 	%rd297, [_ZZN3cub18CUB_300001_SM_10006detail6reduce28DeviceReduceSingleTileKernelINS2_10policy_hubIlyN4cuda3std3__44plusIlEEE10Policy1000EN6thrust24THRUST_300001_SM_1000_NS18transform_iteratorINSD_6detail10functional5actorINSG_9compositeIJNSG_16operator_adaptorINS7_7greaterIvEEEENSH_INSG_8argumentILj0EEEEENSH_INSG_5valueIiEEEEEEEEENSF_15normal_iteratorINSD_10device_ptrIiEEEEllEEPlyS9_llNS7_10__identityEEEvT0_T1_T2_T3_T4_T6_E12temp_storage+48];
	selp.b64 	%rd298, %rd297, 0, %p119;
	add.s64 	%rd299, %rd296, %rd298;
	setp.gt.u64 	%p120, %rd58, 160;
	ld.shared.u64 	%rd300, [_ZZN3cub18CUB_300001_SM_10006detail6reduce28DeviceReduceSingleTileKernelINS2_10policy_hubIlyN4cuda3std3__44plusIlEEE10Policy1000EN6thrust24THRUST_300001_SM_1000_NS18transform_iteratorINSD_6detail10functional5actorINSG_9compositeIJNSG_16operator_adaptorINS7_7greaterIvEEEENSH_INSG_8argumentILj0EEEEENSH_INSG_5valueIiEEEEEEEEENSF_15normal_iteratorINSD_10device_ptrIiEEEEllEEPlyS9_llNS7_10__identityEEEvT0_T1_T2_T3_T4_T6_E12temp_storage+56];
	selp.b64 	%rd301, %rd300, 0, %p120;
	add.s64 	%rd302, %rd299, %rd301;
	setp.gt.u64 	%p121, %rd58, 192;
	ld.shared.u64 	%rd303, [_ZZN3cub18CUB_300001_SM_10006detail6reduce28DeviceReduceSingleTileKernelINS2_10policy_hubIlyN4cuda3std3__44plusIlEEE10Policy1000EN6thrust24THRUST_300001_SM_1000_NS18transform_iteratorINSD_6detail10functional5actorINSG_9compositeIJNSG_16operator_adaptorINS7_7greaterIvEEEENSH_INSG_8argumentILj0EEEEENSH_INSG_5valueIiEEEEEEEEENSF_15normal_iteratorINSD_10device_ptrIiEEEEllEEPlyS9_llNS7_10__identityEEEvT0_T1_T2_T3_T4_T6_E12temp_storage+64];
	selp.b64 	%rd304, %rd303, 0, %p121;
	add.s64 	%rd305, %rd302, %rd304;
	setp.gt.u64 	%p122, %rd58, 224;
	ld.shared.u64 	%rd306, [_ZZN3cub18CUB_300001_SM_10006detail6reduce28DeviceReduceSingleTileKernelINS2_10policy_hubIlyN4cuda3std3__44plusIlEEE10Policy1000EN6thrust24THRUST_300001_SM_1000_NS18transform_iteratorINSD_6detail10functional5actorINSG_9compositeIJNSG_16operator_adaptorINS7_7greaterIvEEEENSH_INSG_8argumentILj0EEEEENSH_INSG_5valueIiEEEEEEEEENSF_15normal_iteratorINSD_10device_ptrIiEEEEllEEPlyS9_llNS7_10__identityEEEvT0_T1_T2_T3_T4_T6_E12temp_storage+72];
	selp.b64 	%rd307, %rd306, 0, %p122;
	add.s64 	%rd308, %rd305, %rd307;
	setp.gt.u64 	%p123, %rd58, 256;
	ld.shared.u64 	%rd309, [_ZZN3cub18CUB_300001_SM_10006detail6reduce28DeviceReduceSingleTileKernelINS2_10policy_hubIlyN4cuda3std3__44plusIlEEE10Policy1000EN6thrust24THRUST_300001_SM_1000_NS18transform_iteratorINSD_6detail10functional5actorINSG_9compositeIJNSG_16operator_adaptorINS7_7greaterIvEEEENSH_INSG_8argumentILj0EEEEENSH_INSG_5valueIiEEEEEEEEENSF_15normal_iteratorINSD_10device_ptrIiEEEEllEEPlyS9_llNS7_10__identityEEEvT0_T1_T2_T3_T4_T6_E12temp_storage+80];
	selp.b64 	%rd310, %rd309, 0, %p123;
	add.s64 	%rd311, %rd308, %rd310;
	setp.gt.u64 	%p124, %rd58, 288;
	ld.shared.u64 	%rd312, [_ZZN3cub18CUB_300001_SM_10006detail6reduce28DeviceReduceSingleTileKernelINS2_10policy_hubIlyN4cuda3std3__44plusIlEEE10Policy1000EN6thrust24THRUST_300001_SM_1000_NS18transform_iteratorINSD_6detail10functional5actorINSG_9compositeIJNSG_16operator_adaptorINS7_7greaterIvEEEENSH_INSG_8argumentILj0EEEEENSH_INSG_5valueIiEEEEEEEEENSF_15normal_iteratorINSD_10device_ptrIiEEEEllEEPlyS9_llNS7_10__identityEEEvT0_T1_T2_T3_T4_T6_E12temp_storage+88];
	selp.b64 	%rd313, %rd312, 0, %p124;
	add.s64 	%rd314, %rd311, %rd313;
	setp.gt.u64 	%p125, %rd58, 320;
	ld.shared.u64 	%rd315, [_ZZN3cub18CUB_300001_SM_10006detail6reduce28DeviceReduceSingleTileKernelINS2_10policy_hubIlyN4cuda3std3__44plusIlEEE10Policy1000EN6thrust24THRUST_300001_SM_1000_NS18transform_iteratorINSD_6detail10functional5actorINSG_9compositeIJNSG_16operator_adaptorINS7_7greaterIvEEEENSH_INSG_8argumentILj0EEEEENSH_INSG_5valueIiEEEEEEEEENSF_15normal_iteratorINSD_10device_ptrIiEEEEllEEPlyS9_llNS7_10__identityEEEvT0_T1_T2_T3_T4_T6_E12temp_storage+96];
	selp.b64 	%rd316, %rd315, 0, %p125;
	add.s64 	%rd317, %rd314, %rd316;
	setp.gt.u64 	%p126, %rd58, 352;
	ld.shared.u64 	%rd318, [_ZZN3cub18CUB_300001_SM_10006detail6reduce28DeviceReduceSingleTileKernelINS2_10policy_hubIlyN4cuda3std3__44plusIlEEE10Policy1000EN6thrust24THRUST_300001_SM_1000_NS18transform_iteratorINSD_6detail10functional5actorINSG_9compositeIJNSG_16operator_adaptorINS7_7greaterIvEEEENSH_INSG_8argumentILj0EEEEENSH_INSG_5valueIiEEEEEEEEENSF_15normal_iteratorINSD_10device_ptrIiEEEEllEEPlyS9_llNS7_10__identityEEEvT0_T1_T2_T3_T4_T6_E12temp_storage+104];
	selp.b64 	%rd319, %rd318, 0, %p126;
	add.s64 	%rd320, %rd317, %rd319;
	setp.gt.u64 	%p127, %rd58, 384;
	ld.shared.u64 	%rd321, [_ZZN3cub18CUB_300001_SM_10006detail6reduce28DeviceReduceSingleTileKernelINS2_10policy_hubIlyN4cuda3std3__44plusIlEEE10Policy1000EN6thrust24THRUST_300001_SM_1000_NS18transform_iteratorINSD_6detail10functional5actorINSG_9compositeIJNSG_16operator_adaptorINS7_7greaterIvEEEENSH_INSG_8argumentILj0EEEEENSH_INSG_5valueIiEEEEEEEEENSF_15normal_iteratorINSD_10device_ptrIiEEEEllEEPlyS9_llNS7_10__identityEEEvT0_T1_T2_T3_T4_T6_E12temp_storage+112];
	selp.b64 	%rd322, %rd321, 0, %p127;
	add.s64 	%rd323, %rd320, %rd322;
	setp.gt.u64 	%p128, %rd58, 416;
	ld.shared.u64 	%rd324, [_ZZN3cub18CUB_300001_SM_10006detail6reduce28DeviceReduceSingleTileKernelINS2_10policy_hubIlyN4cuda3std3__44plusIlEEE10Policy1000EN6thrust24THRUST_300001_SM_1000_NS18transform_iteratorINSD_6detail10functional5actorINSG_9compositeIJNSG_16operator_adaptorINS7_7greaterIvEEEENSH_INSG_8argumentILj0EEEEENSH_INSG_5valueIiEEEEEEEEENSF_15normal_iteratorINSD_10device_ptrIiEEEEllEEPlyS9_llNS7_10__identityEEEvT0_T1_T2_T3_T4_T6_E12temp_storage+120];
	selp.b64 	%rd325, %rd324, 0, %p128;
	add.s64 	%rd326, %rd323, %rd325;
	setp.gt.u64 	%p129, %rd58, 448;
	ld.shared.u64 	%rd327, [_ZZN3cub18CUB_300001_SM_10006detail6reduce28DeviceReduceSingleTileKernelINS2_10policy_hubIlyN4cuda3std3__44plusIlEEE10Policy1000EN6thrust24THRUST_300001_SM_1000_NS18transform_iteratorINSD_6detail10functional5actorINSG_9compositeIJNSG_16operator_adaptorINS7_7greaterIvEEEENSH_INSG_8argumentILj0EEEEENSH_INSG_5valueIiEEEEEEEEENSF_15normal_iteratorINSD_10device_ptrIiEEEEllEEPlyS9_llNS7_10__identityEEEvT0_T1_T2_T3_T4_T6_E12temp_storage+128];
	selp.b64 	%rd328, %rd327, 0, %p129;
	add.s64 	%rd329, %rd326, %rd328;
	setp.gt.u64 	%p130, %rd58, 480;
	ld.shared.u64 	%rd330, [_ZZN3cub18CUB_300001_SM_10006detail6reduce28DeviceReduceSingleTileKernelINS2_10policy_hubIlyN4cuda3std3__44plusIlEEE10Policy1000EN6thrust24THRUST_300001_SM_1000_NS18transform_iteratorINSD_6detail10functional5actorINSG_9compositeIJNSG_16operator_adaptorINS7_7greaterIvEEEENSH_INSG_8argumentILj0EEEEENSH_INSG_5valueIiEEEEEEEEENSF_15normal_iteratorINSD_10device_ptrIiEEEEllEEPlyS9_llNS7_10__identityEEEvT0_T1_T2_T3_T4_T6_E12temp_storage+136];
	selp.b64 	%rd331, %rd330, 0, %p130;
	add.s64 	%rd402, %rd329, %rd331;
	bra.uni 	$L__BB7_49;
$L__BB7_28:
	mov.u32 	%r27, %tid.x;
	cvt.u64.u32 	%rd25, %r27;
	mul.wide.u32 	%rd62, %r27, 4;
	add.s64 	%rd26, %rd2, %rd62;
	ld.global.u32 	%r46, [%rd26];
	setp.gt.s32 	%p3, %r46, %r45;
	selp.u64 	%rd63, 1, 0, %p3;
	ld.global.u32 	%r47, [%rd26+2048];
	setp.gt.s32 	%p4, %r47, %r45;
	selp.u64 	%rd64, 1, 0, %p4;
	ld.global.u32 	%r48, [%rd26+4096];
	setp.gt.s32 	%p5, %r48, %r45;
	selp.u64 	%rd65, 1, 0, %p5;
	ld.global.u32 	%r49, [%rd26+6144];
	setp.gt.s32 	%p6, %r49, %r45;
	selp.u64 	%rd66, 1, 0, %p6;
	ld.global.u32 	%r50, [%rd26+8192];
	setp.gt.s32 	%p7, %r50, %r45;
	selp.u64 	%rd67, 1, 0, %p7;
	ld.global.u32 	%r51, [%rd26+10240];
	setp.gt.s32 	%p8, %r51, %r45;
	selp.u64 	%rd68, 1, 0, %p8;
	ld.global.u32 	%r52, [%rd26+12288];
	setp.gt.s32 	%p9, %r52, %r45;
	selp.u64 	%rd69, 1, 0, %p9;
	add.s64 	%rd70, %rd64, %rd63;
	add.s64 	%rd71, %rd70, %rd65;
	add.s64 	%rd72, %rd71, %rd66;
	add.s64 	%rd73, %rd72, %rd67;
	add.s64 	%rd74, %rd73, %rd68;
	add.s64 	%rd401, %rd74, %rd69;
	add.s64 	%rd28, %rd58, -3584;
	setp.lt.u64 	%p10, %rd28, 3584;
	mov.b64 	%rd390, 3584;
	@%p10 bra 	$L__BB7_32;
	mov.b64 	%rd390, 3584;
$L__BB7_30:
	shl.b64 	%rd76, %rd390, 2;
	add.s64 	%rd77, %rd26, %rd76;
	ld.global.u32 	%r53, [%rd77];
	setp.gt.s32 	%p11, %r53, %r45;
	selp.u64 	%rd78, 1, 0, %p11;
	ld.global.u32 	%r54, [%rd77+2048];
	setp.gt.s32 	%p12, %r54, %r45;
	selp.u64 	%rd79, 1, 0, %p12;
	ld.global.u32 	%r55, [%rd77+4096];
	setp.gt.s32 	%p13, %r55, %r45;
	selp.u64 	%rd80, 1, 0, %p13;
	ld.global.u32 	%r56, [%rd77+6144];
	setp.gt.s32 	%p14, %r56, %r45;
	selp.u64 	%rd81, 1, 0, %p14;
	ld.global.u32 	%r57, [%rd77+8192];
	setp.gt.s32 	%p15, %r57, %r45;
	selp.u64 	%rd82, 1, 0, %p15;
	ld.global.u32 	%r58, [%rd77+10240];
	setp.gt.s32 	%p16, %r58, %r45;
	selp.u64 	%rd83, 1, 0, %p16;
	ld.global.u32 	%r59, [%rd77+12288];
	setp.gt.s32 	%p17, %r59, %r45;
	selp.u64 	%rd84, 1, 0, %p17;
	add.s64 	%rd85, %rd401, %rd78;
	add.s64 	%rd86, %rd85, %rd79;
	add.s64 	%rd87, %rd86, %rd80;
	add.s64 	%rd88, %rd87, %rd81;
	add.s64 	%rd89, %rd88, %rd82;
	add.s64 	%rd90, %rd89, %rd83;
	add.s64 	%rd401, %rd90, %rd84;
	sub.s64 	%rd91, %rd58, %rd390;
	setp.lt.u64 	%p18, %rd91, 3584;
	@%p18 bra 	$L__BB7_45;
	add.s64 	%rd390, %rd390, 3584;
	setp.le.u64 	%p19, %rd390, %rd28;
	@%p19 bra 	$L__BB7_30;
$L__BB7_32:
	setp.le.u64 	%p20, %rd58, %rd390;
	cvt.u32.u64 	%r60, %rd390;
	cvt.u32.u64 	%r61, %rd58;
	sub.s32 	%r62, %r61, %r60;
	setp.ge.s32 	%p21, %r27, %r62;
	or.pred  	%p22, %p20, %p21;
	@%p22 bra 	$L__BB7_45;
	not.b32 	%r65, %r27;
	add.s32 	%r66, %r65, %r61;
	sub.s32 	%r68, %r66, %r60;
	shr.u32 	%r69, %r68, 9;
	add.s32 	%r28, %r69, 1;
	and.b32  	%r29, %r28, 15;
	setp.lt.u32 	%p23, %r68, 7680;
	mov.u32 	%r319, %r27;
	@%p23 bra 	$L__BB7_36;
	and.b32  	%r70, %r28, 16777200;
	neg.s32 	%r317, %r70;
	add.s64 	%rd93, %rd390, %rd25;
	shl.b64 	%rd94, %rd93, 2;
	add.s64 	%rd95, %rd94, %rd2;
	add.s64 	%rd391, %rd95, 16384;
	mov.u32 	%r319, %r27;
$L__BB7_35:
	.pragma "nounroll";
	ld.global.u32 	%r71, [%rd391+-16384];
	setp.gt.s32 	%p24, %r71, %r45;
	selp.u64 	%rd96, 1, 0, %p24;
	add.s64 	%rd97, %rd401, %rd96;
	ld.global.u32 	%r72, [%rd391+-14336];
	setp.gt.s32 	%p25, %r72, %r45;
	selp.u64 	%rd98, 1, 0, %p25;
	add.s64 	%rd99, %rd97, %rd98;
	ld.global.u32 	%r73, [%rd391+-12288];
	setp.gt.s32 	%p26, %r73, %r45;
	selp.u64 	%rd100, 1, 0, %p26;
	add.s64 	%rd101, %rd99, %rd100;
	ld.global.u32 	%r74, [%rd391+-10240];
	setp.gt.s32 	%p27, %r74, %r45;
	selp.u64 	%rd102, 1, 0, %p27;
	add.s64 	%rd103, %rd101, %rd102;
	ld.global.u32 	%r75, [%rd391+-8192];
	setp.gt.s32 	%p28, %r75, %r45;
	selp.u64 	%rd104, 1, 0, %p28;
	add.s64 	%rd105, %rd103, %rd104;
	ld.global.u32 	%r76, [%rd391+-6144];
	setp.gt.s32 	%p29, %r76, %r45;
	selp.u64 	%rd106, 1, 0, %p29;
	add.s64 	%rd107, %rd105, %rd106;
	ld.global.u32 	%r77, [%rd391+-4096];
	setp.gt.s32 	%p30, %r77, %r45;
	selp.u64 	%rd108, 1, 0, %p30;
	add.s64 	%rd109, %rd107, %rd108;
	ld.global.u32 	%r78, [%rd391+-2048];
	setp.gt.s32 	%p31, %r78, %r45;
	selp.u64 	%rd110, 1, 0, %p31;
	add.s64 	%rd111, %rd109, %rd110;
	ld.global.u32 	%r79, [%rd391];
	setp.gt.s32 	%p32, %r79, %r45;
	selp.u64 	%rd112, 1, 0, %p32;
	add.s64 	%rd113, %rd111, %rd112;
	ld.global.u32 	%r80, [%rd391+2048];
	setp.gt.s32 	%p33, %r80, %r45;
	selp.u64 	%rd114, 1, 0, %p33;
	add.s64 	%rd115, %rd113, %rd114;
	ld.global.u32 	%r81, [%rd391+4096];
	setp.gt.s32 	%p34, %r81, %r45;
	selp.u64 	%rd116, 1, 0, %p34;
	add.s64 	%rd117, %rd115, %rd116;
	ld.global.u32 	%r82, [%rd391+6144];
	setp.gt.s32 	%p35, %r82, %r45;
	selp.u64 	%rd118, 1, 0, %p35;
	add.s64 	%rd119, %rd117, %rd118;
	ld.global.u32 	%r83, [%rd391+8192];
	setp.gt.s32 	%p36, %r83, %r45;
	selp.u64 	%rd120, 1, 0, %p36;
	add.s64 	%rd121, %rd119, %rd120;
	ld.global.u32 	%r84, [%rd391+10240];
	setp.gt.s32 	%p37, %r84, %r45;
	selp.u64 	%rd122, 1, 0, %p37;
	add.s64 	%rd123, %rd121, %rd122;
	ld.global.u32 	%r85, [%rd391+12288];
	setp.gt.s32 	%p38, %r85, %r45;
	selp.u64 	%rd124, 1, 0, %p38;
	add.s64 	%rd125, %rd123, %rd124;
	ld.global.u32 	%r86, [%rd391+14336];
	setp.gt.s32 	%p39, %r86, %r45;
	selp.u64 	%rd126, 1, 0, %p39;
	add.s64 	%rd401, %rd125, %rd126;
	add.s32 	%r319, %r319, 8192;
	add.s32 	%r317, %r317, 16;
	add.s64 	%rd391, %rd391, 32768;
	setp.ne.s32 	%p40, %r317, 0;
	@%p40 bra 	$L__BB7_35;
$L__BB7_36:
	setp.eq.s32 	%p41, %r29, 0;
	@%p41 bra 	$L__BB7_45;
	and.b32  	%r36, %r28, 7;
	setp.lt.u32 	%p42, %r29, 8;
	@%p42 bra 	$L__BB7_39;
	cvt.u64.u32 	%rd128, %r319;
	add.s64 	%rd129, %rd390, %rd128;
	shl.b64 	%rd130, %rd129, 2;
	add.s64 	%rd131, %rd2, %rd130;
	ld.global.u32 	%r87, [%rd131];
	setp.gt.s32 	%p43, %r87, %r45;
	selp.u64 	%rd132, 1, 0, %p43;
	add.s64 	%rd133, %rd401, %rd132;
	ld.global.u32 	%r88, [%rd131+2048];
	setp.gt.s32 	%p44, %r88, %r45;
	selp.u64 	%rd134, 1, 0, %p44;
	add.s64 	%rd135, %rd133, %rd134;
	ld.global.u32 	%r89, [%rd131+4096];
	setp.gt.s32 	%p45, %r89, %r45;
	selp.u64 	%rd136, 1, 0, %p45;
	add.s64 	%rd137, %rd135, %rd136;
	ld.global.u32 	%r90, [%rd131+6144];
	setp.gt.s32 	%p46, %r90, %r45;
	selp.u64 	%rd138, 1, 0, %p46;
	add.s64 	%rd139, %rd137, %rd138;
	ld.global.u32 	%r91, [%rd131+8192];
	setp.gt.s32 	%p47, %r91, %r45;
	selp.u64 	%rd140, 1, 0, %p47;
	add.s64 	%rd141, %rd139, %rd140;
	ld.global.u32 	%r92, [%rd131+10240];
	setp.gt.s32 	%p48, %r92, %r45;
	selp.u64 	%rd142, 1, 0, %p48;
	add.s64 	%rd143, %rd141, %rd142;
	ld.global.u32 	%r93, [%rd131+12288];
	setp.gt.s32 	%p49, %r93, %r45;
	selp.u64 	%rd144, 1, 0, %p49;
	add.s64 	%rd145, %rd143, %rd144;
	ld.global.u32 	%r94, [%rd131+14336];
	setp.gt.s32 	%p50, %r94, %r45;
	selp.u64 	%rd146, 1, 0, %p50;
	add.s64 	%rd401, %rd145, %rd146;
	add.s32 	%r319, %r319, 4096;
$L__BB7_39:
	setp.eq.s32 	%p51, %r36, 0;
	@%p51 bra 	$L__BB7_45;
	and.b32  	%r39, %r28, 3;
	setp.lt.u32 	%p52, %r36, 4;
	@%p52 bra 	$L__BB7_42;
	cvt.u64.u32 	%rd148, %r319;
	add.s64 	%rd149, %rd390, %rd148;
	shl.b64 	%rd150, %rd149, 2;
	add.s64 	%rd151, %rd2, %rd150;
	ld.global.u32 	%r95, [%rd151];
	setp.gt.s32 	%p53, %r95, %r45;
	selp.u64 	%rd152, 1, 0, %p53;
	add.s64 	%rd153, %rd401, %rd152;
	ld.global.u32 	%r96, [%rd151+2048];
	setp.gt.s32 	%p54, %r96, %r45;
	selp.u64 	%rd154, 1, 0, %p54;
	add.s64 	%rd155, %rd153, %rd154;
	ld.global.u32 	%r97, [%rd151+4096];
	setp.gt.s32 	%p55, %r97, %r45;
	selp.u64 	%rd156, 1, 0, %p55;
	add.s64 	%rd157, %rd155, %rd156;
	ld.global.u32 	%r98, [%rd151+6144];
	setp.gt.s32 	%p56, %r98, %r45;
	selp.u64 	%rd158, 1, 0, %p56;
	add.s64 	%rd401, %rd157, %rd158;
	add.s32 	%r319, %r319, 2048;
$L__BB7_42:
	setp.eq.s32 	%p57, %r39, 0;
	@%p57 bra 	$L__BB7_45;
	cvt.u64.u32 	%rd159, %r319;
	add.s64 	%rd160, %rd390, %rd159;
	shl.b64 	%rd161, %rd160, 2;
	add.s64 	%rd399, %rd2, %rd161;
	neg.s32 	%r322, %r39;
$L__BB7_44:
	.pragma "nounroll";
	ld.global.u32 	%r99, [%rd399];
	setp.gt.s32 	%p58, %r99, %r45;
	selp.u64 	%rd162, 1, 0, %p58;
	add.s64 	%rd401, %rd401, %rd162;
	add.s64 	%rd399, %rd399, 2048;
	add.s32 	%r322, %r322, 1;
	setp.ne.s32 	%p59, %r322, 0;
	@%p59 bra 	$L__BB7_44;
$L__BB7_45:
	// begin inline asm
	mov.u32 %r100, %laneid;
	// end inline asm
	mov.b64 	{%r102, %r107}, %rd401;
	mov.b32 	%r108, 1;
	mov.b32 	%r149, 31;
	mov.b32 	%r150, -1;
	// begin inline asm
	shfl.sync.down.b32 %r101, %r102, %r108, %r149, %r150;
	// end inline asm
	// begin inline asm
	shfl.sync.down.b32 %r106, %r107, %r108, %r149, %r150;
	// end inline asm
	mov.b64 	%rd163, {%r101, %r106};
	setp.gt.s32 	%p60, %r100, 30;
	selp.b64 	%rd164, 0, %rd163, %p60;
	add.s64 	%rd165, %rd164, %rd401;
	mov.b64 	{%r112, %r117}, %rd165;
	mov.b32 	%r118, 2;
	// begin inline asm
	shfl.sync.down.b32 %r111, %r112, %r118, %r149, %r150;
	// end inline asm
	// begin inline asm
	shfl.sync.down.b32 %r116, %r117, %r118, %r149, %r150;
	// end inline asm
	mov.b64 	%rd166, {%r111, %r116};
	setp.gt.s32 	%p61, %r100, 29;
	selp.b64 	%rd167, 0, %rd166, %p61;
	add.s64 	%rd168, %rd167, %rd165;
	mov.b64 	{%r122, %r127}, %rd168;
	mov.b32 	%r128, 4;
	// begin inline asm
	shfl.sync.down.b32 %r121, %r122, %r128, %r149, %r150;
	// end inline asm
	// begin inline asm
	shfl.sync.down.b32 %r126, %r127, %r128, %r149, %r150;
	// end inline asm
	mov.b64 	%rd169, {%r121, %r126};
	setp.gt.s32 	%p62, %r100, 27;
	selp.b64 	%rd170, 0, %rd169, %p62;
	add.s64 	%rd171, %rd170, %rd168;
	mov.b64 	{%r132, %r137}, %rd171;
	mov.b32 	%r138, 8;
	// begin inline asm
	shfl.sync.down.b32 %r131, %r132, %r138, %r149, %r150;
	// end inline asm
	// begin inline asm
	shfl.sync.down.b32 %r136, %r137, %r138, %r149, %r150;
	// end inline asm
	mov.b64 	%rd172, {%r131, %r136};
	setp.gt.s32 	%p63, %r100, 23;
	selp.b64 	%rd173, 0, %rd172, %p63;
	add.s64 	%rd174, %rd173, %rd171;
	mov.b64 	{%r142, %r147}, %rd174;
	mov.b32 	%r148, 16;
	// begin inline asm
	shfl.sync.down.b32 %r141, %r142, %r148, %r149, %r150;
	// end inline asm
	// begin inline asm
	shfl.sync.down.b32 %r146, %r147, %r148, %r149, %r150;
	// end inline asm
	mov.b64 	%rd175, {%r141, %r146};
	setp.gt.s32 	%p64, %r100, 15;
	selp.b64 	%rd176, 0, %rd175, %p64;
	add.s64 	%rd402, %rd176, %rd174;
	setp.ne.s32 	%p65, %r100, 0;
	@%p65 bra 	$L__BB7_47;
	shr.u32 	%r151, %r27, 2;
	and.b32  	%r152, %r151, 248;
	mov.u32 	%r153, _ZZN3cub18CUB_300001_SM_10006detail6reduce28DeviceReduceSingleTileKernelINS2_10policy_hubIlyN4cuda3std3__44plusIlEEE10Policy1000EN6thrust24THRUST_300001_SM_1000_NS18transform_iteratorINSD_6detail10functional5actorINSG_9compositeIJNSG_16operator_adaptorINS7_7greaterIvEEEENSH_INSG_8argumentILj0EEEEENSH_INSG_5valueIiEEEEEEEEENSF_15normal_iteratorINSD_10device_ptrIiEEEEllEEPlyS9_llNS7_10__identityEEEvT0_T1_T2_T3_T4_T6_E12temp_storage;
	add.s32 	%r154, %r153, %r152;
	st.shared.u64 	[%r154+16], %rd402;
$L__BB7_47:
	bar.sync 	0;
	setp.ne.s32 	%p66, %r27, 0;
	@%p66 bra 	$L__BB7_49;
	ld.shared.u64 	%rd177, [_ZZN3cub18CUB_300001_SM_10006detail6reduce28DeviceReduceSingleTileKernelINS2_10policy_hubIlyN4cuda3std3__44plusIlEEE10Policy1000EN6thrust24THRUST_300001_SM_1000_NS18transform_iteratorINSD_6detail10functional5actorINSG_9compositeIJNSG_16operator_adaptorINS7_7greaterIvEEEENSH_INSG_8argumentILj0EEEEENSH_INSG_5valueIiEEEEEEEEENSF_15normal_iteratorINSD_10device_ptrIiEEEEllEEPlyS9_llNS7_10__identityEEEvT0_T1_T2_T3_T4_T6_E12temp_storage+24];
	add.s64 	%rd178, %rd177, %rd402;
	ld.shared.u64 	%rd179, [_ZZN3cub18CUB_300001_SM_10006detail6reduce28DeviceReduceSingleTileKernelINS2_10policy_hubIlyN4cuda3std3__44plusIlEEE10Policy1000EN6thrust24THRUST_300001_SM_1000_NS18transform_iteratorINSD_6detail10functional5actorINSG_9compositeIJNSG_16operator_adaptorINS7_7greaterIvEEEENSH_INSG_8argumentILj0EEEEENSH_INSG_5valueIiEEEEEEEEENSF_15normal_iteratorINSD_10device_ptrIiEEEEllEEPlyS9_llNS7_10__identityEEEvT0_T1_T2_T3_T4_T6_E12temp_storage+32];
	add.s64 	%rd180, %rd178, %rd179;
	ld.shared.u64 	%rd181, [_ZZN3cub18CUB_300001_SM_10006detail6reduce28DeviceReduceSingleTileKernelINS2_10policy_hubIlyN4cuda3std3__44plusIlEEE10Policy1000EN6thrust24THRUST_300001_SM_1000_NS18transform_iteratorINSD_6detail10functional5actorINSG_9compositeIJNSG_16operator_adaptorINS7_7greaterIvEEEENSH_INSG_8argumentILj0EEEEENSH_INSG_5valueIiEEEEEEEEENSF_15normal_iteratorINSD_10device_ptrIiEEEEllEEPlyS9_llNS7_10__identityEEEvT0_T1_T2_T3_T4_T6_E12temp_storage+40];
	add.s64 	%rd182, %rd180, %rd181;
	ld.shared.u64 	%rd183, [_ZZN3cub18CUB_300001_SM_10006detail6reduce28DeviceReduceSingleTileKernelINS2_10policy_hubIlyN4cuda3std3__44plusIlEEE10Policy1000EN6thrust24THRUST_300001_SM_1000_NS18transform_iteratorINSD_6detail10functional5actorINSG_9compositeIJNSG_16operator_adaptorINS7_7greaterIvEEEENSH_INSG_8argumentILj0EEEEENSH_INSG_5valueIiEEEEEEEEENSF_15normal_iteratorINSD_10device_ptrIiEEEEllEEPlyS9_llNS7_10__identityEEEvT0_T1_T2_T3_T4_T6_E12temp_storage+48];
	add.s64 	%rd184, %rd182, %rd183;
	ld.shared.u64 	%rd185, [_ZZN3cub18CUB_300001_SM_10006detail6reduce28DeviceReduceSingleTileKernelINS2_10policy_hubIlyN4cuda3std3__44plusIlEEE10Policy1000EN6thrust24THRUST_300001_SM_1000_NS18transform_iteratorINSD_6detail10functional5actorINSG_9compositeIJNSG_16operator_adaptorINS7_7greaterIvEEEENSH_INSG_8argumentILj0EEEEENSH_INSG_5valueIiEEEEEEEEENSF_15normal_iteratorINSD_10device_ptrIiEEEEllEEPlyS9_llNS7_10__identityEEEvT0_T1_T2_T3_T4_T6_E12temp_storage+56];
	add.s64 	%rd186, %rd184, %rd185;
	ld.shared.u64 	%rd187, [_ZZN3cub18CUB_300001_SM_10006detail6reduce28DeviceReduceSingleTileKernelINS2_10policy_hubIlyN4cuda3std3__44plusIlEEE10Policy1000EN6thrust24THRUST_300001_SM_1000_NS18transform_iteratorINSD_6detail10functional5actorINSG_9compositeIJNSG_16operator_adaptorINS7_7greaterIvEEEENSH_INSG_8argumentILj0EEEEENSH_INSG_5valueIiEEEEEEEEENSF_15normal_iteratorINSD_10device_ptrIiEEEEllEEPlyS9_llNS7_10__identityEEEvT0_T1_T2_T3_T4_T6_E12temp_storage+64];
	add.s64 	%rd188, %rd186, %rd187;
	ld.shared.u64 	%rd189, [_ZZN3cub18CUB_300001_SM_10006detail6reduce28DeviceReduceSingleTileKernelINS2_10policy_hubIlyN4cuda3std3__44plusIlEEE10Policy1000EN6thrust24THRUST_300001_SM_1000_NS18transform_iteratorINSD_6detail10functional5actorINSG_9compositeIJNSG_16operator_adaptorINS7_7greaterIvEEEENSH_INSG_8argumentILj0EEEEENSH_INSG_5valueIiEEEEEEEEENSF_15normal_iteratorINSD_10device_ptrIiEEEEllEEPlyS9_llNS7_10__identityEEEvT0_T1_T2_T3_T4_T6_E12temp_storage+72];
	add.s64 	%rd190, %rd188, %rd189;
	ld.shared.u64 	%rd191, [_ZZN3cub18CUB_300001_SM_10006detail6reduce28DeviceReduceSingleTileKernelINS2_10policy_hubIlyN4cuda3std3__44plusIlEEE10Policy1000EN6thrust24THRUST_300001_SM_1000_NS18transform_iteratorINSD_6detail10functional5actorINSG_9compositeIJNSG_16operator_adaptorINS7_7greaterIvEEEENSH_INSG_8argumentILj0EEEEENSH_INSG_5valueIiEEEEEEEEENSF_15normal_iteratorINSD_10device_ptrIiEEEEllEEPlyS9_llNS7_10__identityEEEvT0_T1_T2_T3_T4_T6_E12temp_storage+80];
	add.s64 	%rd192, %rd190, %rd191;
	ld.shared.u64 	%rd193, [_ZZN3cub18CUB_300001_SM_10006detail6reduce28DeviceReduceSingleTileKernelINS2_10policy_hubIlyN4cuda3std3__44plusIlEEE10Policy1000EN6thrust24THRUST_300001_SM_1000_NS18transform_iteratorINSD_6detail10functional5actorINSG_9compositeIJNSG_16operator_adaptorINS7_7greaterIvEEEENSH_INSG_8argumentILj0EEEEENSH_INSG_5valueIiEEEEEEEEENSF_15normal_iteratorINSD_10device_ptrIiEEEEllEEPlyS9_llNS7_10__identityEEEvT0_T1_T2_T3_T4_T6_E12temp_storage+88];
	add.s64 	%rd194, %rd192, %rd193;
	ld.shared.u64 	%rd195, [_ZZN3cub18CUB_300001_SM_10006detail6reduce28DeviceReduceSingleTileKernelINS2_10policy_hubIlyN4cuda3std3__44plusIlEEE10Policy1000EN6thrust24THRUST_300001_SM_1000_NS18transform_iteratorINSD_6detail10functional5actorINSG_9compositeIJNSG_16operator_adaptorINS7_7greaterIvEEEENSH_INSG_8argumentILj0EEEEENSH_INSG_5valueIiEEEEEEEEENSF_15normal_iteratorINSD_10device_ptrIiEEEEllEEPlyS9_llNS7_10__identityEEEvT0_T1_T2_T3_T4_T6_E12temp_storage+96];
	add.s64 	%rd196, %rd194, %rd195;
	ld.shared.u64 	%rd197, [_ZZN3cub18CUB_300001_SM_10006detail6reduce28DeviceReduceSingleTileKernelINS2_10policy_hubIlyN4cuda3std3__44plusIlEEE10Policy1000EN6thrust24THRUST_300001_SM_1000_NS18transform_iteratorINSD_6detail10functional5actorINSG_9compositeIJNSG_16operator_adaptorINS7_7greaterIvEEEENSH_INSG_8argumentILj0EEEEENSH_INSG_5valueIiEEEEEEEEENSF_15normal_iteratorINSD_10device_ptrIiEEEEllEEPlyS9_llNS7_10__identityEEEvT0_T1_T2_T3_T4_T6_E12temp_storage+104];
	add.s64 	%rd198, %rd196, %rd197;
	ld.shared.u64 	%rd199, [_ZZN3cub18CUB_300001_SM_10006detail6reduce28DeviceReduceSingleTileKernelINS2_10policy_hubIlyN4cuda3std3__44plusIlEEE10Policy1000EN6thrust24THRUST_300001_SM_1000_NS18transform_iteratorINSD_6detail10functional5actorINSG_9compositeIJNSG_16operator_adaptorINS7_7greaterIvEEEENSH_INSG_8argumentILj0EEEEENSH_INSG_5valueIiEEEEEEEEENSF_15normal_iteratorINSD_10device_ptrIiEEEEllEEPlyS9_llNS7_10__identityEEEvT0_T1_T2_T3_T4_T6_E12temp_storage+112];
	add.s64 	%rd200, %rd198, %rd199;
	ld.shared.u64 	%rd201, [_ZZN3cub18CUB_300001_SM_10006detail6reduce28DeviceReduceSingleTileKernelINS2_10policy_hubIlyN4cuda3std3__44plusIlEEE10Policy1000EN6thrust24THRUST_300001_SM_1000_NS18transform_iteratorINSD_6detail10functional5actorINSG_9compositeIJNSG_16operator_adaptorINS7_7greaterIvEEEENSH_INSG_8argumentILj0EEEEENSH_INSG_5valueIiEEEEEEEEENSF_15normal_iteratorINSD_10device_ptrIiEEEEllEEPlyS9_llNS7_10__identityEEEvT0_T1_T2_T3_T4_T6_E12temp_storage+120];
	add.s64 	%rd202, %rd200, %rd201;
	ld.shared.u64 	%rd203, [_ZZN3cub18CUB_300001_SM_10006detail6reduce28DeviceReduceSingleTileKernelINS2_10policy_hubIlyN4cuda3std3__44plusIlEEE10Policy1000EN6thrust24THRUST_300001_SM_1000_NS18transform_iteratorINSD_6detail10functional5actorINSG_9compositeIJNSG_16operator_adaptorINS7_7greaterIvEEEENSH_INSG_8argumentILj0EEEEENSH_INSG_5valueIiEEEEEEEEENSF_15normal_iteratorINSD_10device_ptrIiEEEEllEEPlyS9_llNS7_10__identityEEEvT0_T1_T2_T3_T4_T6_E12temp_storage+128];
	add.s64 	%rd204, %rd202, %rd203;
	ld.shared.u64 	%rd205, [_ZZN3cub18CUB_300001_SM_10006detail6reduce28DeviceReduceSingleTileKernelINS2_10policy_hubIlyN4cuda3std3__44plusIlEEE10Policy1000EN6thrust24THRUST_300001_SM_1000_NS18transform_iteratorINSD_6detail10functional5actorINSG_9compositeIJNSG_16operator_adaptorINS7_7greaterIvEEEENSH_INSG_8argumentILj0EEEEENSH_INSG_5valueIiEEEEEEEEENSF_15normal_iteratorINSD_10device_ptrIiEEEEllEEPlyS9_llNS7_10__identityEEEvT0_T1_T2_T3_T4_T6_E12temp_storage+136];
	add.s64 	%rd402, %rd204, %rd205;
$L__BB7_49:
	mov.u32 	%r307, %tid.x;
	setp.ne.s32 	%p138, %r307, 0;
	@%p138 bra 	$L__BB7_51;
	add.s64 	%rd375, %rd402, %rd59;
	st.global.u64 	[%rd1], %rd375;
$L__BB7_51:
	ret;

}
	// .globl	_ZN3cub18CUB_300001_SM_10006detail6reduce18DeviceReduceKernelINS2_10policy_hubIlyN4cuda3std3__44plusIlEEE10Policy1000EN6thrust24THRUST_300001_SM_1000_NS18transform_iteratorINSD_6detail10functional5actorINSG_9compositeIJNSG_16operator_adaptorINS7_7greaterIvEEEENSH_INSG_8argumentILj0EEEEENSH_INSG_5valueIiEEEEEEEEENSF_15normal_iteratorINSD_10device_ptrIiEEEEllEEyS9_lNS7_10__identityEEEvT0_PT3_T1_NS0_13GridEvenShareIS14_EET2_T4_
.visible .entry _ZN3cub18CUB_300001_SM_10006detail6reduce18DeviceReduceKernelINS2_10policy_hubIlyN4cuda3std3__44plusIlEEE10Policy1000EN6thrust24THRUST_300001_SM_1000_NS18transform_iteratorINSD_6detail10functional5actorINSG_9compositeIJNSG_16operator_adaptorINS7_7greaterIvEEEENSH_INSG_8argumentILj0EEEEENSH_INSG_5valueIiEEEEEEEEENSF_15normal_iteratorINSD_10device_ptrIiEEEEllEEyS9_lNS7_10__identityEEEvT0_PT3_T1_NS0_13GridEvenShareIS14_EET2_T4_(
	.param .align 8 .b8 _ZN3cub18CUB_300001_SM_10006detail6reduce18DeviceReduceKernelINS2_10policy_hubIlyN4cuda3std3__44plusIlEEE10Policy1000EN6thrust24THRUST_300001_SM_1000_NS18transform_iteratorINSD_6detail10functional5actorINSG_9compositeIJNSG_16operator_adaptorINS7_7greaterIvEEEENSH_INSG_8argumentILj0EEEEENSH_INSG_5valueIiEEEEEEEEENSF_15normal_iteratorINSD_10device_ptrIiEEEEllEEyS9_lNS7_10__identityEEEvT0_PT3_T1_NS0_13GridEvenShareIS14_EET2_T4__param_0[16],
	.param .u64 .ptr .align 1 _ZN3cub18CUB_300001_SM_10006detail6reduce18DeviceReduceKernelINS2_10policy_hubIlyN4cuda3std3__44plusIlEEE10Policy1000EN6thrust24THRUST_300001_SM_1000_NS18transform_iteratorINSD_6detail10functional5actorINSG_9compositeIJNSG_16operator_adaptorINS7_7greaterIvEEEENSH_INSG_8argumentILj0EEEEENSH_INSG_5valueIiEEEEEEEEENSF_15normal_iteratorINSD_10device_ptrIiEEEEllEEyS9_lNS7_10__identityEEEvT0_PT3_T1_NS0_13GridEvenShareIS14_EET2_T4__param_1,
	.param .u64 _ZN3cub18CUB_300001_SM_10006detail6reduce18DeviceReduceKernelINS2_10policy_hubIlyN4cuda3std3__44plusIlEEE10Policy1000EN6thrust24THRUST_300001_SM_1000_NS18transform_iteratorINSD_6detail10functional5actorINSG_9compositeIJNSG_16operator_adaptorINS7_7greaterIvEEEENSH_INSG_8argumentILj0EEEEENSH_INSG_5valueIiEEEEEEEEENSF_15normal_iteratorINSD_10device_ptrIiEEEEllEEyS9_lNS7_10__identityEEEvT0_PT3_T1_NS0_13GridEvenShareIS14_EET2_T4__param_2,
	.param .align 8 .b8 _ZN3cub18CUB_300001_SM_10006detail6reduce18DeviceReduceKernelINS2_10policy_hubIlyN4cuda3std3__44plusIlEEE10Policy1000EN6thrust24THRUST_300001_SM_1000_NS18transform_iteratorINSD_6detail10functional5actorINSG_9compositeIJNSG_16operator_adaptorINS7_7greaterIvEEEENSH_INSG_8argumentILj0EEEEENSH_INSG_5valueIiEEEEEEEEENSF_15normal_iteratorINSD_10device_ptrIiEEEEllEEyS9_lNS7_10__identityEEEvT0_PT3_T1_NS0_13GridEvenShareIS14_EET2_T4__param_3[72],
	.param .align 1 .b8 _ZN3cub18CUB_300001_SM_10006detail6reduce18DeviceReduceKernelINS2_10policy_hubIlyN4cuda3std3__44plusIlEEE10Policy1000EN6thrust24THRUST_300001_SM_1000_NS18transform_iteratorINSD_6detail10functional5actorINSG_9compositeIJNSG_16operator_adaptorINS7_7greaterIvEEEENSH_INSG_8argumentILj0EEEEENSH_INSG_5valueIiEEEEEEEEENSF_15normal_iteratorINSD_10device_ptrIiEEEEllEEyS9_lNS7_10__identityEEEvT0_PT3_T1_NS0_13GridEvenShareIS14_EET2_T4__param_4[1],
	.param .align 1 .b8 _ZN3cub18CUB_300001_SM_10006detail6reduce18DeviceReduceKernelINS2_10policy_hubIlyN4cuda3std3__44plusIlEEE10Policy1000EN6thrust24THRUST_300001_SM_1000_NS18transform_iteratorINSD_6detail10functional5actorINSG_9compositeIJNSG_16operator_adaptorINS7_7greaterIvEEEENSH_INSG_8argumentILj0EEEEENSH_INSG_5valueIiEEEEEEEEENSF_15normal_iteratorINSD_10device_ptrIiEEEEllEEyS9_lNS7_10__identityEEEvT0_PT3_T1_NS0_13GridEvenShareIS14_EET2_T4__param_5[1]
)
.maxntid 512
{
	.reg .pred 	%p<138>;
	.reg .b16 	%rs<6>;
	.reg .b32 	%r<358>;
	.reg .b64 	%rd<420>;
	// demoted variable
	.shared .align 8 .b8 _ZZN3cub18CUB_300001_SM_10006detail6reduce18DeviceReduceKernelINS2_10policy_hubIlyN4cuda3std3__44plusIlEEE10Policy1000EN6thrust24THRUST_300001_SM_1000_NS18transform_iteratorINSD_6detail10functional5actorINSG_9compositeIJNSG_16operator_adaptorINS7_7greaterIvEEEENSH_INSG_8argumentILj0EEEEENSH_INSG_5valueIiEEEEEEEEENSF_15normal_iteratorINSD_10device_ptrIiEEEEllEEyS9_lNS7_10__identityEEEvT0_PT3_T1_NS0_13GridEvenShareIS14_EET2_T4_E12temp_storage[152];
	ld.param.u32 	%r54, [_ZN3cub18CUB_300001_SM_10006detail6reduce18DeviceReduceKernelINS2_10policy_hubIlyN4cuda3std3__44plusIlEEE10Policy1000EN6thrust24THRUST_300001_SM_1000_NS18transform_iteratorINSD_6detail10functional5actorINSG_9compositeIJNSG_16operator_adaptorINS7_7greaterIvEEEENSH_INSG_8argumentILj0EEEEENSH_INSG_5valueIiEEEEEEEEENSF_15normal_iteratorINSD_10device_ptrIiEEEEllEEyS9_lNS7_10__identityEEEvT0_PT3_T1_NS0_13GridEvenShareIS14_EET2_T4__param_0+12];
	ld.param.u64 	%rd1, [_ZN3cub18CUB_300001_SM_10006detail6reduce18DeviceReduceKernelINS2_10policy_hubIlyN4cuda3std3__44plusIlEEE10Policy1000EN6thrust24THRUST_300001_SM_1000_NS18transform_iteratorINSD_6detail10functional5actorINSG_9compositeIJNSG_16operator_adaptorINS7_7greaterIvEEEENSH_INSG_8argumentILj0EEEEENSH_INSG_5valueIiEEEEEEEEENSF_15normal_iteratorINSD_10device_ptrIiEEEEllEEyS9_lNS7_10__identityEEEvT0_PT3_T1_NS0_13GridEvenShareIS14_EET2_T4__param_3+32];
	ld.param.u32 	%r1, [_ZN3cub18CUB_300001_SM_10006detail6reduce18DeviceReduceKernelINS2_10policy_hubIlyN4cuda3std3__44plusIlEEE10Policy1000EN6thrust24THRUST_300001_SM_1000_NS18transform_iteratorINSD_6detail10functional5actorINSG_9compositeIJNSG_16operator_adaptorINS7_7greaterIvEEEENSH_INSG_8argumentILj0EEEEENSH_INSG_5valueIiEEEEEEEEENSF_15normal_iteratorINSD_10device_ptrIiEEEEllEEyS9_lNS7_10__identityEEEvT0_PT3_T1_NS0_13GridEvenShareIS14_EET2_T4__param_3+40];
	ld.param.u64 	%rd63, [_ZN3cub18CUB_300001_SM_10006detail6reduce18DeviceReduceKernelINS2_10policy_hubIlyN4cuda3std3__44plusIlEEE10Policy1000EN6thrust24THRUST_300001_SM_1000_NS18transform_iteratorINSD_6detail10functional5actorINSG_9compositeIJNSG_16operator_adaptorINS7_7greaterIvEEEENSH_INSG_8argumentILj0EEEEENSH_INSG_5valueIiEEEEEEEEENSF_15normal_iteratorINSD_10device_ptrIiEEEEllEEyS9_lNS7_10__identityEEEvT0_PT3_T1_NS0_13GridEvenShareIS14_EET2_T4__param_0];
	cvta.to.global.u64 	%rd2, %rd63;
	mov.u32 	%r5, %ctaid.x;
	mul.lo.s32 	%r55, %r1, 3584;
	cvt.s64.s32 	%rd3, %r55;
	mul.lo.s32 	%r56, %r5, 3584;
	cvt.u64.u32 	%rd4, %r56;
	sub.s64 	%rd5, %rd1, %rd4;
	setp.gt.u64 	%p1, %rd5, 3583;
	@%p1 bra 	$L__BB8_25;
	cvt.u32.u64 	%r184, %rd4;
	cvt.u32.u64 	%r6, %rd1;
	sub.s32 	%r7, %r6, %r184;
	mov.u32 	%r8, %tid.x;
	setp.ge.s32 	%p66, %r8, %r7;
	mov.b64 	%rd403, 0;
	mov.u32 	%r345, %r8;
	@%p66 bra 	$L__BB8_3;
	add.s32 	%r186, %r184, %r8;
	mul.wide.u32 	%rd214, %r186, 4;
	add.s64 	%rd215, %rd2, %rd214;
	ld.global.u32 	%r187, [%rd215];
	setp.gt.s32 	%p67, %r187, %r54;
	selp.u64 	%rd403, 1, 0, %p67;
	add.s32 	%r345, %r8, 512;
$L__BB8_3:
	setp.ge.s32 	%p68, %r345, %r7;
	@%p68 bra 	$L__BB8_16;
	not.b32 	%r189, %r345;
	add.s32 	%r190, %r189, %r6;
	sub.s32 	%r191, %r190, %r184;
	shr.u32 	%r192, %r191, 9;
	add.s32 	%r11, %r192, 1;
	and.b32  	%r12, %r11, 15;
	setp.lt.u32 	%p69, %r191, 7680;
	@%p69 bra 	$L__BB8_7;
	and.b32  	%r193, %r11, 16777200;
	neg.s32 	%r343, %r193;
	mul.wide.u32 	%rd217, %r5, 14336;
	mul.wide.u32 	%rd218, %r345, 4;
	add.s64 	%rd219, %rd217, %rd218;
	add.s64 	%rd220, %rd219, %rd2;
	add.s64 	%rd394, %rd220, 16384;
$L__BB8_6:
	.pragma "nounroll";
	ld.global.u32 	%r194, [%rd394+-16384];
	setp.gt.s32 	%p70, %r194, %r54;
	selp.u64 	%rd221, 1, 0, %p70;
	add.s64 	%rd222, %rd403, %rd221;
	ld.global.u32 	%r195, [%rd394+-14336];
	setp.gt.s32 	%p71, %r195, %r54;
	selp.u64 	%rd223, 1, 0, %p71;
	add.s64 	%rd224, %rd222, %rd223;
	ld.global.u32 	%r196, [%rd394+-12288];
	setp.gt.s32 	%p72, %r196, %r54;
	selp.u64 	%rd225, 1, 0, %p72;
	add.s64 	%rd226, %rd224, %rd225;
	ld.global.u32 	%r197, [%rd394+-10240];
	setp.gt.s32 	%p73, %r197, %r54;
	selp.u64 	%rd227, 1, 0, %p73;
	add.s64 	%rd228, %rd226, %rd227;
	ld.global.u32 	%r198, [%rd394+-8192];
	setp.gt.s32 	%p74, %r198, %r54;
	selp.u64 	%rd229, 1, 0, %p74;
	add.s64 	%rd230, %rd228, %rd229;
	ld.global.u32 	%r199, [%rd394+-6144];
	setp.gt.s32 	%p75, %r199, %r54;
	selp.u64 	%rd231, 1, 0, %p75;
	add.s64 	%rd232, %rd230, %rd231;
	ld.global.u32 	%r200, [%rd394+-4096];
	setp.gt.s32 	%p76, %r200, %r54;
	selp.u64 	%rd233, 1, 0, %p76;
	add.s64 	%rd234, %rd232, %rd233;
	ld.global.u32 	%r201, [%rd394+-2048];
	setp.gt.s32 	%p77, %r201, %r54;
	selp.u64 	%rd235, 1, 0, %p77;
	add.s64 	%rd236, %rd234, %rd235;
	ld.global.u32 	%r202, [%rd394];
	setp.gt.s32 	%p78, %r202, %r54;
	selp.u64 	%rd237, 1, 0, %p78;
	add.s64 	%rd238, %rd236, %rd237;
	ld.global.u32 	%r203, [%rd394+2048];
	setp.gt.s32 	%p79, %r203, %r54;
	selp.u64 	%rd239, 1, 0, %p79;
	add.s64 	%rd240, %rd238, %rd239;
	ld.global.u32 	%r204, [%rd394+4096];
	setp.gt.s32 	%p80, %r204, %r54;
	selp.u64 	%rd241, 1, 0, %p80;
	add.s64 	%rd242, %rd240, %rd241;
	ld.global.u32 	%r205, [%rd394+6144];
	setp.gt.s32 	%p81, %r205, %r54;
	selp.u64 	%rd243, 1, 0, %p81;
	add.s64 	%rd244, %rd242, %rd243;
	ld.global.u32 	%r206, [%rd394+8192];
	setp.gt.s32 	%p82, %r206, %r54;
	selp.u64 	%rd245, 1, 0, %p82;
	add.s64 	%rd246, %rd244, %rd245;
	ld.global.u32 	%r207, [%rd394+10240];
	setp.gt.s32 	%p83, %r207, %r54;
	selp.u64 	%rd247, 1, 0, %p83;
	add.s64 	%rd248, %rd246, %rd247;
	ld.global.u32 	%r208, [%rd394+12288];
	setp.gt.s32 	%p84, %r208, %r54;
	selp.u64 	%rd249, 1, 0, %p84;
	add.s64 	%rd250, %rd248, %rd249;
	ld.global.u32 	%r209, [%rd394+14336];
	setp.gt.s32 	%p85, %r209, %r54;
	selp.u64 	%rd251, 1, 0, %p85;
	add.s64 	%rd403, %rd250, %rd251;
	add.s32 	%r345, %r345, 8192;
	add.s32 	%r343, %r343, 16;
	add.s64 	%rd394, %rd394, 32768;
	setp.ne.s32 	%p86, %r343, 0;
	@%p86 bra 	$L__BB8_6;
$L__BB8_7:
	setp.eq.s32 	%p87, %r12, 0;
	@%p87 bra 	$L__BB8_16;
	and.b32  	%r19, %r11, 7;
	setp.lt.u32 	%p88, %r12, 8;
	@%p88 bra 	$L__BB8_10;
	cvt.s64.s32 	%rd253, %r345;
	add.s64 	%rd254, %rd253, %rd4;
	shl.b64 	%rd255, %rd254, 2;
	add.s64 	%rd256, %rd2, %rd255;
	ld.global.u32 	%r210, [%rd256];
	setp.gt.s32 	%p89, %r210, %r54;
	selp.u64 	%rd257, 1, 0, %p89;
	add.s64 	%rd258, %rd403, %rd257;
	ld.global.u32 	%r211, [%rd256+2048];
	setp.gt.s32 	%p90, %r211, %r54;
	selp.u64 	%rd259, 1, 0, %p90;
	add.s64 	%rd260, %rd258, %rd259;
	ld.global.u32 	%r212, [%rd256+4096];
	setp.gt.s32 	%p91, %r212, %r54;
	selp.u64 	%rd261, 1, 0, %p91;
	add.s64 	%rd262, %rd260, %rd261;
	ld.global.u32 	%r213, [%rd256+6144];
	setp.gt.s32 	%p92, %r213, %r54;
	selp.u64 	%rd263, 1, 0, %p92;
	add.s64 	%rd264, %rd262, %rd263;
	ld.global.u32 	%r214, [%rd256+8192];
	setp.gt.s32 	%p93, %r214, %r54;
	selp.u64 	%rd265, 1, 0, %p93;
	add.s64 	%rd266, %rd264, %rd265;
	ld.global.u32 	%r215, [%rd256+10240];
	setp.gt.s32 	%p94, %r215, %r54;
	selp.u64 	%rd267, 1, 0, %p94;
	add.s64 	%rd268, %rd266, %rd267;
	ld.global.u32 	%r216, [%rd256+12288];
	setp.gt.s32 	%p95, %r216, %r54;
	selp.u64 	%rd269, 1, 0, %p95;
	add.s64 	%rd270, %rd268, %rd269;
	ld.global.u32 	%r217, [%rd256+14336];
	setp.gt.s32 	%p96, %r217, %r54;
	selp.u64 	%rd271, 1, 0, %p96;
	add.s64 	%rd403, %rd270, %rd271;
	add.s32 	%r345, %r345, 4096;
$L__BB8_10:
	setp.eq.s32 	%p97, %r19, 0;
	@%p97 bra 	$L__BB8_16;
	and.b32  	%r22, %r11, 3;
	setp.lt.u32 	%p98, %r19, 4;
	@%p98 bra 	$L__BB8_13;
	cvt.s64.s32 	%rd273, %r345;
	add.s64 	%rd274, %rd273, %rd4;
	shl.b64 	%rd275, %rd274, 2;
	add.s64 	%rd276, %rd2, %rd275;
	ld.global.u32 	%r218, [%rd276];
	setp.gt.s32 	%p99, %r218, %r54;
	selp.u64 	%rd277, 1, 0, %p99;
	add.s64 	%rd278, %rd403, %rd277;
	ld.global.u32 	%r219, [%rd276+2048];
	setp.gt.s32 	%p100, %r219, %r54;
	selp.u64 	%rd279, 1, 0, %p100;
	add.s64 	%rd280, %rd278, %rd279;
	ld.global.u32 	%r220, [%rd276+4096];
	setp.gt.s32 	%p101, %r220, %r54;
	selp.u64 	%rd281, 1, 0, %p101;
	add.s64 	%rd282, %rd280, %rd281;
	ld.global.u32 	%r221, [%rd276+6144];
	setp.gt.s32 	%p102, %r221, %r54;
	selp.u64 	%rd283, 1, 0, %p102;
	add.s64 	%rd403, %rd282, %rd283;
	add.s32 	%r345, %r345, 2048;
$L__BB8_13:
	setp.eq.s32 	%p103, %r22, 0;
	@%p103 bra 	$L__BB8_16;
	mul.wide.u32 	%rd284, %r5, 14336;
	add.s64 	%rd21, %rd2, %rd284;
	neg.s32 	%r348, %r22;
$L__BB8_15:
	.pragma "nounroll";
	mul.wide.s32 	%rd285, %r345, 4;
	add.s64 	%rd286, %rd21, %rd285;
	ld.global.u32 	%r222, [%rd286];
	setp.gt.s32 	%p104, %r222, %r54;
	selp.u64 	%rd287, 1, 0, %p104;
	add.s64 	%rd403, %rd403, %rd287;
	add.s32 	%r345, %r345, 512;
	add.s32 	%r348, %r348, 1;
	setp.ne.s32 	%p105, %r348, 0;
	@%p105 bra 	$L__BB8_15;
$L__BB8_16:
	setp.lt.s32 	%p106, %r7, 512;
	@%p106 bra 	$L__BB8_21;
	// begin inline asm
	mov.u32 %r286, %laneid;
	// end inline asm
	mov.b64 	{%r288, %r293}, %rd403;
	mov.b32 	%r294, 1;
	mov.b32 	%r335, 31;
	mov.b32 	%r336, -1;
	// begin inline asm
	shfl.sync.down.b32 %r287, %r288, %r294, %r335, %r336;
	// end inline asm
	// begin inline asm
	shfl.sync.down.b32 %r292, %r293, %r294, %r335, %r336;
	// end inline asm
	mov.b64 	%rd346, {%r287, %r292};
	setp.gt.s32 	%p130, %r286, 30;
	selp.b64 	%rd347, 0, %rd346, %p130;
	add.s64 	%rd348, %rd347, %rd403;
	mov.b64 	{%r298, %r303}, %rd348;
	mov.b32 	%r304, 2;
	// begin inline asm
	shfl.sync.down.b32 %r297, %r298, %r304, %r335, %r336;
	// end inline asm
	// begin inline asm
	shfl.sync.down.b32 %r302, %r303, %r304, %r335, %r336;
	// end inline asm
	mov.b64 	%rd349, {%r297, %r302};
	setp.gt.s32 	%p131, %r286, 29;
	selp.b64 	%rd350, 0, %rd349, %p131;
	add.s64 	%rd351, %rd350, %rd348;
	mov.b64 	{%r308, %r313}, %rd351;
	mov.b32 	%r314, 4;
	// begin inline asm
	shfl.sync.down.b32 %r307, %r308, %r314, %r335, %r336;
	// end inline asm
	// begin inline asm
	shfl.sync.down.b32 %r312, %r313, %r314, %r335, %r336;
	// end inline asm
	mov.b64 	%rd352, {%r307, %r312};
	setp.gt.s32 	%p132, %r286, 27;
	selp.b64 	%rd353, 0, %rd352, %p132;
	add.s64 	%rd354, %rd353, %rd351;
	mov.b64 	{%r318, %r323}, %rd354;
	mov.b32 	%r324, 8;
	// begin inline asm
	shfl.sync.down.b32 %r317, %r318, %r324, %r335, %r336;
	// end inline asm
	// begin inline asm
	shfl.sync.down.b32 %r322, %r323, %r324, %r335, %r336;
	// end inline asm
	mov.b64 	%rd355, {%r317, %r322};
	setp.gt.s32 	%p133, %r286, 23;
	selp.b64 	%rd356, 0, %rd355, %p133;
	add.s64 	%rd357, %rd356, %rd354;
	mov.b64 	{%r328, %r333}, %rd357;
	mov.b32 	%r334, 16;
	// begin inline asm
	shfl.sync.down.b32 %r327, %r328, %r334, %r335, %r336;
	// end inline asm
	// begin inline asm
	shfl.sync.down.b32 %r332, %r333, %r334, %r335, %r336;
	// end inline asm
	mov.b64 	%rd358, {%r327, %r332};
	setp.gt.s32 	%p134, %r286, 15;
	selp.b64 	%rd359, 0, %rd358, %p134;
	add.s64 	%rd419, %rd359, %rd357;
	setp.ne.s32 	%p135, %r286, 0;
	@%p135 bra 	$L__BB8_19;
	shr.u32 	%r337, %r8, 2;
	and.b32  	%r338, %r337, 248;
	mov.u32 	%r339, _ZZN3cub18CUB_300001_SM_10006detail6reduce18DeviceReduceKernelINS2_10policy_hubIlyN4cuda3std3__44plusIlEEE10Policy1000EN6thrust24THRUST_300001_SM_1000_NS18transform_iteratorINSD_6detail10functional5actorINSG_9compositeIJNSG_16operator_adaptorINS7_7greaterIvEEEENSH_INSG_8argumentILj0EEEEENSH_INSG_5valueIiEEEEEEEEENSF_15normal_iteratorINSD_10device_ptrIiEEEEllEEyS9_lNS7_10__identityEEEvT0_PT3_T1_NS0_13GridEvenShareIS14_EET2_T4_E12temp_storage;
	add.s32 	%r340, %r339, %r338;
	st.shared.u64 	[%r340+16], %rd419;
$L__BB8_19:
	bar.sync 	0;
	setp.ne.s32 	%p136, %r8, 0;
	@%p136 bra 	$L__BB8_46;
	ld.shared.u64 	%rd360, [_ZZN3cub18CUB_300001_SM_10006detail6reduce18DeviceReduceKernelINS2_10policy_hubIlyN4cuda3std3__44plusIlEEE10Policy1000EN6thrust24THRUST_300001_SM_1000_NS18transform_iteratorINSD_6detail10functional5actorINSG_9compositeIJNSG_16operator_adaptorINS7_7greaterIvEEEENSH_INSG_8argumentILj0EEEEENSH_INSG_5valueIiEEEEEEEEENSF_15normal_iteratorINSD_10device_ptrIiEEEEllEEyS9_lNS7_10__identityEEEvT0_PT3_T1_NS0_13GridEvenShareIS14_EET2_T4_E12temp_storage+24];
	add.s64 	%rd361, %rd360, %rd419;
	ld.shared.u64 	%rd362, [_ZZN3cub18CUB_300001_SM_10006detail6reduce18DeviceReduceKernelINS2_10policy_hubIlyN4cuda3std3__44plusIlEEE10Policy1000EN6thrust24THRUST_300001_SM_1000_NS18transform_iteratorINSD_6detail10functional5actorINSG_9compositeIJNSG_16operator_adaptorINS7_7greaterIvEEEENSH_INSG_8argumentILj0EEEEENSH_INSG_5valueIiEEEEEEEEENSF_15normal_iteratorINSD_10device_ptrIiEEEEllEEyS9_lNS7_10__identityEEEvT0_PT3_T1_NS0_13GridEvenShareIS14_EET2_T4_E12temp_storage+32];
	add.s64 	%rd363, %rd361, %rd362;
	ld.shared.u64 	%rd364, [_ZZN3cub18CUB_300001_SM_10006detail6reduce18DeviceReduceKernelINS2_10policy_hubIlyN4cuda3std3__44plusIlEEE10Policy1000EN6thrust24THRUST_300001_SM_1000_NS18transform_iteratorINSD_6detail10functional5actorINSG_9compositeIJNSG_16operator_adaptorINS7_7greaterIvEEEENSH_INSG_8argumentILj0EEEEENSH_INSG_5valueIiEEEEEEEEENSF_15normal_iteratorINSD_10device_ptrIiEEEEllEEyS9_lNS7_10__identityEEEvT0_PT3_T1_NS0_13GridEvenShareIS14_EET2_T4_E12temp_storage+40];
	add.s64 	%rd365, %rd363, %rd364;
	ld.shared.u64 	%rd366, [_ZZN3cub18CUB_300001_SM_10006detail6reduce18DeviceReduceKernelINS2_10policy_hubIlyN4cuda3std3__44plusIlEEE10Policy1000EN6thrust24THRUST_300001_SM_1000_NS18transform_iteratorINSD_6detail10functional5actorINSG_9compositeIJNSG_16operator_adaptorINS7_7greaterIvEEEENSH_INSG_8argumentILj0EEEEENSH_INSG_5valueIiEEEEEEEEENSF_15normal_iteratorINSD_10device_ptrIiEEEEllEEyS9_lNS7_10__identityEEEvT0_PT3_T1_NS0_13GridEvenShareIS14_EET2_T4_E12temp_storage+48];
	add.s64 	%rd367, %rd365, %rd366;
	ld.shared.u64 	%rd368, [_ZZN3cub18CUB_300001_SM_10006detail6reduce18DeviceReduceKernelINS2_10policy_hubIlyN4cuda3std3__44plusIlEEE10Policy1000EN6thrust24THRUST_300001_SM_1000_NS18transform_iteratorINSD_6detail10functional5actorINSG_9compositeIJNSG_16operator_adaptorINS7_7greaterIvEEEENSH_INSG_8argumentILj0EEEEENSH_INSG_5valueIiEEEEEEEEENSF_15normal_iteratorINSD_10device_ptrIiEEEEllEEyS9_lNS7_10__identityEEEvT0_PT3_T1_NS0_13GridEvenShareIS14_EET2_T4_E12temp_storage+56];
	add.s64 	%rd369, %rd367, %rd368;
	ld.shared.u64 	%rd370, [_ZZN3cub18CUB_300001_SM_10006detail6reduce18DeviceReduceKernelINS2_10policy_hubIlyN4cuda3std3__44plusIlEEE10Policy1000EN6thrust24THRUST_300001_SM_1000_NS18transform_iteratorINSD_6detail10functional5actorINSG_9compositeIJNSG_16operator_adaptorINS7_7greaterIvEEEENSH_INSG_8argumentILj0EEEEENSH_INSG_5valueIiEEEEEEEEENSF_15normal_iteratorINSD_10device_ptrIiEEEEllEEyS9_lNS7_10__identityEEEvT0_PT3_T1_NS0_13GridEvenShareIS14_EET2_T4_E12temp_storage+64];
	add.s64 	%rd371, %rd369, %rd370;
	ld.shared.u64 	%rd372, [_ZZN3cub18CUB_300001_SM_10006detail6reduce18DeviceReduceKernelINS2_10policy_hubIlyN4cuda3std3__44plusIlEEE10Policy1000EN6thrust24THRUST_300001_SM_1000_NS18transform_iteratorINSD_6detail10functional5actorINSG_9compositeIJNSG_16operator_adaptorINS7_7greaterIvEEEENSH_INSG_8argumentILj0EEEEENSH_INSG_5valueIiEEEEEEEEENSF_15normal_iteratorINSD_10device_ptrIiEEEEllEEyS9_lNS7_10__identityEEEvT0_PT3_T1_NS0_13GridEvenShareIS14_EET2_T4_E12temp_storage+72];
	add.s64 	%rd373, %rd371, %rd372;
	ld.shared.u64 	%rd374, [_ZZN3cub18CUB_300001_SM_10006detail6reduce18DeviceReduceKernelINS2_10policy_hubIlyN4cuda3std3__44plusIlEEE10Policy1000EN6thrust24THRUST_300001_SM_1000_NS18transform_iteratorINSD_6detail10functional5actorINSG_9compositeIJNSG_16operator_adaptorINS7_7greaterIvEEEENSH_INSG_8argumentILj0EEEEENSH_INSG_5valueIiEEEEEEEEENSF_15normal_iteratorINSD_10device_ptrIiEEEEllEEyS9_lNS7_10__identityEEEvT0_PT3_T1_NS0_13GridEvenShareIS14_EET2_T4_E12temp_storage+80];
	add.s64 	%rd375, %rd373, %rd374;
	ld.shared.u64 	%rd376, [_ZZN3cub18CUB_300001_SM_10006detail6reduce18DeviceReduceKernelINS2_10policy_hubIlyN4cuda3std3__44plusIlEEE10Policy1000EN6thrust24THRUST_300001_SM_1000_NS18transform_iteratorINSD_6detail10functional5actorINSG_9compositeIJNSG_16operator_adaptorINS7_7greaterIvEEEENSH_INSG_8argumentILj0EEEEENSH_INSG_5valueIiEEEEEEEEENSF_15normal_iteratorINSD_10device_ptrIiEEEEllEEyS9_lNS7_10__identityEEEvT0_PT3_T1_NS0_13GridEvenShareIS14_EET2_T4_E12temp_storage+88];
	add.s64 	%rd377, %rd375, %rd376;
	ld.shared.u64 	%rd378, [_ZZN3cub18CUB_300001_SM_10006detail6reduce18DeviceReduceKernelINS2_10policy_hubIlyN4cuda3std3__44plusIlEEE10Policy1000EN6thrust24THRUST_300001_SM_1000_NS18transform_iteratorINSD_6detail10functional5actorINSG_9compositeIJNSG_16operator_adaptorINS7_7greaterIvEEEENSH_INSG_8argumentILj0EEEEENSH_INSG_5valueIiEEEEEEEEENSF_15normal_iteratorINSD_10device_ptrIiEEEEllEEyS9_lNS7_10__identityEEEvT0_PT3_T1_NS0_13GridEvenShareIS14_EET2_T4_E12temp_storage+96];
	add.s64 	%rd379, %rd377, %rd378;
	ld.shared.u64 	%rd380, [_ZZN3cub18CUB_300001_SM_10006detail6reduce18DeviceReduceKernelINS2_10policy_hubIlyN4cuda3std3__44plusIlEEE10Policy1000EN6thrust24THRUST_300001_SM_1000_NS18transform_iteratorINSD_6detail10functional5actorINSG_9compositeIJNSG_16operator_adaptorINS7_7greaterIvEEEENSH_INSG_8argumentILj0EEEEENSH_INSG_5valueIiEEEEEEEEENSF_15normal_iteratorINSD_10device_ptrIiEEEEllEEyS9_lNS7_10__identityEEEvT0_PT3_T1_NS0_13GridEvenShareIS14_EET2_T4_E12temp_storage+104];
	add.s64 	%rd381, %rd379, %rd380;
	ld.shared.u64 	%rd382, [_ZZN3cub18CUB_300001_SM_10006detail6reduce18DeviceReduceKernelINS2_10policy_hubIlyN4cuda3std3__44plusIlEEE10Policy1000EN6thrust24THRUST_300001_SM_1000_NS18transform_iteratorINSD_6detail10functional5actorINSG_9compositeIJNSG_16operator_adaptorINS7_7greaterIvEEEENSH_INSG_8argumentILj0EEEEENSH_INSG_5valueIiEEEEEEEEENSF_15normal_iteratorINSD_10device_ptrIiEEEEllEEyS9_lNS7_10__identityEEEvT0_PT3_T1_NS0_13GridEvenShareIS14_EET2_T4_E12temp_storage+112];
	add.s64 	%rd383, %rd381, %rd382;
	ld.shared.u64 	%rd384, [_ZZN3cub18CUB_300001_SM_10006detail6reduce18DeviceReduceKernelINS2_10policy_hubIlyN4cuda3std3__44plusIlEEE10Policy1000EN6thrust24THRUST_300001_SM_1000_NS18transform_iteratorINSD_6detail10functional5actorINSG_9compositeIJNSG_16operator_adaptorINS7_7greaterIvEEEENSH_INSG_8argumentILj0EEEEENSH_INSG_5valueIiEEEEEEEEENSF_15normal_iteratorINSD_10device_ptrIiEEEEllEEyS9_lNS7_10__identityEEEvT0_PT3_T1_NS0_13GridEvenShareIS14_EET2_T4_E12temp_storage+120];
	add.s64 	%rd385, %rd383, %rd384;
	ld.shared.u64 	%rd386, [_ZZN3cub18CUB_300001_SM_10006detail6reduce18DeviceReduceKernelINS2_10policy_hubIlyN4cuda3std3__44plusIlEEE10Policy1000EN6thrust24THRUST_300001_SM_1000_NS18transform_iteratorINSD_6detail10functional5actorINSG_9compositeIJNSG_16operator_adaptorINS7_7greaterIvEEEENSH_INSG_8argumentILj0EEEEENSH_INSG_5valueIiEEEEEEEEENSF_15normal_iteratorINSD_10device_ptrIiEEEEllEEyS9_lNS7_10__identityEEEvT0_PT3_T1_NS0_13GridEvenShareIS14_EET2_T4_E12temp_storage+128];
	add.s64 	%rd387, %rd385, %rd386;
	ld.shared.u64 	%rd388, [_ZZN3cub18CUB_300001_SM_10006detail6reduce18DeviceReduceKernelINS2_10policy_hubIlyN4cuda3std3__44plusIlEEE10Policy1000EN6thrust24THRUST_300001_SM_1000_NS18transform_iteratorINSD_6detail10functional5actorINSG_9compositeIJNSG_16operator_adaptorINS7_7greaterIvEEEENSH_INSG_8argumentILj0EEEEENSH_INSG_5valueIiEEEEEEEEENSF_15normal_iteratorINSD_10device_ptrIiEEEEllEEyS9_lNS7_10__identityEEEvT0_PT3_T1_NS0_13GridEvenShareIS14_EET2_T4_E12temp_storage+136];
	add.s64 	%rd419, %rd387, %rd388;
	bra.uni 	$L__BB8_46;
$L__BB8_21:
	// begin inline asm
	mov.u32 %r223, %laneid;
	// end inline asm
	and.b32  	%r274, %r8, 992;
	add.s32 	%r275, %r274, 32;
	setp.gt.s32 	%p107, %r275, %r7;
	not.b32 	%r276, %r274;
	add.s32 	%r277, %r7, %r276;
	selp.b32 	%r272, %r277, 31, %p107;
	mov.b64 	{%r225, %r230}, %rd403;
	mov.b32 	%r231, 1;
	mov.b32 	%r273, -1;
	// begin inline asm
	shfl.sync.down.b32 %r224, %r225, %r231, %r272, %r273;
	// end inline asm
	// begin inline asm
	shfl.sync.down.b32 %r229, %r230, %r231, %r272, %r273;
	// end inline asm
	mov.b64 	%rd288, {%r224, %r229};
	setp.lt.s32 	%p108, %r223, %r272;
	selp.b64 	%rd289, %rd288, 0, %p108;
	add.s64 	%rd290, %rd289, %rd403;
	mov.b64 	{%r235, %r240}, %rd290;
	mov.b32 	%r241, 2;
	// begin inline asm
	shfl.sync.down.b32 %r234, %r235, %r241, %r272, %r273;
	// end inline asm
	// begin inline asm
	shfl.sync.down.b32 %r239, %r240, %r241, %r272, %r273;
	// end inline asm
	mov.b64 	%rd291, {%r234, %r239};
	add.s32 	%r278, %r223, 2;
	setp.gt.s32 	%p109, %r278, %r272;
	selp.b64 	%rd292, 0, %rd291, %p109;
	add.s64 	%rd293, %rd292, %rd290;
	mov.b64 	{%r245, %r250}, %rd293;
	mov.b32 	%r251, 4;
	// begin inline asm
	shfl.sync.down.b32 %r244, %r245, %r251, %r272, %r273;
	// end inline asm
	// begin inline asm
	shfl.sync.down.b32 %r249, %r250, %r251, %r272, %r273;
	// end inline asm
	mov.b64 	%rd294, {%r244, %r249};
	add.s32 	%r279, %r223, 4;
	setp.gt.s32 	%p110, %r279, %r272;
	selp.b64 	%rd295, 0, %rd294, %p110;
	add.s64 	%rd296, %rd295, %rd293;
	mov.b64 	{%r255, %r260}, %rd296;
	mov.b32 	%r261, 8;
	// begin inline asm
	shfl.sync.down.b32 %r254, %r255, %r261, %r272, %r273;
	// end inline asm
	// begin inline asm
	shfl.sync.down.b32 %r259, %r260, %r261, %r272, %r273;
	// end inline asm
	mov.b64 	%rd297, {%r254, %r259};
	add.s32 	%r280, %r223, 8;
	setp.gt.s32 	%p111, %r280, %r272;
	selp.b64 	%rd298, 0, %rd297, %p111;
	add.s64 	%rd299, %rd298, %rd296;
	mov.b64 	{%r265, %r270}, %rd299;
	mov.b32 	%r271, 16;
	// begin inline asm
	shfl.sync.down.b32 %r264, %r265, %r271, %r272, %r273;
	// end inline asm
	// begin inline asm
	shfl.sync.down.b32 %r269, %r270, %r271, %r272, %r273;
	// end inline asm
	mov.b64 	%rd300, {%r264, %r269};
	add.s32 	%r281, %r223, 16;
	setp.gt.s32 	%p112, %r281, %r272;
	selp.b64 	%rd301, 0, %rd300, %p112;
	add.s64 	%rd419, %rd301, %rd299;
	setp.ne.s32 	%p113, %r223, 0;
	@%p113 bra 	$L__BB8_23;
	shr.u32 	%r282, %r8, 2;
	and.b32  	%r283, %r282, 248;
	mov.u32 	%r284, _ZZN3cub18CUB_300001_SM_10006detail6reduce18DeviceReduceKernelINS2_10policy_hubIlyN4cuda3std3__44plusIlEEE10Policy1000EN6thrust24THRUST_300001_SM_1000_NS18transform_iteratorINSD_6detail10functional5actorINSG_9compositeIJNSG_16operator_adaptorINS7_7greaterIvEEEENSH_INSG_8argumentILj0EEEEENSH_INSG_5valueIiEEEEEEEEENSF_15normal_iteratorINSD_10device_ptrIiEEEEllEEyS9_lNS7_10__identityEEEvT0_PT3_T1_NS0_13GridEvenShareIS14_EET2_T4_E12temp_storage;
	add.s32 	%r285, %r284, %r283;
	st.shared.u64 	[%r285+16], %rd419;
$L__BB8_23:
	bar.sync 	0;
	setp.ne.s32 	%p114, %r8, 0;
	@%p114 bra 	$L__BB8_46;
	setp.gt.s32 	%p115, %r7, 32;
	ld.shared.u64 	%rd302, [_ZZN3cub18CUB_300001_SM_10006detail6reduce18DeviceReduceKernelINS2_10policy_hubIlyN4cuda3std3__44plusIlEEE10Policy1000EN6thrust24THRUST_300001_SM_1000_NS18transform_iteratorINSD_6detail10functional5actorINSG_9compositeIJNSG_16operator_adaptorINS7_7greaterIvEEEENSH_INSG_8argumentILj0EEEEENSH_INSG_5valueIiEEEEEEEEENSF_15normal_iteratorINSD_10device_ptrIiEEEEllEEyS9_lNS7_10__identityEEEvT0_PT3_T1_NS0_13GridEvenShareIS14_EET2_T4_E12temp_storage+24];
	selp.b64 	%rd303, %rd302, 0, %p115;
	add.s64 	%rd304, %rd303, %rd419;
	setp.gt.s32 	%p116, %r7, 64;
	ld.shared.u64 	%rd305, [_ZZN3cub18CUB_300001_SM_10006detail6reduce18DeviceReduceKernelINS2_10policy_hubIlyN4cuda3std3__44plusIlEEE10Policy1000EN6thrust24THRUST_300001_SM_1000_NS18transform_iteratorINSD_6detail10functional5actorINSG_9compositeIJNSG_16operator_adaptorINS7_7greaterIvEEEENSH_INSG_8argumentILj0EEEEENSH_INSG_5valueIiEEEEEEEEENSF_15normal_iteratorINSD_10device_ptrIiEEEEllEEyS9_lNS7_10__identityEEEvT0_PT3_T1_NS0_13GridEvenShareIS14_EET2_T4_E12temp_storage+32];
	selp.b64 	%rd306, %rd305, 0, %p116;
	add.s64 	%rd307, %rd304, %rd306;
	setp.gt.s32 	%p117, %r7, 96;
	ld.shared.u64 	%rd308, [_ZZN3cub18CUB_300001_SM_10006detail6reduce18DeviceReduceKernelINS2_10policy_hubIlyN4cuda3std3__44plusIlEEE10Policy1000EN6thrust24THRUST_300001_SM_1000_NS18transform_iteratorINSD_6detail10functional5actorINSG_9compositeIJNSG_16operator_adaptorINS7_7greaterIvEEEENSH_INSG_8argumentILj0EEEEENSH_INSG_5valueIiEEEEEEEEENSF_15normal_iteratorINSD_10device_ptrIiEEEEllEEyS9_lNS7_10__identityEEEvT0_PT3_T1_NS0_13GridEvenShareIS14_EET2_T4_E12temp_storage+40];
	selp.b64 	%rd309, %rd308, 0, %p117;
	add.s64 	%rd310, %rd307, %rd309;
	setp.gt.s32 	%p118, %r7, 128;
	ld.shared.u64 	%rd311, [_ZZN3cub18CUB_300001_SM_10006detail6reduce18DeviceReduceKernelINS2_10policy_hubIlyN4cuda3std3__44plusIlEEE10Policy1000EN6thrust24THRUST_300001_SM_1000_NS18transform_iteratorINSD_6detail10functional5actorINSG_9compositeIJNSG_16operator_adaptorINS7_7greaterIvEEEENSH_INSG_8argumentILj0EEEEENSH_INSG_5valueIiEEEEEEEEENSF_15normal_iteratorINSD_10device_ptrIiEEEEllEEyS9_lNS7_10__identityEEEvT0_PT3_T1_NS0_13GridEvenShareIS14_EET2_T4_E12temp_storage+48];
	selp.b64 	%rd312, %rd311, 0, %p118;
	add.s64 	%rd313, %rd310, %rd312;
	setp.gt.s32 	%p119, %r7, 160;
	ld.shared.u64 	%rd314, [_ZZN3cub18CUB_300001_SM_10006detail6reduce18DeviceReduceKernelINS2_10policy_hubIlyN4cuda3std3__44plusIlEEE10Policy1000EN6thrust24THRUST_300001_SM_1000_NS18transform_iteratorINSD_6detail10functional5actorINSG_9compositeIJNSG_16operator_adaptorINS7_7greaterIvEEEENSH_INSG_8argumentILj0EEEEENSH_INSG_5valueIiEEEEEEEEENSF_15normal_iteratorINSD_10device_ptrIiEEEEllEEyS9_lNS7_10__identityEEEvT0_PT3_T1_NS0_13GridEvenShareIS14_EET2_T4_E12temp_storage+56];
	selp.b64 	%rd315, %rd314, 0, %p119;
	add.s64 	%rd316, %rd313, %rd315;
	setp.gt.s32 	%p120, %r7, 192;
	ld.shared.u64 	%rd317, [_ZZN3cub18CUB_300001_SM_10006detail6reduce18DeviceReduceKernelINS2_10policy_hubIlyN4cuda3std3__44plusIlEEE10Policy1000EN6thrust24THRUST_300001_SM_1000_NS18transform_iteratorINSD_6detail10functional5actorINSG_9compositeIJNSG_16operator_adaptorINS7_7greaterIvEEEENSH_INSG_8argumentILj0EEEEENSH_INSG_5valueIiEEEEEEEEENSF_15normal_iteratorINSD_10device_ptrIiEEEEllEEyS9_lNS7_10__identityEEEvT0_PT3_T1_NS0_13GridEvenShareIS14_EET2_T4_E12temp_storage+64];
	selp.b64 	%rd318, %rd317, 0, %p120;
	add.s64 	%rd319, %rd316, %rd318;
	setp.gt.s32 	%p121, %r7, 224;
	ld.shared.u64 	%rd320, [_ZZN3cub18CUB_300001_SM_10006detail6reduce18DeviceReduceKernelINS2_10policy_hubIlyN4cuda3std3__44plusIlEEE10Policy1000EN6thrust24THRUST_300001_SM_1000_NS18transform_iteratorINSD_6detail10functional5actorINSG_9compositeIJNSG_16operator_adaptorINS7_7greaterIvEEEENSH_INSG_8argumentILj0EEEEENSH_INSG_5valueIiEEEEEEEEENSF_15normal_iteratorINSD_10device_ptrIiEEEEllEEyS9_lNS7_10__identityEEEvT0_PT3_T1_NS0_13GridEvenShareIS14_EET2_T4_E12temp_storage+72];
	selp.b64 	%rd321, %rd320, 0, %p121;
	add.s64 	%rd322, %rd319, %rd321;
	setp.gt.s32 	%p122, %r7, 256;
	ld.shared.u64 	%rd323, [_ZZN3cub18CUB_300001_SM_10006detail6reduce18DeviceReduceKernelINS2_10policy_hubIlyN4cuda3std3__44plusIlEEE10Policy1000EN6thrust24THRUST_300001_SM_1000_NS18transform_iteratorINSD_6detail10functional5actorINSG_9compositeIJNSG_16operator_adaptorINS7_7greaterIvEEEENSH_INSG_8argumentILj0EEEEENSH_INSG_5valueIiEEEEEEEEENSF_15normal_iteratorINSD_10device_ptrIiEEEEllEEyS9_lNS7_10__identityEEEvT0_PT3_T1_NS0_13GridEvenShareIS14_EET2_T4_E12temp_storage+80];
	selp.b64 	%rd324, %rd323, 0, %p122;
	add.s64 	%rd325, %rd322, %rd324;
	setp.gt.s32 	%p123, %r7, 288;
	ld.shared.u64 	%rd326, [_ZZN3cub18CUB_300001_SM_10006detail6reduce18DeviceReduceKernelINS2_10policy_hubIlyN4cuda3std3__44plusIlEEE10Policy1000EN6thrust24THRUST_300001_SM_1000_NS18transform_iteratorINSD_6detail10functional5actorINSG_9compositeIJNSG_16operator_adaptorINS7_7greaterIvEEEENSH_INSG_8argumentILj0EEEEENSH_INSG_5valueIiEEEEEEEEENSF_15normal_iteratorINSD_10device_ptrIiEEEEllEEyS9_lNS7_10__identityEEEvT0_PT3_T1_NS0_13GridEvenShareIS14_EET2_T4_E12temp_storage+88];
	selp.b64 	%rd327, %rd326, 0, %p123;
	add.s64 	%rd328, %rd325, %rd327;
	setp.gt.s32 	%p124, %r7, 320;
	ld.shared.u64 	%rd329, [_ZZN3cub18CUB_300001_SM_10006detail6reduce18DeviceReduceKernelINS2_10policy_hubIlyN4cuda3std3__44plusIlEEE10Policy1000EN6thrust24THRUST_300001_SM_1000_NS18transform_iteratorINSD_6detail10functional5actorINSG_9compositeIJNSG_16operator_adaptorINS7_7greaterIvEEEENSH_INSG_8argumentILj0EEEEENSH_INSG_5valueIiEEEEEEEEENSF_15normal_iteratorINSD_10device_ptrIiEEEEllEEyS9_lNS7_10__identityEEEvT0_PT3_T1_NS0_13GridEvenShareIS14_EET2_T4_E12temp_storage+96];
	selp.b64 	%rd330, %rd329, 0, %p124;
	add.s64 	%rd331, %rd328, %rd330;
	setp.gt.s32 	%p125, %r7, 352;
	ld.shared.u64 	%rd332, [_ZZN3cub18CUB_300001_SM_10006detail6reduce18DeviceReduceKernelINS2_10policy_hubIlyN4cuda3std3__44plusIlEEE10Policy1000EN6thrust24THRUST_300001_SM_1000_NS18transform_iteratorINSD_6detail10functional5actorINSG_9compositeIJNSG_16operator_adaptorINS7_7greaterIvEEEENSH_INSG_8argumentILj0EEEEENSH_INSG_5valueIiEEEEEEEEENSF_15normal_iteratorINSD_10device_ptrIiEEEEllEEyS9_lNS7_10__identityEEEvT0_PT3_T1_NS0_13GridEvenShareIS14_EET2_T4_E12temp_storage+104];
	selp.b64 	%rd333, %rd332, 0, %p125;
	add.s64 	%rd334, %rd331, %rd333;
	setp.gt.s32 	%p126, %r7, 384;
	ld.shared.u64 	%rd335, [_ZZN3cub18CUB_300001_SM_10006detail6reduce18DeviceReduceKernelINS2_10policy_hubIlyN4cuda3std3__44plusIlEEE10Policy1000EN6thrust24THRUST_300001_SM_1000_NS18transform_iteratorINSD_6detail10functional5actorINSG_9compositeIJNSG_16operator_adaptorINS7_7greaterIvEEEENSH_INSG_8argumentILj0EEEEENSH_INSG_5valueIiEEEEEEEEENSF_15normal_iteratorINSD_10device_ptrIiEEEEllEEyS9_lNS7_10__identityEEEvT0_PT3_T1_NS0_13GridEvenShareIS14_EET2_T4_E12temp_storage+112];
	selp.b64 	%rd336, %rd335, 0, %p126;
	add.s64 	%rd337, %rd334, %rd336;
	setp.gt.s32 	%p127, %r7, 416;
	ld.shared.u64 	%rd338, [_ZZN3cub18CUB_300001_SM_10006detail6reduce18DeviceReduceKernelINS2_10policy_hubIlyN4cuda3std3__44plusIlEEE10Policy1000EN6thrust24THRUST_300001_SM_1000_NS18transform_iteratorINSD_6detail10functional5actorINSG_9compositeIJNSG_16operator_adaptorINS7_7greaterIvEEEENSH_INSG_8argumentILj0EEEEENSH_INSG_5valueIiEEEEEEEEENSF_15normal_iteratorINSD_10device_ptrIiEEEEllEEyS9_lNS7_10__identityEEEvT0_PT3_T1_NS0_13GridEvenShareIS14_EET2_T4_E12temp_storage+120];
	selp.b64 	%rd339, %rd338, 0, %p127;
	add.s64 	%rd340, %rd337, %rd339;
	setp.gt.s32 	%p128, %r7, 448;
	ld.shared.u64 	%rd341, [_ZZN3cub18CUB_300001_SM_10006detail6reduce18DeviceReduceKernelINS2_10policy_hubIlyN4cuda3std3__44plusIlEEE10Policy1000EN6thrust24THRUST_300001_SM_1000_NS18transform_iteratorINSD_6detail10functional5actorINSG_9compositeIJNSG_16operator_adaptorINS7_7greaterIvEEEENSH_INSG_8argumentILj0EEEEENSH_INSG_5valueIiEEEEEEEEENSF_15normal_iteratorINSD_10device_ptrIiEEEEllEEyS9_lNS7_10__identityEEEvT0_PT3_T1_NS0_13GridEvenShareIS14_EET2_T4_E12temp_storage+128];
	selp.b64 	%rd342, %rd341, 0, %p128;
	add.s64 	%rd343, %rd340, %rd342;
	setp.gt.s32 	%p129, %r7, 480;
	ld.shared.u64 	%rd344, [_ZZN3cub18CUB_300001_SM_10006detail6reduce18DeviceReduceKernelINS2_10policy_hubIlyN4cuda3std3__44plusIlEEE10Policy1000EN6thrust24THRUST_300001_SM_1000_NS18transform_iteratorINSD_6detail10functional5actorINSG_9compositeIJNSG_16operator_adaptorINS7_7greaterIvEEEENSH_INSG_8argumentILj0EEEEENSH_INSG_5valueIiEEEEEEEEENSF_15normal_iteratorINSD_10device_ptrIiEEEEllEEyS9_lNS7_10__identityEEEvT0_PT3_T1_NS0_13GridEvenShareIS14_EET2_T4_E12temp_storage+136];
	selp.b64 	%rd345, %rd344, 0, %p129;
	add.s64 	%rd419, %rd343, %rd345;
	bra.uni 	$L__BB8_46;
$L__BB8_25:
	cvt.u32.u64 	%r57, %rd4;
	mov.u32 	%r30, %tid.x;
	add.s32 	%r58, %r57, %r30;
	mul.wide.u32 	%rd65, %r58, 4;
	add.s64 	%rd66, %rd2, %rd65;
	ld.global.u32 	%r59, [%rd66];
	setp.gt.s32 	%p2, %r59, %r54;
	selp.u64 	%rd67, 1, 0, %p2;
	ld.global.u32 	%r60, [%rd66+2048];
	setp.gt.s32 	%p3, %r60, %r54;
	selp.u64 	%rd68, 1, 0, %p3;
	ld.global.u32 	%r61, [%rd66+4096];
	setp.gt.s32 	%p4, %r61, %r54;
	selp.u64 	%rd69, 1, 0, %p4;
	ld.global.u32 	%r62, [%rd66+6144];
	setp.gt.s32 	%p5, %r62, %r54;
	selp.u64 	%rd70, 1, 0, %p5;
	ld.global.u32 	%r63, [%rd66+8192];
	setp.gt.s32 	%p6, %r63, %r54;
	selp.u64 	%rd71, 1, 0, %p6;
	ld.global.u32 	%r64, [%rd66+10240];
	setp.gt.s32 	%p7, %r64, %r54;
	selp.u64 	%rd72, 1, 0, %p7;
	ld.global.u32 	%r65, [%rd66+12288];
	setp.gt.s32 	%p8, %r65, %r54;
	selp.u64 	%rd73, 1, 0, %p8;
	add.s64 	%rd74, %rd68, %rd67;
	add.s64 	%rd75, %rd74, %rd69;
	add.s64 	%rd76, %rd75, %rd70;
	add.s64 	%rd77, %rd76, %rd71;
	add.s64 	%rd78, %rd77, %rd72;
	add.s64 	%rd418, %rd78, %rd73;
	setp.lt.u64 	%p9, %rd5, %rd3;
	@%p9 bra 	$L__BB8_42;
	cvt.u32.u64 	%r67, %rd3;
	cvt.u64.u32 	%rd30, %r30;
	add.s64 	%rd405, %rd4, %rd3;
	cvt.u32.u64 	%r31, %rd1;
	not.b32 	%r69, %r30;
	add.s32 	%r70, %r69, %r31;
	sub.s32 	%r71, %r70, %r67;
	sub.s32 	%r350, %r71, %r57;
	add.s64 	%rd79, %rd405, %rd30;
	shl.b64 	%rd80, %rd79, 2;
	add.s64 	%rd81, %rd80, %rd2;
	add.s64 	%rd404, %rd81, 16384;
	mov.b32 	%r351, 0;
	mov.u64 	%rd407, %rd4;
$L__BB8_27:
	cvt.s64.s32 	%rd37, %r55;
	add.s64 	%rd407, %rd407, %rd37;
	add.s64 	%rd82, %rd1, -3584;
	setp.gt.u64 	%p10, %rd407, %rd82;
	@%p10 bra 	$L__BB8_29;
	mul.lo.s32 	%r73, %r1, 3584;
	cvt.s64.s32 	%rd83, %r73;
	add.s64 	%rd84, %rd407, %rd30;
	shl.b64 	%rd85, %rd84, 2;
	add.s64 	%rd86, %rd2, %rd85;
	ld.global.u32 	%r74, [%rd86];
	setp.gt.s32 	%p11, %r74, %r54;
	selp.u64 	%rd87, 1, 0, %p11;
	ld.global.u32 	%r75, [%rd86+2048];
	setp.gt.s32 	%p12, %r75, %r54;
	selp.u64 	%rd88, 1, 0, %p12;
	ld.global.u32 	%r76, [%rd86+4096];
	setp.gt.s32 	%p13, %r76, %r54;
	selp.u64 	%rd89, 1, 0, %p13;
	ld.global.u32 	%r77, [%rd86+6144];
	setp.gt.s32 	%p14, %r77, %r54;
	selp.u64 	%rd90, 1, 0, %p14;
	ld.global.u32 	%r78, [%rd86+8192];
	setp.gt.s32 	%p15, %r78, %r54;
	selp.u64 	%rd91, 1, 0, %p15;
	ld.global.u32 	%r79, [%rd86+10240];
	setp.gt.s32 	%p16, %r79, %r54;
	selp.u64 	%rd92, 1, 0, %p16;
	ld.global.u32 	%r80, [%rd86+12288];
	setp.gt.s32 	%p17, %r80, %r54;
	selp.u64 	%rd93, 1, 0, %p17;
	add.s64 	%rd94, %rd418, %rd87;
	add.s64 	%rd95, %rd94, %rd88;
	add.s64 	%rd96, %rd95, %rd89;
	add.s64 	%rd97, %rd96, %rd90;
	add.s64 	%rd98, %rd97, %rd91;
	add.s64 	%rd99, %rd98, %rd92;
	add.s64 	%rd418, %rd99, %rd93;
	sub.s64 	%rd100, %rd1, %rd407;
	setp.lt.u64 	%p18, %rd100, %rd83;
	add.s32 	%r351, %r351, 1;
	add.s64 	%rd405, %rd405, %rd83;
	sub.s32 	%r350, %r350, %r73;
	mul.wide.s32 	%rd101, %r73, 4;
	add.s64 	%rd404, %rd404, %rd101;
	@%p18 bra 	$L__BB8_42;
	bra.uni 	$L__BB8_27;
$L__BB8_29:
	setp.le.u64 	%p19, %rd1, %rd407;
	cvt.u32.u64 	%r81, %rd407;
	cvt.u32.u64 	%r82, %rd1;
	sub.s32 	%r83, %r82, %r81;
	setp.ge.s32 	%p20, %r30, %r83;
	or.pred  	%p21, %p19, %p20;
	@%p21 bra 	$L__BB8_42;
	cvt.u32.u64 	%r85, %rd37;
	cvt.u32.u64 	%r86, %rd4;
	not.b32 	%r87, %r30;
	add.s32 	%r88, %r87, %r31;
	add.s32 	%r89, %r85, %r86;
	sub.s32 	%r90, %r88, %r89;
	mul.lo.s32 	%r91, %r1, %r351;
	mad.lo.s32 	%r92, %r91, -3584, %r90;
	shr.u32 	%r93, %r92, 9;
	add.s32 	%r38, %r93, 1;
	and.b32  	%r39, %r38, 15;
	setp.lt.u32 	%p22, %r92, 7680;
	mov.u32 	%r354, %r30;
	@%p22 bra 	$L__BB8_33;
	shr.u32 	%r94, %r350, 9;
	add.s32 	%r95, %r94, 1;
	and.b32  	%r96, %r95, 16777200;
	neg.s32 	%r352, %r96;
	mov.u32 	%r354, %r30;
$L__BB8_32:
	.pragma "nounroll";
	ld.global.u32 	%r97, [%rd404+-16384];
	setp.gt.s32 	%p23, %r97, %r54;
	selp.u64 	%rd103, 1, 0, %p23;
	add.s64 	%rd104, %rd418, %rd103;
	ld.global.u32 	%r98, [%rd404+-14336];
	setp.gt.s32 	%p24, %r98, %r54;
	selp.u64 	%rd105, 1, 0, %p24;
	add.s64 	%rd106, %rd104, %rd105;
	ld.global.u32 	%r99, [%rd404+-12288];
	setp.gt.s32 	%p25, %r99, %r54;
	selp.u64 	%rd107, 1, 0, %p25;
	add.s64 	%rd108, %rd106, %rd107;
	ld.global.u32 	%r100, [%rd404+-10240];
	setp.gt.s32 	%p26, %r100, %r54;
	selp.u64 	%rd109, 1, 0, %p26;
	add.s64 	%rd110, %rd108, %rd109;
	ld.global.u32 	%r101, [%rd404+-8192];
	setp.gt.s32 	%p27, %r101, %r54;
	selp.u64 	%rd111, 1, 0, %p27;
	add.s64 	%rd112, %rd110, %rd111;
	ld.global.u32 	%r102, [%rd404+-6144];
	setp.gt.s32 	%p28, %r102, %r54;
	selp.u64 	%rd113, 1, 0, %p28;
	add.s64 	%rd114, %rd112, %rd113;
	ld.global.u32 	%r103, [%rd404+-4096];
	setp.gt.s32 	%p29, %r103, %r54;
	selp.u64 	%rd115, 1, 0, %p29;
	add.s64 	%rd116, %rd114, %rd115;
	ld.global.u32 	%r104, [%rd404+-2048];
	setp.gt.s32 	%p30, %r104, %r54;
	selp.u64 	%rd117, 1, 0, %p30;
	add.s64 	%rd118, %rd116, %rd117;
	ld.global.u32 	%r105, [%rd404];
	setp.gt.s32 	%p31, %r105, %r54;
	selp.u64 	%rd119, 1, 0, %p31;
	add.s64 	%rd120, %rd118, %rd119;
	ld.global.u32 	%r106, [%rd404+2048];
	setp.gt.s32 	%p32, %r106, %r54;
	selp.u64 	%rd121, 1, 0, %p32;
	add.s64 	%rd122, %rd120, %rd121;
	ld.global.u32 	%r107, [%rd404+4096];
	setp.gt.s32 	%p33, %r107, %r54;
	selp.u64 	%rd123, 1, 0, %p33;
	add.s64 	%rd124, %rd122, %rd123;
	ld.global.u32 	%r108, [%rd404+6144];
	setp.gt.s32 	%p34, %r108, %r54;
	selp.u64 	%rd125, 1, 0, %p34;
	add.s64 	%rd126, %rd124, %rd125;
	ld.global.u32 	%r109, [%rd404+8192];
	setp.gt.s32 	%p35, %r109, %r54;
	selp.u64 	%rd127, 1, 0, %p35;
	add.s64 	%rd128, %rd126, %rd127;
	ld.global.u32 	%r110, [%rd404+10240];
	setp.gt.s32 	%p36, %r110, %r54;
	selp.u64 	%rd129, 1, 0, %p36;
	add.s64 	%rd130, %rd128, %rd129;
	ld.global.u32 	%r111, [%rd404+12288];
	setp.gt.s32 	%p37, %r111, %r54;
	selp.u64 	%rd131, 1, 0, %p37;
	add.s64 	%rd132, %rd130, %rd131;
	ld.global.u32 	%r112, [%rd404+14336];
	setp.gt.s32 	%p38, %r112, %r54;
	selp.u64 	%rd133, 1, 0, %p38;
	add.s64 	%rd418, %rd132, %rd133;
	add.s32 	%r354, %r354, 8192;
	add.s32 	%r352, %r352, 16;
	add.s64 	%rd404, %rd404, 32768;
	setp.ne.s32 	%p39, %r352, 0;
	@%p39 bra 	$L__BB8_32;
$L__BB8_33:
	setp.eq.s32 	%p40, %r39, 0;
	@%p40 bra 	$L__BB8_42;
	and.b32  	%r46, %r38, 7;
	setp.lt.u32 	%p41, %r39, 8;
	@%p41 bra 	$L__BB8_36;
	cvt.u64.u32 	%rd135, %r354;
	add.s64 	%rd136, %rd407, %rd135;
	shl.b64 	%rd137, %rd136, 2;
	add.s64 	%rd138, %rd2, %rd137;
	ld.global.u32 	%r113, [%rd138];
	setp.gt.s32 	%p42, %r113, %r54;
	selp.u64 	%rd139, 1, 0, %p42;
	add.s64 	%rd140, %rd418, %rd139;
	ld.global.u32 	%r114, [%rd138+2048];
	setp.gt.s32 	%p43, %r114, %r54;
	selp.u64 	%rd141, 1, 0, %p43;
	add.s64 	%rd142, %rd140, %rd141;
	ld.global.u32 	%r115, [%rd138+4096];
	setp.gt.s32 	%p44, %r115, %r54;
	selp.u64 	%rd143, 1, 0, %p44;
	add.s64 	%rd144, %rd142, %rd143;
	ld.global.u32 	%r116, [%rd138+6144];
	setp.gt.s32 	%p45, %r116, %r54;
	selp.u64 	%rd145, 1, 0, %p45;
	add.s64 	%rd146, %rd144, %rd145;
	ld.global.u32 	%r117, [%rd138+8192];
	setp.gt.s32 	%p46, %r117, %r54;
	selp.u64 	%rd147, 1, 0, %p46;
	add.s64 	%rd148, %rd146, %rd147;
	ld.global.u32 	%r118, [%rd138+10240];
	setp.gt.s32 	%p47, %r118, %r54;
	selp.u64 	%rd149, 1, 0, %p47;
	add.s64 	%rd150, %rd148, %rd149;
	ld.global.u32 	%r119, [%rd138+12288];
	setp.gt.s32 	%p48, %r119, %r54;
	selp.u64 	%rd151, 1, 0, %p48;
	add.s64 	%rd152, %rd150, %rd151;
	ld.global.u32 	%r120, [%rd138+14336];
	setp.gt.s32 	%p49, %r120, %r54;
	selp.u64 	%rd153, 1, 0, %p49;
	add.s64 	%rd418, %rd152, %rd153;
	add.s32 	%r354, %r354, 4096;
$L__BB8_36:
	setp.eq.s32 	%p50, %r46, 0;
	@%p50 bra 	$L__BB8_42;
	setp.lt.u32 	%p51, %r46, 4;
	@%p51 bra 	$L__BB8_39;
	cvt.u64.u32 	%rd155, %r354;
	add.s64 	%rd156, %rd407, %rd155;
	shl.b64 	%rd157, %rd156, 2;
	add.s64 	%rd158, %rd2, %rd157;
	ld.global.u32 	%r121, [%rd158];
	setp.gt.s32 	%p52, %r121, %r54;
	selp.u64 	%rd159, 1, 0, %p52;
	add.s64 	%rd160, %rd418, %rd159;
	ld.global.u32 	%r122, [%rd158+2048];
	setp.gt.s32 	%p53, %r122, %r54;
	selp.u64 	%rd161, 1, 0, %p53;
	add.s64 	%rd162, %rd160, %rd161;
	ld.global.u32 	%r123, [%rd158+4096];
	setp.gt.s32 	%p54, %r123, %r54;
	selp.u64 	%rd163, 1, 0, %p54;
	add.s64 	%rd164, %rd162, %rd163;
	ld.global.u32 	%r124, [%rd158+6144];
	setp.gt.s32 	%p55, %r124, %r54;
	selp.u64 	%rd165, 1, 0, %p55;
	add.s64 	%rd418, %rd164, %rd165;
	add.s32 	%r354, %r354, 2048;
$L__BB8_39:
	and.b32  	%r125, %r38, 3;
	setp.eq.s32 	%p56, %r125, 0;
	@%p56 bra 	$L__BB8_42;
	cvt.u64.u32 	%rd166, %r354;
	add.s64 	%rd167, %rd166, %rd405;
	shl.b64 	%rd168, %rd167, 2;
	add.s64 	%rd416, %rd2, %rd168;
	cvt.u16.u32 	%rs3, %r350;
	shr.u16 	%rs4, %rs3, 9;
	add.s16 	%rs5, %rs4, 1;
	cvt.u32.u16 	%r126, %rs5;
	and.b32  	%r127, %r126, 3;
	neg.s32 	%r357, %r127;
$L__BB8_41:
	.pragma "nounroll";
	ld.global.u32 	%r128, [%rd416];
	setp.gt.s32 	%p57, %r128, %r54;
	selp.u64 	%rd169, 1, 0, %p57;
	add.s64 	%rd418, %rd418, %rd169;
	add.s64 	%rd416, %rd416, 2048;
	add.s32 	%r357, %r357, 1;
	setp.ne.s32 	%p58, %r357, 0;
	@%p58 bra 	$L__BB8_41;
$L__BB8_42:
	// begin inline asm
	mov.u32 %r129, %laneid;
	// end inline asm
	mov.b64 	{%r131, %r136}, %rd418;
	mov.b32 	%r137, 1;
	mov.b32 	%r178, 31;
	mov.b32 	%r179, -1;
	// begin inline asm
	shfl.sync.down.b32 %r130, %r131, %r137, %r178, %r179;
	// end inline asm
	// begin inline asm
	shfl.sync.down.b32 %r135, %r136, %r137, %r178, %r179;
	// end inline asm
	mov.b64 	%rd170, {%r130, %r135};
	setp.gt.s32 	%p59, %r129, 30;
	selp.b64 	%rd171, 0, %rd170, %p59;
	add.s64 	%rd172, %rd171, %rd418;
	mov.b64 	{%r141, %r146}, %rd172;
	mov.b32 	%r147, 2;
	// begin inline asm
	shfl.sync.down.b32 %r140, %r141, %r147, %r178, %r179;
	// end inline asm
	// begin inline asm
	shfl.sync.down.b32 %r145, %r146, %r147, %r178, %r179;
	// end inline asm
	mov.b64 	%rd173, {%r140, %r145};
	setp.gt.s32 	%p60, %r129, 29;
	selp.b64 	%rd174, 0, %rd173, %p60;
	add.s64 	%rd175, %rd174, %rd172;
	mov.b64 	{%r151, %r156}, %rd175;
	mov.b32 	%r157, 4;
	// begin inline asm
	shfl.sync.down.b32 %r150, %r151, %r157, %r178, %r179;
	// end inline asm
	// begin inline asm
	shfl.sync.down.b32 %r155, %r156, %r157, %r178, %r179;
	// end inline asm
	mov.b64 	%rd176, {%r150, %r155};
	setp.gt.s32 	%p61, %r129, 27;
	selp.b64 	%rd177, 0, %rd176, %p61;
	add.s64 	%rd178, %rd177, %rd175;
	mov.b64 	{%r161, %r166}, %rd178;
	mov.b32 	%r167, 8;
	// begin inline asm
	shfl.sync.down.b32 %r160, %r161, %r167, %r178, %r179;
	// end inline asm
	// begin inline asm
	shfl.sync.down.b32 %r165, %r166, %r167, %r178, %r179;
	// end inline asm
	mov.b64 	%rd179, {%r160, %r165};
	setp.gt.s32 	%p62, %r129, 23;
	selp.b64 	%rd180, 0, %rd179, %p62;
	add.s64 	%rd181, %rd180, %rd178;
	mov.b64 	{%r171, %r176}, %rd181;
	mov.b32 	%r177, 16;
	// begin inline asm
	shfl.sync.down.b32 %r170, %r171, %r177, %r178, %r179;
	// end inline asm
	// begin inline asm
	shfl.sync.down.b32 %r175, %r176, %r177, %r178, %r179;
	// end inline asm
	mov.b64 	%rd182, {%r170, %r175};
	setp.gt.s32 	%p63, %r129, 15;
	selp.b64 	%rd183, 0, %rd182, %p63;
	add.s64 	%rd419, %rd183, %rd181;
	setp.ne.s32 	%p64, %r129, 0;
	@%p64 bra 	$L__BB8_44;
	shr.u32 	%r180, %r30, 2;
	and.b32  	%r181, %r180, 248;
	mov.u32 	%r182, _ZZN3cub18CUB_300001_SM_10006detail6reduce18DeviceReduceKernelINS2_10policy_hubIlyN4cuda3std3__44plusIlEEE10Policy1000EN6thrust24THRUST_300001_SM_1000_NS18transform_iteratorINSD_6detail10functional5actorINSG_9compositeIJNSG_16operator_adaptorINS7_7greaterIvEEEENSH_INSG_8argumentILj0EEEEENSH_INSG_5valueIiEEEEEEEEENSF_15normal_iteratorINSD_10device_ptrIiEEEEllEEyS9_lNS7_10__identityEEEvT0_PT3_T1_NS0_13GridEvenShareIS14_EET2_T4_E12temp_storage;
	add.s32 	%r183, %r182, %r181;
	st.shared.u64 	[%r183+16], %rd419;
$L__BB8_44:
	bar.sync 	0;
	setp.ne.s32 	%p65, %r30, 0;
	@%p65 bra 	$L__BB8_46;
	ld.shared.u64 	%rd184, [_ZZN3cub18CUB_300001_SM_10006detail6reduce18DeviceReduceKernelINS2_10policy_hubIlyN4cuda3std3__44plusIlEEE10Policy1000EN6thrust24THRUST_300001_SM_1000_NS18transform_iteratorINSD_6detail10functional5actorINSG_9compositeIJNSG_16operator_adaptorINS7_7greaterIvEEEENSH_INSG_8argumentILj0EEEEENSH_INSG_5valueIiEEEEEEEEENSF_15normal_iteratorINSD_10device_ptrIiEEEEllEEyS9_lNS7_10__identityEEEvT0_PT3_T1_NS0_13GridEvenShareIS14_EET2_T4_E12temp_storage+24];
	add.s64 	%rd185, %rd184, %rd419;
	ld.shared.u64 	%rd186, [_ZZN3cub18CUB_300001_SM_10006detail6reduce18DeviceReduceKernelINS2_10policy_hubIlyN4cuda3std3__44plusIlEEE10Policy1000EN6thrust24THRUST_300001_SM_1000_NS18transform_iteratorINSD_6detail10functional5actorINSG_9compositeIJNSG_16operator_adaptorINS7_7greaterIvEEEENSH_INSG_8argumentILj0EEEEENSH_INSG_5valueIiEEEEEEEEENSF_15normal_iteratorINSD_10device_ptrIiEEEEllEEyS9_lNS7_10__identityEEEvT0_PT3_T1_NS0_13GridEvenShareIS14_EET2_T4_E12temp_storage+32];
	add.s64 	%rd187, %rd185, %rd186;
	ld.shared.u64 	%rd188, [_ZZN3cub18CUB_300001_SM_10006detail6reduce18DeviceReduceKernelINS2_10policy_hubIlyN4cuda3std3__44plusIlEEE10Policy1000EN6thrust24THRUST_300001_SM_1000_NS18transform_iteratorINSD_6detail10functional5actorINSG_9compositeIJNSG_16operator_adaptorINS7_7greaterIvEEEENSH_INSG_8argumentILj0EEEEENSH_INSG_5valueIiEEEEEEEEENSF_15normal_iteratorINSD_10device_ptrIiEEEEllEEyS9_lNS7_10__identityEEEvT0_PT3_T1_NS0_13GridEvenShareIS14_EET2_T4_E12temp_storage+40];
	add.s64 	%rd189, %rd187, %rd188;
	ld.shared.u64 	%rd190, [_ZZN3cub18CUB_300001_SM_10006detail6reduce18DeviceReduceKernelINS2_10policy_hubIlyN4cuda3std3__44plusIlEEE10Policy1000EN6thrust24THRUST_300001_SM_1000_NS18transform_iteratorINSD_6detail10functional5actorINSG_9compositeIJNSG_16operator_adaptorINS7_7greaterIvEEEENSH_INSG_8argumentILj0EEEEENSH_INSG_5valueIiEEEEEEEEENSF_15normal_iteratorINSD_10device_ptrIiEEEEllEEyS9_lNS7_10__identityEEEvT0_PT3_T1_NS0_13GridEvenShareIS14_EET2_T4_E12temp_storage+48];
	add.s64 	%rd191, %rd189, %rd190;
	ld.shared.u64 	%rd192, [_ZZN3cub18CUB_300001_SM_10006detail6reduce18DeviceReduceKernelINS2_10policy_hubIlyN4cuda3std3__44plusIlEEE10Policy1000EN6thrust24THRUST_300001_SM_1000_NS18transform_iteratorINSD_6detail10functional5actorINSG_9compositeIJNSG_16operator_adaptorINS7_7greaterIvEEEENSH_INSG_8argumentILj0EEEEENSH_INSG_5valueIiEEEEEEEEENSF_15normal_iteratorINSD_10device_ptrIiEEEEllEEyS9_lNS7_10__identityEEEvT0_PT3_T1_NS0_13GridEvenShareIS14_EET2_T4_E12temp_storage+56];
	add.s64 	%rd193, %rd191, %rd192;
	ld.shared.u64 	%rd194, [_ZZN3cub18CUB_300001_SM_10006detail6reduce18DeviceReduceKernelINS2_10policy_hubIlyN4cuda3std3__44plusIlEEE10Policy1000EN6thrust24THRUST_300001_SM_1000_NS18transform_iteratorINSD_6detail10functional5actorINSG_9compositeIJNSG_16operator_adaptorINS7_7greaterIvEEEENSH_INSG_8argumentILj0EEEEENSH_INSG_5valueIiEEEEEEEEENSF_15normal_iteratorINSD_10device_ptrIiEEEEllEEyS9_lNS7_10__identityEEEvT0_PT3_T1_NS0_13GridEvenShareIS14_EET2_T4_E12temp_storage+64];
	add.s64 	%rd195, %rd193, %rd194;
	ld.shared.u64 	%rd196, [_ZZN3cub18CUB_300001_SM_10006detail6reduce18DeviceReduceKernelINS2_10policy_hubIlyN4cuda3std3__44plusIlEEE10Policy1000EN6thrust24THRUST_300001_SM_1000_NS18transform_iteratorINSD_6detail10functional5actorINSG_9compositeIJNSG_16operator_adaptorINS7_7greaterIvEEEENSH_INSG_8argumentILj0EEEEENSH_INSG_5valueIiEEEEEEEEENSF_15normal_iteratorINSD_10device_ptrIiEEEEllEEyS9_lNS7_10__identityEEEvT0_PT3_T1_NS0_13GridEvenShareIS14_EET2_T4_E12temp_storage+72];
	add.s64 	%rd197, %rd195, %rd196;
	ld.shared.u64 	%rd198, [_ZZN3cub18CUB_300001_SM_10006detail6reduce18DeviceReduceKernelINS2_10policy_hubIlyN4cuda3std3__44plusIlEEE10Policy1000EN6thrust24THRUST_300001_SM_1000_NS18transform_iteratorINSD_6detail10functional5actorINSG_9compositeIJNSG_16operator_adaptorINS7_7greaterIvEEEENSH_INSG_8argumentILj0EEEEENSH_INSG_5valueIiEEEEEEEEENSF_15normal_iteratorINSD_10device_ptrIiEEEEllEEyS9_lNS7_10__identityEEEvT0_PT3_T1_NS0_13GridEvenShareIS14_EET2_T4_E12temp_storage+80];
	add.s64 	%rd199, %rd197, %rd198;
	ld.shared.u64 	%rd200, [_ZZN3cub18CUB_300001_SM_10006detail6reduce18DeviceReduceKernelINS2_10policy_hubIlyN4cuda3std3__44plusIlEEE10Policy1000EN6thrust24THRUST_300001_SM_1000_NS18transform_iteratorINSD_6detail10functional5actorINSG_9compositeIJNSG_16operator_adaptorINS7_7greaterIvEEEENSH_INSG_8argumentILj0EEEEENSH_INSG_5valueIiEEEEEEEEENSF_15normal_iteratorINSD_10device_ptrIiEEEEllEEyS9_lNS7_10__identityEEEvT0_PT3_T1_NS0_13GridEvenShareIS14_EET2_T4_E12temp_storage+88];
	add.s64 	%rd201, %rd199, %rd200;
	ld.shared.u64 	%rd202, [_ZZN3cub18CUB_300001_SM_10006detail6reduce18DeviceReduceKernelINS2_10policy_hubIlyN4cuda3std3__44plusIlEEE10Policy1000EN6thrust24THRUST_300001_SM_1000_NS18transform_iteratorINSD_6detail10functional5actorINSG_9compositeIJNSG_16operator_adaptorINS7_7greaterIvEEEENSH_INSG_8argumentILj0EEEEENSH_INSG_5valueIiEEEEEEEEENSF_15normal_iteratorINSD_10device_ptrIiEEEEllEEyS9_lNS7_10__identityEEEvT0_PT3_T1_NS0_13GridEvenShareIS14_EET2_T4_E12temp_storage+96];
	add.s64 	%rd203, %rd201, %rd202;
	ld.shared.u64 	%rd204, [_ZZN3cub18CUB_300001_SM_10006detail6reduce18DeviceReduceKernelINS2_10policy_hubIlyN4cuda3std3__44plusIlEEE10Policy1000EN6thrust24THRUST_300001_SM_1000_NS18transform_iteratorINSD_6detail10functional5actorINSG_9compositeIJNSG_16operator_adaptorINS7_7greaterIvEEEENSH_INSG_8argumentILj0EEEEENSH_INSG_5valueIiEEEEEEEEENSF_15normal_iteratorINSD_10device_ptrIiEEEEllEEyS9_lNS7_10__identityEEEvT0_PT3_T1_NS0_13GridEvenShareIS14_EET2_T4_E12temp_storage+104];
	add.s64 	%rd205, %rd203, %rd204;
	ld.shared.u64 	%rd206, [_ZZN3cub18CUB_300001_SM_10006detail6reduce18DeviceReduceKernelINS2_10policy_hubIlyN4cuda3std3__44plusIlEEE10Policy1000EN6thrust24THRUST_300001_SM_1000_NS18transform_iteratorINSD_6detail10functional5actorINSG_9compositeIJNSG_16operator_adaptorINS7_7greaterIvEEEENSH_INSG_8argumentILj0EEEEENSH_INSG_5valueIiEEEEEEEEENSF_15normal_iteratorINSD_10device_ptrIiEEEEllEEyS9_lNS7_10__identityEEEvT0_PT3_T1_NS0_13GridEvenShareIS14_EET2_T4_E12temp_storage+112];
	add.s64 	%rd207, %rd205, %rd206;
	ld.shared.u64 	%rd208, [_ZZN3cub18CUB_300001_SM_10006detail6reduce18DeviceReduceKernelINS2_10policy_hubIlyN4cuda3std3__44plusIlEEE10Policy1000EN6thrust24THRUST_300001_SM_1000_NS18transform_iteratorINSD_6detail10functional5actorINSG_9compositeIJNSG_16operator_adaptorINS7_7greaterIvEEEENSH_INSG_8argumentILj0EEEEENSH_INSG_5valueIiEEEEEEEEENSF_15normal_iteratorINSD_10device_ptrIiEEEEllEEyS9_lNS7_10__identityEEEvT0_PT3_T1_NS0_13GridEvenShareIS14_EET2_T4_E12temp_storage+120];
	add.s64 	%rd209, %rd207, %rd208;
	ld.shared.u64 	%rd210, [_ZZN3cub18CUB_300001_SM_10006detail6reduce18DeviceReduceKernelINS2_10policy_hubIlyN4cuda3std3__44plusIlEEE10Policy1000EN6thrust24THRUST_300001_SM_1000_NS18transform_iteratorINSD_6detail10functional5actorINSG_9compositeIJNSG_16operator_adaptorINS7_7greaterIvEEEENSH_INSG_8argumentILj0EEEEENSH_INSG_5valueIiEEEEEEEEENSF_15normal_iteratorINSD_10device_ptrIiEEEEllEEyS9_lNS7_10__identityEEEvT0_PT3_T1_NS0_13GridEvenShareIS14_EET2_T4_E12temp_storage+128];
	add.s64 	%rd211, %rd209, %rd210;
	ld.shared.u64 	%rd212, [_ZZN3cub18CUB_300001_SM_10006detail6reduce18DeviceReduceKernelINS2_10policy_hubIlyN4cuda3std3__44plusIlEEE10Policy1000EN6thrust24THRUST_300001_SM_1000_NS18transform_iteratorINSD_6detail10functional5actorINSG_9compositeIJNSG_16operator_adaptorINS7_7greaterIvEEEENSH_INSG_8argumentILj0EEEEENSH_INSG_5valueIiEEEEEEEEENSF_15normal_iteratorINSD_10device_ptrIiEEEEllEEyS9_lNS7_10__identityEEEvT0_PT3_T1_NS0_13GridEvenShareIS14_EET2_T4_E12temp_storage+136];
	add.s64 	%rd419, %rd211, %rd212;
$L__BB8_46:
	mov.u32 	%r341, %tid.x;
	setp.ne.s32 	%p137, %r341, 0;
	@%p137 bra 	$L__BB8_48;
	ld.param.u64 	%rd392, [_ZN3cub18CUB_300001_SM_10006detail6reduce18DeviceReduceKernelINS2_10policy_hubIlyN4cuda3std3__44plusIlEEE10Policy1000EN6thrust24THRUST_300001_SM_1000_NS18transform_iteratorINSD_6detail10functional5actorINSG_9compositeIJNSG_16operator_adaptorINS7_7greaterIvEEEENSH_INSG_8argumentILj0EEEEENSH_INSG_5valueIiEEEEEEEEENSF_15normal_iteratorINSD_10device_ptrIiEEEEllEEyS9_lNS7_10__identityEEEvT0_PT3_T1_NS0_13GridEvenShareIS14_EET2_T4__param_1];
	cvta.to.global.u64 	%rd389, %rd392;
	mul.wide.u32 	%rd390, %r5, 8;
	add.s64 	%rd391, %rd389, %rd390;
	st.global.u64 	[%rd391], %rd419;
$L__BB8_48:
	ret;

}
	// .globl	_ZN3cub18CUB_300001_SM_10006detail6reduce28DeviceReduceSingleTileKernelINS2_10policy_hubIlyN4cuda3std3__44plusIlEEE10Policy1000EPlSC_iS9_llNS7_10__identityEEEvT0_T1_T2_T3_T4_T6_
.visible .entry _ZN3cub18CUB_300001_SM_10006detail6reduce28DeviceReduceSingleTileKernelINS2_10policy_hubIlyN4cuda3std3__44plusIlEEE10Policy1000EPlSC_iS9_llNS7_10__identityEEEvT0_T1_T2_T3_T4_T6_(
	.param .u64 .ptr .align 1 _ZN3cub18CUB_300001_SM_10006detail6reduce28DeviceReduceSingleTileKernelINS2_10policy_hubIlyN4cuda3std3__44plusIlEEE10Policy1000EPlSC_iS9_llNS7_10__identityEEEvT0_T1_T2_T3_T4_T6__param_0,
	.param .u64 .ptr .align 1 _ZN3cub18CUB_300001_SM_10006detail6reduce28DeviceReduceSingleTileKernelINS2_10policy_hubIlyN4cuda3std3__44plusIlEEE10Policy1000EPlSC_iS9_llNS7_10__identityEEEvT0_T1_T2_T3_T4_T6__param_1,
	.param .u32 _ZN3cub18CUB_300001_SM_10006detail6reduce28DeviceReduceSingleTileKernelINS2_10policy_hubIlyN4cuda3std3__44plusIlEEE10Policy1000EPlSC_iS9_llNS7_10__identityEEEvT0_T1_T2_T3_T4_T6__param_2,
	.param .align 1 .b8 _ZN3cub18CUB_300001_SM_10006detail6reduce28DeviceReduceSingleTileKernelINS2_10policy_hubIlyN4cuda3std3__44plusIlEEE10Policy1000EPlSC_iS9_llNS7_10__identityEEEvT0_T1_T2_T3_T4_T6__param_3[1],
	.param .u64 _ZN3cub18CUB_300001_SM_10006detail6reduce28DeviceReduceSingleTileKernelINS2_10policy_hubIlyN4cuda3std3__44plusIlEEE10Policy1000EPlSC_iS9_llNS7_10__identityEEEvT0_T1_T2_T3_T4_T6__param_4,
	.param .align 1 .b8 _ZN3cub18CUB_300001_SM_10006detail6reduce28DeviceReduceSingleTileKernelINS2_10policy_hubIlyN4cuda3std3__44plusIlEEE10Policy1000EPlSC_iS9_llNS7_10__identityEEEvT0_T1_T2_T3_T4_T6__param_5[1]
)
.maxntid 512
.minnctapersm 1
{
	.reg .pred 	%p<58>;
	.reg .b32 	%r<238>;
	.reg .b64 	%rd<281>;
	// demoted variable
	.shared .align 8 .b8 _ZZN3cub18CUB_300001_SM_10006detail6reduce28DeviceReduceSingleTileKernelINS2_10policy_hubIlyN4cuda3std3__44plusIlEEE10Policy1000EPlSC_iS9_llNS7_10__identityEEEvT0_T1_T2_T3_T4_T6_E12temp_storage[152];
	ld.param.u64 	%rd35, [_ZN3cub18CUB_300001_SM_10006detail6reduce28DeviceReduceSingleTileKernelINS2_10policy_hubIlyN4cuda3std3__44plusIlEEE10Policy1000EPlSC_iS9_llNS7_10__identityEEEvT0_T1_T2_T3_T4_T6__param_0];
	ld.param.u64 	%rd37, [_ZN3cub18CUB_300001_SM_10006detail6reduce28DeviceReduceSingleTileKernelINS2_10policy_hubIlyN4cuda3std3__44plusIlEEE10Policy1000EPlSC_iS9_llNS7_10__identityEEEvT0_T1_T2_T3_T4_T6__param_1];
	ld.param.u32 	%r34, [_ZN3cub18CUB_300001_SM_10006detail6reduce28DeviceReduceSingleTileKernelINS2_10policy_hubIlyN4cuda3std3__44plusIlEEE10Policy1000EPlSC_iS9_llNS7_10__identityEEEvT0_T1_T2_T3_T4_T6__param_2];
	ld.param.u64 	%rd36, [_ZN3cub18CUB_300001_SM_10006detail6reduce28DeviceReduceSingleTileKernelINS2_10policy_hubIlyN4cuda3std3__44plusIlEEE10Policy1000EPlSC_iS9_llNS7_10__identityEEEvT0_T1_T2_T3_T4_T6__param_4];
	cvta.to.global.u64 	%rd1, %rd37;
	setp.ne.s32 	%p1, %r34, 0;
	@%p1 bra 	$L__BB9_3;
	mov.u32 	%r224, %tid.x;
	setp.ne.s32 	%p57, %r224, 0;
	@%p57 bra 	$L__BB9_39;
	st.global.u64 	[%rd1], %rd36;
	bra.uni 	$L__BB9_39;
$L__BB9_3:
	setp.gt.s32 	%p2, %r34, 3583;
	@%p2 bra 	$L__BB9_21;
	mov.u32 	%r1, %tid.x;
	setp.ge.s32 	%p19, %r1, %r34;
	mov.b64 	%rd271, 0;
	mov.u32 	%r228, %r1;
	@%p19 bra 	$L__BB9_6;
	mul.wide.u32 	%rd146, %r1, 8;
	add.s64 	%rd145, %rd35, %rd146;
	// begin inline asm
	ld.global.nc.u64 %rd271, [%rd145];
	// end inline asm
	add.s32 	%r228, %r1, 512;
$L__BB9_6:
	setp.ge.s32 	%p20, %r228, %r34;
	@%p20 bra 	$L__BB9_12;
	not.b32 	%r100, %r228;
	add.s32 	%r4, %r34, %r100;
	and.b32  	%r101, %r4, 1536;
	setp.eq.s32 	%p21, %r101, 1536;
	@%p21 bra 	$L__BB9_10;
	mul.wide.u32 	%rd148, %r228, 8;
	add.s64 	%rd266, %rd35, %rd148;
	shr.u32 	%r102, %r4, 9;
	add.s32 	%r103, %r102, 1;
	and.b32  	%r104, %r103, 3;
	neg.s32 	%r226, %r104;
$L__BB9_9:
	.pragma "nounroll";
	// begin inline asm
	ld.global.nc.u64 %rd149, [%rd266];
	// end inline asm
	add.s64 	%rd271, %rd149, %rd271;
	add.s32 	%r228, %r228, 512;
	add.s64 	%rd266, %rd266, 4096;
	add.s32 	%r226, %r226, 1;
	setp.ne.s32 	%p22, %r226, 0;
	@%p22 bra 	$L__BB9_9;
$L__BB9_10:
	setp.lt.u32 	%p23, %r4, 1536;
	@%p23 bra 	$L__BB9_12;
$L__BB9_11:
	mul.wide.s32 	%rd159, %r228, 8;
	add.s64 	%rd152, %rd35, %rd159;
	// begin inline asm
	ld.global.nc.u64 %rd151, [%rd152];
	// end inline asm
	add.s64 	%rd160, %rd151, %rd271;
	add.s64 	%rd154, %rd152, 4096;
	// begin inline asm
	ld.global.nc.u64 %rd153, [%rd154];
	// end inline asm
	add.s64 	%rd161, %rd153, %rd160;
	add.s64 	%rd156, %rd152, 8192;
	// begin inline asm
	ld.global.nc.u64 %rd155, [%rd156];
	// end inline asm
	add.s64 	%rd162, %rd155, %rd161;
	add.s64 	%rd158, %rd152, 12288;
	// begin inline asm
	ld.global.nc.u64 %rd157, [%rd158];
	// end inline asm
	add.s64 	%rd271, %rd157, %rd162;
	add.s32 	%r228, %r228, 2048;
	setp.lt.s32 	%p24, %r228, %r34;
	@%p24 bra 	$L__BB9_11;
$L__BB9_12:
	setp.lt.s32 	%p25, %r34, 512;
	@%p25 bra 	$L__BB9_17;
	// begin inline asm
	mov.u32 %r168, %laneid;
	// end inline asm
	mov.b64 	{%r170, %r175}, %rd271;
	mov.b32 	%r176, 1;
	mov.b32 	%r217, 31;
	mov.b32 	%r218, -1;
	// begin inline asm
	shfl.sync.down.b32 %r169, %r170, %r176, %r217, %r218;
	// end inline asm
	// begin inline asm
	shfl.sync.down.b32 %r174, %r175, %r176, %r217, %r218;
	// end inline asm
	mov.b64 	%rd221, {%r169, %r174};
	setp.gt.s32 	%p49, %r168, 30;
	selp.b64 	%rd222, 0, %rd221, %p49;
	add.s64 	%rd223, %rd222, %rd271;
	mov.b64 	{%r180, %r185}, %rd223;
	mov.b32 	%r186, 2;
	// begin inline asm
	shfl.sync.down.b32 %r179, %r180, %r186, %r217, %r218;
	// end inline asm
	// begin inline asm
	shfl.sync.down.b32 %r184, %r185, %r186, %r217, %r218;
	// end inline asm
	mov.b64 	%rd224, {%r179, %r184};
	setp.gt.s32 	%p50, %r168, 29;
	selp.b64 	%rd225, 0, %rd224, %p50;
	add.s64 	%rd226, %rd225, %rd223;
	mov.b64 	{%r190, %r195}, %rd226;
	mov.b32 	%r196, 4;
	// begin inline asm
	shfl.sync.down.b32 %r189, %r190, %r196, %r217, %r218;
	// end inline asm
	// begin inline asm
	shfl.sync.down.b32 %r194, %r195, %r196, %r217, %r218;
	// end inline asm
	mov.b64 	%rd227, {%r189, %r194};
	setp.gt.s32 	%p51, %r168, 27;
	selp.b64 	%rd228, 0, %rd227, %p51;
	add.s64 	%rd229, %rd228, %rd226;
	mov.b64 	{%r200, %r205}, %rd229;
	mov.b32 	%r206, 8;
	// begin inline asm
	shfl.sync.down.b32 %r199, %r200, %r206, %r217, %r218;
	// end inline asm
	// begin inline asm
	shfl.sync.down.b32 %r204, %r205, %r206, %r217, %r218;
	// end inline asm
	mov.b64 	%rd230, {%r199, %r204};
	setp.gt.s32 	%p52, %r168, 23;
	selp.b64 	%rd231, 0, %rd230, %p52;
	add.s64 	%rd232, %rd231, %rd229;
	mov.b64 	{%r210, %r215}, %rd232;
	mov.b32 	%r216, 16;
	// begin inline asm
	shfl.sync.down.b32 %r209, %r210, %r216, %r217, %r218;
	// end inline asm
	// begin inline asm
	shfl.sync.down.b32 %r214, %r215, %r216, %r217, %r218;
	// end inline asm
	mov.b64 	%rd233, {%r209, %r214};
	setp.gt.s32 	%p53, %r168, 15;
	selp.b64 	%rd234, 0, %rd233, %p53;
	add.s64 	%rd280, %rd234, %rd232;
	setp.ne.s32 	%p54, %r168, 0;
	@%p54 bra 	$L__BB9_15;
	shr.u32 	%r219, %r1, 2;
	and.b32  	%r220, %r219, 248;
	mov.u32 	%r221, _ZZN3cub18CUB_300001_SM_10006detail6reduce28DeviceReduceSingleTileKernelINS2_10policy_hubIlyN4cuda3std3__44plusIlEEE10Policy1000EPlSC_iS9_llNS7_10__identityEEEvT0_T1_T2_T3_T4_T6_E12temp_storage;
	add.s32 	%r222, %r221, %r220;
	st.shared.u64 	[%r222+16], %rd280;
$L__BB9_15:
	bar.sync 	0;
	setp.ne.s32 	%p55, %r1, 0;
	@%p55 bra 	$L__BB9_37;
	ld.shared.u64 	%rd235, [_ZZN3cub18CUB_300001_SM_10006detail6reduce28DeviceReduceSingleTileKernelINS2_10policy_hubIlyN4cuda3std3__44plusIlEEE10Policy1000EPlSC_iS9_llNS7_10__identityEEEvT0_T1_T2_T3_T4_T6_E12temp_storage+24];
	add.s64 	%rd236, %rd235, %rd280;
	ld.shared.u64 	%rd237, [_ZZN3cub18CUB_300001_SM_10006detail6reduce28DeviceReduceSingleTileKernelINS2_10policy_hubIlyN4cuda3std3__44plusIlEEE10Policy1000EPlSC_iS9_llNS7_10__identityEEEvT0_T1_T2_T3_T4_T6_E12temp_storage+32];
	add.s64 	%rd238, %rd236, %rd237;
	ld.shared.u64 	%rd239, [_ZZN3cub18CUB_300001_SM_10006detail6reduce28DeviceReduceSingleTileKernelINS2_10policy_hubIlyN4cuda3std3__44plusIlEEE10Policy1000EPlSC_iS9_llNS7_10__identityEEEvT0_T1_T2_T3_T4_T6_E12temp_storage+40];
	add.s64 	%rd240, %rd238, %rd239;
	ld.shared.u64 	%rd241, [_ZZN3cub18CUB_300001_SM_10006detail6reduce28DeviceReduceSingleTileKernelINS2_10policy_hubIlyN4cuda3std3__44plusIlEEE10Policy1000EPlSC_iS9_llNS7_10__identityEEEvT0_T1_T2_T3_T4_T6_E12temp_storage+48];
	add.s64 	%rd242, %rd240, %rd241;
	ld.shared.u64 	%rd243, [_ZZN3cub18CUB_300001_SM_10006detail6reduce28DeviceReduceSingleTileKernelINS2_10policy_hubIlyN4cuda3std3__44plusIlEEE10Policy1000EPlSC_iS9_llNS7_10__identityEEEvT0_T1_T2_T3_T4_T6_E12temp_storage+56];
	add.s64 	%rd244, %rd242, %rd243;
	ld.shared.u64 	%rd245, [_ZZN3cub18CUB_300001_SM_10006detail6reduce28DeviceReduceSingleTileKernelINS2_10policy_hubIlyN4cuda3std3__44plusIlEEE10Policy1000EPlSC_iS9_llNS7_10__identityEEEvT0_T1_T2_T3_T4_T6_E12temp_storage+64];
	add.s64 	%rd246, %rd244, %rd245;
	ld.shared.u64 	%rd247, [_ZZN3cub18CUB_300001_SM_10006detail6reduce28DeviceReduceSingleTileKernelINS2_10policy_hubIlyN4cuda3std3__44plusIlEEE10Policy1000EPlSC_iS9_llNS7_10__identityEEEvT0_T1_T2_T3_T4_T6_E12temp_storage+72];
	add.s64 	%rd248, %rd246, %rd247;
	ld.shared.u64 	%rd249, [_ZZN3cub18CUB_300001_SM_10006detail6reduce28DeviceReduceSingleTileKernelINS2_10policy_hubIlyN4cuda3std3__44plusIlEEE10Policy1000EPlSC_iS9_llNS7_10__identityEEEvT0_T1_T2_T3_T4_T6_E12temp_storage+80];
	add.s64 	%rd250, %rd248, %rd249;
	ld.shared.u64 	%rd251, [_ZZN3cub18CUB_300001_SM_10006detail6reduce28DeviceReduceSingleTileKernelINS2_10policy_hubIlyN4cuda3std3__44plusIlEEE10Policy1000EPlSC_iS9_llNS7_10__identityEEEvT0_T1_T2_T3_T4_T6_E12temp_storage+88];
	add.s64 	%rd252, %rd250, %rd251;
	ld.shared.u64 	%rd253, [_ZZN3cub18CUB_300001_SM_10006detail6reduce28DeviceReduceSingleTileKernelINS2_10policy_hubIlyN4cuda3std3__44plusIlEEE10Policy1000EPlSC_iS9_llNS7_10__identityEEEvT0_T1_T2_T3_T4_T6_E12temp_storage+96];
	add.s64 	%rd254, %rd252, %rd253;
	ld.shared.u64 	%rd255, [_ZZN3cub18CUB_300001_SM_10006detail6reduce28DeviceReduceSingleTileKernelINS2_10policy_hubIlyN4cuda3std3__44plusIlEEE10Policy1000EPlSC_iS9_llNS7_10__identityEEEvT0_T1_T2_T3_T4_T6_E12temp_storage+104];
	add.s64 	%rd256, %rd254, %rd255;
	ld.shared.u64 	%rd257, [_ZZN3cub18CUB_300001_SM_10006detail6reduce28DeviceReduceSingleTileKernelINS2_10policy_hubIlyN4cuda3std3__44plusIlEEE10Policy1000EPlSC_iS9_llNS7_10__identityEEEvT0_T1_T2_T3_T4_T6_E12temp_storage+112];
	add.s64 	%rd258, %rd256, %rd257;
	ld.shared.u64 	%rd259, [_ZZN3cub18CUB_300001_SM_10006detail6reduce28DeviceReduceSingleTileKernelINS2_10policy_hubIlyN4cuda3std3__44plusIlEEE10Policy1000EPlSC_iS9_llNS7_10__identityEEEvT0_T1_T2_T3_T4_T6_E12temp_storage+120];
	add.s64 	%rd260, %rd258, %rd259;
	ld.shared.u64 	%rd261, [_ZZN3cub18CUB_300001_SM_10006detail6reduce28DeviceReduceSingleTileKernelINS2_10policy_hubIlyN4cuda3std3__44plusIlEEE10Policy1000EPlSC_iS9_llNS7_10__identityEEEvT0_T1_T2_T3_T4_T6_E12temp_storage+128];
	add.s64 	%rd262, %rd260, %rd261;
	ld.shared.u64 	%rd263, [_ZZN3cub18CUB_300001_SM_10006detail6reduce28DeviceReduceSingleTileKernelINS2_10policy_hubIlyN4cuda3std3__44plusIlEEE10Policy1000EPlSC_iS9_llNS7_10__identityEEEvT0_T1_T2_T3_T4_T6_E12temp_storage+136];
	add.s64 	%rd280, %rd262, %rd263;
	bra.uni 	$L__BB9_37;
$L__BB9_17:
	// begin inline asm
	mov.u32 %r105, %laneid;
	// end inline asm
	and.b32  	%r156, %r1, 992;
	add.s32 	%r157, %r156, 32;
	setp.gt.s32 	%p26, %r157, %r34;
	not.b32 	%r158, %r156;
	add.s32 	%r159, %r34, %r158;
	selp.b32 	%r154, %r159, 31, %p26;
	mov.b64 	{%r107, %r112}, %rd271;
	mov.b32 	%r113, 1;
	mov.b32 	%r155, -1;
	// begin inline asm
	shfl.sync.down.b32 %r106, %r107, %r113, %r154, %r155;
	// end inline asm
	// begin inline asm
	shfl.sync.down.b32 %r111, %r112, %r113, %r154, %r155;
	// end inline asm
	mov.b64 	%rd163, {%r106, %r111};
	setp.lt.s32 	%p27, %r105, %r154;
	selp.b64 	%rd164, %rd163, 0, %p27;
	add.s64 	%rd165, %rd164, %rd271;
	mov.b64 	{%r117, %r122}, %rd165;
	mov.b32 	%r123, 2;
	// begin inline asm
	shfl.sync.down.b32 %r116, %r117, %r123, %r154, %r155;
	// end inline asm
	// begin inline asm
	shfl.sync.down.b32 %r121, %r122, %r123, %r154, %r155;
	// end inline asm
	mov.b64 	%rd166, {%r116, %r121};
	add.s32 	%r160, %r105, 2;
	setp.gt.s32 	%p28, %r160, %r154;
	selp.b64 	%rd167, 0, %rd166, %p28;
	add.s64 	%rd168, %rd167, %rd165;
	mov.b64 	{%r127, %r132}, %rd168;
	mov.b32 	%r133, 4;
	// begin inline asm
	shfl.sync.down.b32 %r126, %r127, %r133, %r154, %r155;
	// end inline asm
	// begin inline asm
	shfl.sync.down.b32 %r131, %r132, %r133, %r154, %r155;
	// end inline asm
	mov.b64 	%rd169, {%r126, %r131};
	add.s32 	%r161, %r105, 4;
	setp.gt.s32 	%p29, %r161, %r154;
	selp.b64 	%rd170, 0, %rd169, %p29;
	add.s64 	%rd171, %rd170, %rd168;
	mov.b64 	{%r137, %r142}, %rd171;
	mov.b32 	%r143, 8;
	// begin inline asm
	shfl.sync.down.b32 %r136, %r137, %r143, %r154, %r155;
	// end inline asm
	// begin inline asm
	shfl.sync.down.b32 %r141, %r142, %r143, %r154, %r155;
	// end inline asm
	mov.b64 	%rd172, {%r136, %r141};
	add.s32 	%r162, %r105, 8;
	setp.gt.s32 	%p30, %r162, %r154;
	selp.b64 	%rd173, 0, %rd172, %p30;
	add.s64 	%rd174, %rd173, %rd171;
	mov.b64 	{%r147, %r152}, %rd174;
	mov.b32 	%r153, 16;
	// begin inline asm
	shfl.sync.down.b32 %r146, %r147, %r153, %r154, %r155;
	// end inline asm
	// begin inline asm
	shfl.sync.down.b32 %r151, %r152, %r153, %r154, %r155;
	// end inline asm
	mov.b64 	%rd175, {%r146, %r151};
	add.s32 	%r163, %r105, 16;
	setp.gt.s32 	%p31, %r163, %r154;
	selp.b64 	%rd176, 0, %rd175, %p31;
	add.s64 	%rd280, %rd176, %rd174;
	setp.ne.s32 	%p32, %r105, 0;
	@%p32 bra 	$L__BB9_19;
	shr.u32 	%r164, %r1, 2;
	and.b32  	%r165, %r164, 248;
	mov.u32 	%r166, _ZZN3cub18CUB_300001_SM_10006detail6reduce28DeviceReduceSingleTileKernelINS2_10policy_hubIlyN4cuda3std3__44plusIlEEE10Policy1000EPlSC_iS9_llNS7_10__identityEEEvT0_T1_T2_T3_T4_T6_E12temp_storage;
	add.s32 	%r167, %r166, %r165;
	st.shared.u64 	[%r167+16], %rd280;
$L__BB9_19:
	bar.sync 	0;
	setp.ne.s32 	%p33, %r1, 0;
	@%p33 bra 	$L__BB9_37;
	setp.gt.s32 	%p34, %r34, 32;
	ld.shared.u64 	%rd177, [_ZZN3cub18CUB_300001_SM_10006detail6reduce28DeviceReduceSingleTileKernelINS2_10policy_hubIlyN4cuda3std3__44plusIlEEE10Policy1000EPlSC_iS9_llNS7_10__identityEEEvT0_T1_T2_T3_T4_T6_E12temp_storage+24];
	selp.b64 	%rd178, %rd177, 0, %p34;
	add.s64 	%rd179, %rd178, %rd280;
	setp.gt.s32 	%p35, %r34, 64;
	ld.shared.u64 	%rd180, [_ZZN3cub18CUB_300001_SM_10006detail6reduce28DeviceReduceSingleTileKernelINS2_10policy_hubIlyN4cuda3std3__44plusIlEEE10Policy1000EPlSC_iS9_llNS7_10__identityEEEvT0_T1_T2_T3_T4_T6_E12temp_storage+32];
	selp.b64 	%rd181, %rd180, 0, %p35;
	add.s64 	%rd182, %rd179, %rd181;
	setp.gt.s32 	%p36, %r34, 96;
	ld.shared.u64 	%rd183, [_ZZN3cub18CUB_300001_SM_10006detail6reduce28DeviceReduceSingleTileKernelINS2_10policy_hubIlyN4cuda3std3__44plusIlEEE10Policy1000EPlSC_iS9_llNS7_10__identityEEEvT0_T1_T2_T3_T4_T6_E12temp_storage+40];
	selp.b64 	%rd184, %rd183, 0, %p36;
	add.s64 	%rd185, %rd182, %rd184;
	setp.gt.s32 	%p37, %r34, 128;
	ld.shared.u64 	%rd186, [_ZZN3cub18CUB_300001_SM_10006detail6reduce28DeviceReduceSingleTileKernelINS2_10policy_hubIlyN4cuda3std3__44plusIlEEE10Policy1000EPlSC_iS9_llNS7_10__identityEEEvT0_T1_T2_T3_T4_T6_E12temp_storage+48];
	selp.b64 	%rd187, %rd186, 0, %p37;
	add.s64 	%rd188, %rd185, %rd187;
	setp.gt.s32 	%p38, %r34, 160;
	ld.shared.u64 	%rd189, [_ZZN3cub18CUB_300001_SM_10006detail6reduce28DeviceReduceSingleTileKernelINS2_10policy_hubIlyN4cuda3std3__44plusIlEEE10Policy1000EPlSC_iS9_llNS7_10__identityEEEvT0_T1_T2_T3_T4_T6_E12temp_storage+56];
	selp.b64 	%rd190, %rd189, 0, %p38;
	add.s64 	%rd191, %rd188, %rd190;
	setp.gt.s32 	%p39, %r34, 192;
	ld.shared.u64 	%rd192, [_ZZN3cub18CUB_300001_SM_10006detail6reduce28DeviceReduceSingleTileKernelINS2_10policy_hubIlyN4cuda3std3__44plusIlEEE10Policy1000EPlSC_iS9_llNS7_10__identityEEEvT0_T1_T2_T3_T4_T6_E12temp_storage+64];
	selp.b64 	%rd193, %rd192, 0, %p39;
	add.s64 	%rd194, %rd191, %rd193;
	setp.gt.s32 	%p40, %r34, 224;
	ld.shared.u64 	%rd195, [_ZZN3cub18CUB_300001_SM_10006detail6reduce28DeviceReduceSingleTileKernelINS2_10policy_hubIlyN4cuda3std3__44plusIlEEE10Policy1000EPlSC_iS9_llNS7_10__identityEEEvT0_T1_T2_T3_T4_T6_E12temp_storage+72];
	selp.b64 	%rd196, %rd195, 0, %p40;
	add.s64 	%rd197, %rd194, %rd196;
	setp.gt.s32 	%p41, %r34, 256;
	ld.shared.u64 	%rd198, [_ZZN3cub18CUB_300001_SM_10006detail6reduce28DeviceReduceSingleTileKernelINS2_10policy_hubIlyN4cuda3std3__44plusIlEEE10Policy1000EPlSC_iS9_llNS7_10__identityEEEvT0_T1_T2_T3_T4_T6_E12temp_storage+80];
	selp.b64 	%rd199, %rd198, 0, %p41;
	add.s64 	%rd200, %rd197, %rd199;
	setp.gt.s32 	%p42, %r34, 288;
	ld.shared.u64 	%rd201, [_ZZN3cub18CUB_300001_SM_10006detail6reduce28DeviceReduceSingleTileKernelINS2_10policy_hubIlyN4cuda3std3__44plusIlEEE10Policy1000EPlSC_iS9_llNS7_10__identityEEEvT0_T1_T2_T3_T4_T6_E12temp_storage+88];
	selp.b64 	%rd202, %rd201, 0, %p42;
	add.s64 	%rd203, %rd200, %rd202;
	setp.gt.s32 	%p43, %r34, 320;
	ld.shared.u64 	%rd204, [_ZZN3cub18CUB_300001_SM_10006detail6reduce28DeviceReduceSingleTileKernelINS2_10policy_hubIlyN4cuda3std3__44plusIlEEE10Policy1000EPlSC_iS9_llNS7_10__identityEEEvT0_T1_T2_T3_T4_T6_E12temp_storage+96];
	selp.b64 	%rd205, %rd204, 0, %p43;
	add.s64 	%rd206, %rd203, %rd205;
	setp.gt.s32 	%p44, %r34, 352;
	ld.shared.u64 	%rd207, [_ZZN3cub18CUB_300001_SM_10006detail6reduce28DeviceReduceSingleTileKernelINS2_10policy_hubIlyN4cuda3std3__44plusIlEEE10Policy1000EPlSC_iS9_llNS7_10__identityEEEvT0_T1_T2_T3_T4_T6_E12temp_storage+104];
	selp.b64 	%rd208, %rd207, 0, %p44;
	add.s64 	%rd209, %rd206, %rd208;
	setp.gt.s32 	%p45, %r34, 384;
	ld.shared.u64 	%rd210, [_ZZN3cub18CUB_300001_SM_10006detail6reduce28DeviceReduceSingleTileKernelINS2_10policy_hubIlyN4cuda3std3__44plusIlEEE10Policy1000EPlSC_iS9_llNS7_10__identityEEEvT0_T1_T2_T3_T4_T6_E12temp_storage+112];
	selp.b64 	%rd211, %rd210, 0, %p45;
	add.s64 	%rd212, %rd209, %rd211;
	setp.gt.s32 	%p46, %r34, 416;
	ld.shared.u64 	%rd213, [_ZZN3cub18CUB_300001_SM_10006detail6reduce28DeviceReduceSingleTileKernelINS2_10policy_hubIlyN4cuda3std3__44plusIlEEE10Policy1000EPlSC_iS9_llNS7_10__identityEEEvT0_T1_T2_T3_T4_T6_E12temp_storage+120];
	selp.b64 	%rd214, %rd213, 0, %p46;
	add.s64 	%rd215, %rd212, %rd214;
	setp.gt.s32 	%p47, %r34, 448;
	ld.shared.u64 	%rd216, [_ZZN3cub18CUB_300001_SM_10006detail6reduce28DeviceReduceSingleTileKernelINS2_10policy_hubIlyN4cuda3std3__44plusIlEEE10Policy1000EPlSC_iS9_llNS7_10__identityEEEvT0_T1_T2_T3_T4_T6_E12temp_storage+128];
	selp.b64 	%rd217, %rd216, 0, %p47;
	add.s64 	%rd218, %rd215, %rd217;
	setp.gt.s32 	%p48, %r34, 480;
	ld.shared.u64 	%rd219, [_ZZN3cub18CUB_300001_SM_10006detail6reduce28DeviceReduceSingleTileKernelINS2_10policy_hubIlyN4cuda3std3__44plusIlEEE10Policy1000EPlSC_iS9_llNS7_10__identityEEEvT0_T1_T2_T3_T4_T6_E12temp_storage+136];
	selp.b64 	%rd220, %rd219, 0, %p48;
	add.s64 	%rd280, %rd218, %rd220;
	bra.uni 	$L__BB9_37;
$L__BB9_21:
	mov.u32 	%r13, %tid.x;
	mul.wide.u32 	%rd52, %r13, 8;
	add.s64 	%rd39, %rd35, %rd52;
	// begin inline asm
	ld.global.nc.u64 %rd38, [%rd39];
	// end inline asm
	add.s64 	%rd41, %rd39, 4096;
	// begin inline asm
	ld.global.nc.u64 %rd40, [%rd41];
	// end inline asm
	add.s64 	%rd43, %rd39, 8192;
	// begin inline asm
	ld.global.nc.u64 %rd42, [%rd43];
	// end inline asm
	add.s64 	%rd45, %rd39, 12288;
	// begin inline asm
	ld.global.nc.u64 %rd44, [%rd45];
	// end inline asm
	add.s64 	%rd47, %rd39, 16384;
	// begin inline asm
	ld.global.nc.u64 %rd46, [%rd47];
	// end inline asm
	add.s64 	%rd49, %rd39, 20480;
	// begin inline asm
	ld.global.nc.u64 %rd48, [%rd49];
	// end inline asm
	add.s64 	%rd51, %rd39, 24576;
	// begin inline asm
	ld.global.nc.u64 %rd50, [%rd51];
	// end inline asm
	add.s64 	%rd53, %rd40, %rd38;
	add.s64 	%rd54, %rd42, %rd53;
	add.s64 	%rd55, %rd44, %rd54;
	add.s64 	%rd56, %rd46, %rd55;
	add.s64 	%rd57, %rd48, %rd56;
	add.s64 	%rd279, %rd50, %rd57;
	setp.lt.u32 	%p3, %r34, 7168;
	mov.b32 	%r231, 3584;
	@%p3 bra 	$L__BB9_25;
	add.s32 	%r14, %r34, -3584;
	mov.b32 	%r231, 3584;
$L__BB9_23:
	add.s32 	%r37, %r231, %r13;
	mul.wide.u32 	%rd72, %r37, 8;
	add.s64 	%rd59, %rd35, %rd72;
	// begin inline asm
	ld.global.nc.u64 %rd58, [%rd59];
	// end inline asm
	add.s64 	%rd61, %rd59, 4096;
	// begin inline asm
	ld.global.nc.u64 %rd60, [%rd61];
	// end inline asm
	add.s64 	%rd63, %rd59, 8192;
	// begin inline asm
	ld.global.nc.u64 %rd62, [%rd63];
	// end inline asm
	add.s64 	%rd65, %rd59, 12288;
	// begin inline asm
	ld.global.nc.u64 %rd64, [%rd65];
	// end inline asm
	add.s64 	%rd67, %rd59, 16384;
	// begin inline asm
	ld.global.nc.u64 %rd66, [%rd67];
	// end inline asm
	add.s64 	%rd69, %rd59, 20480;
	// begin inline asm
	ld.global.nc.u64 %rd68, [%rd69];
	// end inline asm
	add.s64 	%rd71, %rd59, 24576;
	// begin inline asm
	ld.global.nc.u64 %rd70, [%rd71];
	// end inline asm
	add.s64 	%rd73, %rd58, %rd279;
	add.s64 	%rd74, %rd60, %rd73;
	add.s64 	%rd75, %rd62, %rd74;
	add.s64 	%rd76, %rd64, %rd75;
	add.s64 	%rd77, %rd66, %rd76;
	add.s64 	%rd78, %rd68, %rd77;
	add.s64 	%rd279, %rd70, %rd78;
	sub.s32 	%r38, %r34, %r231;
	setp.lt.s32 	%p4, %r38, 3584;
	@%p4 bra 	$L__BB9_33;
	add.s32 	%r231, %r231, 3584;
	setp.le.s32 	%p5, %r231, %r14;
	@%p5 bra 	$L__BB9_23;
$L__BB9_25:
	setp.le.s32 	%p6, %r34, %r231;
	@%p6 bra 	$L__BB9_33;
	sub.s32 	%r18, %r34, %r231;
	setp.ge.s32 	%p7, %r13, %r18;
	@%p7 bra 	$L__BB9_33;
	not.b32 	%r39, %r13;
	add.s32 	%r40, %r34, %r39;
	sub.s32 	%r19, %r40, %r231;
	and.b32  	%r41, %r19, 1536;
	setp.eq.s32 	%p8, %r41, 1536;
	mov.u32 	%r235, %r13;
	@%p8 bra 	$L__BB9_30;
	add.s32 	%r233, %r13, %r231;
	shr.u32 	%r42, %r19, 9;
	add.s32 	%r43, %r42, 1;
	and.b32  	%r44, %r43, 3;
	neg.s32 	%r232, %r44;
	mov.u32 	%r235, %r13;
$L__BB9_29:
	.pragma "nounroll";
	mul.wide.u32 	%rd82, %r233, 8;
	add.s64 	%rd81, %rd35, %rd82;
	// begin inline asm
	ld.global.nc.u64 %rd80, [%rd81];
	// end inline asm
	add.s64 	%rd279, %rd80, %rd279;
	add.s32 	%r235, %r235, 512;
	add.s32 	%r233, %r233, 512;
	add.s32 	%r232, %r232, 1;
	setp.ne.s32 	%p9, %r232, 0;
	@%p9 bra 	$L__BB9_29;
$L__BB9_30:
	setp.lt.u32 	%p10, %r19, 1536;
	@%p10 bra 	$L__BB9_33;
	cvt.u64.u32 	%rd83, %r235;
	cvt.u64.u32 	%rd84, %r231;
	add.s64 	%rd85, %rd83, %rd84;
	shl.b64 	%rd86, %rd85, 3;
	add.s64 	%rd87, %rd86, %rd35;
	add.s64 	%rd277, %rd87, 8192;
	add.s32 	%r236, %r235, %r231;
$L__BB9_32:
	mul.wide.u32 	%rd96, %r236, 8;
	add.s64 	%rd89, %rd35, %rd96;
	// begin inline asm
	ld.global.nc.u64 %rd88, [%rd89];
	// end inline asm
	add.s64 	%rd97, %rd88, %rd279;
	add.s64 	%rd91, %rd277, -4096;
	// begin inline asm
	ld.global.nc.u64 %rd90, [%rd91];
	// end inline asm
	add.s64 	%rd98, %rd90, %rd97;
	// begin inline asm
	ld.global.nc.u64 %rd92, [%rd277];
	// end inline asm
	add.s64 	%rd99, %rd92, %rd98;
	add.s64 	%rd95, %rd277, 4096;
	// begin inline asm
	ld.global.nc.u64 %rd94, [%rd95];
	// end inline asm
	add.s64 	%rd279, %rd94, %rd99;
	add.s32 	%r235, %r235, 2048;
	add.s64 	%rd277, %rd277, 16384;
	add.s32 	%r236, %r236, 2048;
	setp.lt.s32 	%p11, %r235, %r18;
	@%p11 bra 	$L__BB9_32;
$L__BB9_33:
	// begin inline asm
	mov.u32 %r45, %laneid;
	// end inline asm
	mov.b64 	{%r47, %r52}, %rd279;
	mov.b32 	%r53, 1;
	mov.b32 	%r94, 31;
	mov.b32 	%r95, -1;
	// begin inline asm
	shfl.sync.down.b32 %r46, %r47, %r53, %r94, %r95;
	// end inline asm
	// begin inline asm
	shfl.sync.down.b32 %r51, %r52, %r53, %r94, %r95;
	// end inline asm
	mov.b64 	%rd100, {%r46, %r51};
	setp.gt.s32 	%p12, %r45, 30;
	selp.b64 	%rd101, 0, %rd100, %p12;
	add.s64 	%rd102, %rd101, %rd279;
	mov.b64 	{%r57, %r62}, %rd102;
	mov.b32 	%r63, 2;
	// begin inline asm
	shfl.sync.down.b32 %r56, %r57, %r63, %r94, %r95;
	// end inline asm
	// begin inline asm
	shfl.sync.down.b32 %r61, %r62, %r63, %r94, %r95;
	// end inline asm
	mov.b64 	%rd103, {%r56, %r61};
	setp.gt.s32 	%p13, %r45, 29;
	selp.b64 	%rd104, 0, %rd103, %p13;
	add.s64 	%rd105, %rd104, %rd102;
	mov.b64 	{%r67, %r72}, %rd105;
	mov.b32 	%r73, 4;
	// begin inline asm
	shfl.sync.down.b32 %r66, %r67, %r73, %r94, %r95;
	// end inline asm
	// begin inline asm
	shfl.sync.down.b32 %r71, %r72, %r73, %r94, %r95;
	// end inline asm
	mov.b64 	%rd106, {%r66, %r71};
	setp.gt.s32 	%p14, %r45, 27;
	selp.b64 	%rd107, 0, %rd106, %p14;
	add.s64 	%rd108, %rd107, %rd105;
	mov.b64 	{%r77, %r82}, %rd108;
	mov.b32 	%r83, 8;
	// begin inline asm
	shfl.sync.down.b32 %r76, %r77, %r83, %r94, %r95;
	// end inline asm
	// begin inline asm
	shfl.sync.down.b32 %r81, %r82, %r83, %r94, %r95;
	// end inline asm
	mov.b64 	%rd109, {%r76, %r81};
	setp.gt.s32 	%p15, %r45, 23;
	selp.b64 	%rd110, 0, %rd109, %p15;
	add.s64 	%rd111, %rd110, %rd108;
	mov.b64 	{%r87, %r92}, %rd111;
	mov.b32 	%r93, 16;
	// begin inline asm
	shfl.sync.down.b32 %r86, %r87, %r93, %r94, %r95;
	// end inline asm
	// begin inline asm
	shfl.sync.down.b32 %r91, %r92, %r93, %r94, %r95;
	// end inline asm
	mov.b64 	%rd112, {%r86, %r91};
	setp.gt.s32 	%p16, %r45, 15;
	selp.b64 	%rd113, 0, %rd112, %p16;
	add.s64 	%rd280, %rd113, %rd111;
	setp.ne.s32 	%p17, %r45, 0;
	@%p17 bra 	$L__BB9_35;
	shr.u32 	%r96, %r13, 2;
	and.b32  	%r97, %r96, 248;
	mov.u32 	%r98, _ZZN3cub18CUB_300001_SM_10006detail6reduce28DeviceReduceSingleTileKernelINS2_10policy_hubIlyN4cuda3std3__44plusIlEEE10Policy1000EPlSC_iS9_llNS7_10__identityEEEvT0_T1_T2_T3_T4_T6_E12temp_storage;
	add.s32 	%r99, %r98, %r97;
	st.shared.u64 	[%r99+16], %rd280;
$L__BB9_35:
	bar.sync 	0;
	setp.ne.s32 	%p18, %r13, 0;
	@%p18 bra 	$L__BB9_37;
	ld.shared.u64 	%rd114, [_ZZN3cub18CUB_300001_SM_10006detail6reduce28DeviceReduceSingleTileKernelINS2_10policy_hubIlyN4cuda3std3__44plusIlEEE10Policy1000EPlSC_iS9_llNS7_10__identityEEEvT0_T1_T2_T3_T4_T6_E12temp_storage+24];
	add.s64 	%rd115, %rd114, %rd280;
	ld.shared.u64 	%rd116, [_ZZN3cub18CUB_300001_SM_10006detail6reduce28DeviceReduceSingleTileKernelINS2_10policy_hubIlyN4cuda3std3__44plusIlEEE10Policy1000EPlSC_iS9_llNS7_10__identityEEEvT0_T1_T2_T3_T4_T6_E12temp_storage+32];
	add.s64 	%rd117, %rd115, %rd116;
	ld.shared.u64 	%rd118, [_ZZN3cub18CUB_300001_SM_10006detail6reduce28DeviceReduceSingleTileKernelINS2_10policy_hubIlyN4cuda3std3__44plusIlEEE10Policy1000EPlSC_iS9_llNS7_10__identityEEEvT0_T1_T2_T3_T4_T6_E12temp_storage+40];
	add.s64 	%rd119, %rd117, %rd118;
	ld.shared.u64 	%rd120, [_ZZN3cub18CUB_300001_SM_10006detail6reduce28DeviceReduceSingleTileKernelINS2_10policy_hubIlyN4cuda3std3__44plusIlEEE10Policy1000EPlSC_iS9_llNS7_10__identityEEEvT0_T1_T2_T3_T4_T6_E12temp_storage+48];
	add.s64 	%rd121, %rd119, %rd120;
	ld.shared.u64 	%rd122, [_ZZN3cub18CUB_300001_SM_10006detail6reduce28DeviceReduceSingleTileKernelINS2_10policy_hubIlyN4cuda3std3__44plusIlEEE10Policy1000EPlSC_iS9_llNS7_10__identityEEEvT0_T1_T2_T3_T4_T6_E12temp_storage+56];
	add.s64 	%rd123, %rd121, %rd122;
	ld.shared.u64 	%rd124, [_ZZN3cub18CUB_300001_SM_10006detail6reduce28DeviceReduceSingleTileKernelINS2_10policy_hubIlyN4cuda3std3__44plusIlEEE10Policy1000EPlSC_iS9_llNS7_10__identityEEEvT0_T1_T2_T3_T4_T6_E12temp_storage+64];
	add.s64 	%rd125, %rd123, %rd124;
	ld.shared.u64 	%rd126, [_ZZN3cub18CUB_300001_SM_10006detail6reduce28DeviceReduceSingleTileKernelINS2_10policy_hubIlyN4cuda3std3__44plusIlEEE10Policy1000EPlSC_iS9_llNS7_10__identityEEEvT0_T1_T2_T3_T4_T6_E12temp_storage+72];
	add.s64 	%rd127, %rd125, %rd126;
	ld.shared.u64 	%rd128, [_ZZN3cub18CUB_300001_SM_10006detail6reduce28DeviceReduceSingleTileKernelINS2_10policy_hubIlyN4cuda3std3__44plusIlEEE10Policy1000EPlSC_iS9_llNS7_10__identityEEEvT0_T1_T2_T3_T4_T6_E12temp_storage+80];
	add.s64 	%rd129, %rd127, %rd128;
	ld.shared.u64 	%rd130, [_ZZN3cub18CUB_300001_SM_10006detail6reduce28DeviceReduceSingleTileKernelINS2_10policy_hubIlyN4cuda3std3__44plusIlEEE10Policy1000EPlSC_iS9_llNS7_10__identityEEEvT0_T1_T2_T3_T4_T6_E12temp_storage+88];
	add.s64 	%rd131, %rd129, %rd130;
	ld.shared.u64 	%rd132, [_ZZN3cub18CUB_300001_SM_10006detail6reduce28DeviceReduceSingleTileKernelINS2_10policy_hubIlyN4cuda3std3__44plusIlEEE10Policy1000EPlSC_iS9_llNS7_10__identityEEEvT0_T1_T2_T3_T4_T6_E12temp_storage+96];
	add.s64 	%rd133, %rd131, %rd132;
	ld.shared.u64 	%rd134, [_ZZN3cub18CUB_300001_SM_10006detail6reduce28DeviceReduceSingleTileKernelINS2_10policy_hubIlyN4cuda3std3__44plusIlEEE10Policy1000EPlSC_iS9_llNS7_10__identityEEEvT0_T1_T2_T3_T4_T6_E12temp_storage+104];
	add.s64 	%rd135, %rd133, %rd134;
	ld.shared.u64 	%rd136, [_ZZN3cub18CUB_300001_SM_10006detail6reduce28DeviceReduceSingleTileKernelINS2_10policy_hubIlyN4cuda3std3__44plusIlEEE10Policy1000EPlSC_iS9_llNS7_10__identityEEEvT0_T1_T2_T3_T4_T6_E12temp_storage+112];
	add.s64 	%rd137, %rd135, %rd136;
	ld.shared.u64 	%rd138, [_ZZN3cub18CUB_300001_SM_10006detail6reduce28DeviceReduceSingleTileKernelINS2_10policy_hubIlyN4cuda3std3__44plusIlEEE10Policy1000EPlSC_iS9_llNS7_10__identityEEEvT0_T1_T2_T3_T4_T6_E12temp_storage+120];
	add.s64 	%rd139, %rd137, %rd138;
	ld.shared.u64 	%rd140, [_ZZN3cub18CUB_300001_SM_10006detail6reduce28DeviceReduceSingleTileKernelINS2_10policy_hubIlyN4cuda3std3__44plusIlEEE10Policy1000EPlSC_iS9_llNS7_10__identityEEEvT0_T1_T2_T3_T4_T6_E12temp_storage+128];
	add.s64 	%rd141, %rd139, %rd140;
	ld.shared.u64 	%rd142, [_ZZN3cub18CUB_300001_SM_10006detail6reduce28DeviceReduceSingleTileKernelINS2_10policy_hubIlyN4cuda3std3__44plusIlEEE10Policy1000EPlSC_iS9_llNS7_10__identityEEEvT0_T1_T2_T3_T4_T6_E12temp_storage+136];
	add.s64 	%rd280, %rd141, %rd142;
$L__BB9_37:
	mov.u32 	%r223, %tid.x;
	setp.ne.s32 	%p56, %r223, 0;
	@%p56 bra 	$L__BB9_39;
	add.s64 	%rd264, %rd280, %rd36;
	st.global.u64 	[%rd1], %rd264;
$L__BB9_39:
	ret;

}


// ===== COMPILED SASS (sm_100) =====

	.target	sm_100

	.elftype	@"ET_EXEC"


//--------------------- .note.nv.tkinfo           --------------------------
	.section	.note.nv.tkinfo,"",@"SHT_NOTE"
	.sectionflags	@"SHF_NOTE_NV_TKINFO"
	.tkinfo
        /*0018*/ 	.word	0x00000002
        /*0030*/ 	.string	""
        /*0030*/ 	.string	"ptxas"
        /*0030*/ 	.string	"Cuda compilation tools, release 13.0, V13.0.88"
        /*0030*/ 	.string	"Build cuda_13.0.r13.0/compiler.36424714_0"
        /*0030*/ 	.string	"-arch sm_100 -m 64 "



//--------------------- .note.nv.cuinfo           --------------------------
	.section	.note.nv.cuinfo,"",@"SHT_NOTE"
	.sectionflags	@"SHF_NOTE_NV_CUINFO"
        /*0018*/ 	.short	0x0002
        /*001a*/ 	.short	0x0064
        /*001c*/ 	.short	0x0082
	.zero		2


//--------------------- .nv.info                  --------------------------
	.section	.nv.info,"",@"SHT_CUDA_INFO"
	.align	4


	//----- nvinfo : EIATTR_REGCOUNT
	.align		4
        /*0000*/ 	.byte	0x04, 0x2f
        /*0002*/ 	.short	(.L_44 - .L_43)
	.align		4
.L_43:
        /*0004*/ 	.word	index@(_Z4loadPiS_i)
        /*0008*/ 	.word	0x0000000c


	//----- nvinfo : EIATTR_FRAME_SIZE
	.align		4
.L_44:
        /*000c*/ 	.byte	0x04, 0x11
        /*000e*/ 	.short	(.L_46 - .L_45)
	.align		4
.L_45:
        /*0010*/ 	.word	index@(_Z4loadPiS_i)
        /*0014*/ 	.word	0x00000000


	//----- nvinfo : EIATTR_REGCOUNT
	.align		4
.L_46:
        /*0018*/ 	.byte	0x04, 0x2f
        /*001a*/ 	.short	(.L_48 - .L_47)
	.align		4
.L_47:
        /*001c*/ 	.word	index@(_Z9playRoundiPiS_S_S_S_ii)
        /*0020*/ 	.word	0x0000001a


	//----- nvinfo : EIATTR_FRAME_SIZE
	.align		4
.L_48:
        /*0024*/ 	.byte	0x04, 0x11
        /*0026*/ 	.short	(.L_50 - .L_49)
	.align		4
.L_49:
        /*0028*/ 	.word	index@(_Z9playRoundiPiS_S_S_S_ii)
        /*002c*/ 	.word	0x00000000


	//----- nvinfo : EIATTR_REGCOUNT
	.align		4
.L_50:
        /*0030*/ 	.byte	0x04, 0x2f
        /*0032*/ 	.short	(.L_52 - .L_51)
	.align		4
.L_51:
        /*0034*/ 	.word	index@(_ZN3cub18CUB_300001_SM_10006detail11EmptyKernelIvEEvv)
        /*0038*/ 	.word	0x00000004


	//----- nvinfo : EIATTR_FRAME_SIZE
	.align		4
.L_52:
        /*003c*/ 	.byte	0x04, 0x11
        /*003e*/ 	.short	(.L_54 - .L_53)
	.align		4
.L_53:
        /*0040*/ 	.word	index@(_ZN3cub18CUB_300001_SM_10006detail11EmptyKernelIvEEvv)
        /*0044*/ 	.word	0x00000000


	//----- nvinfo : EIATTR_REGCOUNT
	.align		4
.L_54:
        /*0048*/ 	.byte	0x04, 0x2f
        /*004a*/ 	.short	(.L_56 - .L_55)
	.align		4
.L_55:
        /*004c*/ 	.word	index@(_ZN3cub18CUB_300001_SM_10006detail8for_each13static_kernelINS2_12policy_hub_t12policy_500_tEmN6thrust24THRUST_300001_SM_1000_NS8cuda_cub20__uninitialized_fill7functorINS7_10device_ptrIiEEiEEEEvT0_T1_)
        /*0050*/ 	.word	0x00000008


	//----- nvinfo : EIATTR_FRAME_SIZE
	.align		4
.L_56:
        /*0054*/ 	.byte	0x04, 0x11
        /*0056*/ 	.short	(.L_58 - .L_57)
	.align		4
.L_57:
        /*0058*/ 	.word	index@(_ZN3cub18CUB_300001_SM_10006detail8for_each13static_kernelINS2_12policy_hub_t12policy_500_tEmN6thrust24THRUST_300001_SM_1000_NS8cuda_cub20__uninitialized_fill7functorINS7_10device_ptrIiEEiEEEEvT0_T1_)
        /*005c*/ 	.word	0x00000000


	//----- nvinfo : EIATTR_REGCOUNT
	.align		4
.L_58:
        /*0060*/ 	.byte	0x04, 0x2f
        /*0062*/ 	.short	(.L_60 - .L_59)
	.align		4
.L_59:
        /*0064*/ 	.word	index@(_ZN3cub18CUB_300001_SM_10006detail6reduce28DeviceReduceSingleTileKernelINS2_10policy_hubIljN4cuda3std3__44plusIlEEE10Policy1000EN6thrust24THRUST_300001_SM_1000_NS18transform_iteratorINSD_6detail10functional5actorINSG_9compositeIJNSG_16operator_adaptorINS7_7greaterIvEEEENSH_INSG_8argumentILj0EEEEENSH_INSG_5valueIiEEEEEEEEENSF_15normal_iteratorINSD_10device_ptrIiEEEEllEEPljS9_llNS7_10__identityEEEvT0_T1_T2_T3_T4_T6_)
        /*0068*/ 	.word	0x00000028


	//----- nvinfo : EIATTR_FRAME_SIZE
	.align		4
.L_60:
        /*006c*/ 	.byte	0x04, 0x11
        /*006e*/ 	.short	(.L_62 - .L_61)
	.align		4
.L_61:
        /*0070*/ 	.word	index@(_ZN3cub18CUB_300001_SM_10006detail6reduce28DeviceReduceSingleTileKernelINS2_10policy_hubIljN4cuda3std3__44plusIlEEE10Policy1000EN6thrust24THRUST_300001_SM_1000_NS18transform_iteratorINSD_6detail10functional5actorINSG_9compositeIJNSG_16operator_adaptorINS7_7greaterIvEEEENSH_INSG_8argumentILj0EEEEENSH_INSG_5valueIiEEEEEEEEENSF_15normal_iteratorINSD_10device_ptrIiEEEEllEEPljS9_llNS7_10__identityEEEvT0_T1_T2_T3_T4_T6_)
        /*0074*/ 	.word	0x00000000


	//----- nvinfo : EIATTR_REGCOUNT
	.align		4
.L_62:
        /*0078*/ 	.byte	0x04, 0x2f
        /*007a*/ 	.short	(.L_64 - .L_63)
	.align		4
.L_63:
        /*007c*/ 	.word	index@(_ZN3cub18CUB_300001_SM_10006detail6reduce18DeviceReduceKernelINS2_10policy_hubIljN4cuda3std3__44plusIlEEE10Policy1000EN6thrust24THRUST_300001_SM_1000_NS18transform_iteratorINSD_6detail10functional5actorINSG_9compositeIJNSG_16operator_adaptorINS7_7greaterIvEEEENSH_INSG_8argumentILj0EEEEENSH_INSG_5valueIiEEEEEEEEENSF_15normal_iteratorINSD_10device_ptrIiEEEEllEEjS9_lNS7_10__identityEEEvT0_PT3_T1_NS0_13GridEvenShareIS14_EET2_T4_)
        /*0080*/ 	.word	0x00000020


	//----- nvinfo : EIATTR_FRAME_SIZE
	.align		4
.L_64:
        /*0084*/ 	.byte	0x04, 0x11
        /*0086*/ 	.short	(.L_66 - .L_65)
	.align		4
.L_65:
        /*0088*/ 	.word	index@(_ZN3cub18CUB_300001_SM_10006detail6reduce18DeviceReduceKernelINS2_10policy_hubIljN4cuda3std3__44plusIlEEE10Policy1000EN6thrust24THRUST_300001_SM_1000_NS18transform_iteratorINSD_6detail10functional5actorINSG_9compositeIJNSG_16operator_adaptorINS7_7greaterIvEEEENSH_INSG_8argumentILj0EEEEENSH_INSG_5valueIiEEEEEEEEENSF_15normal_iteratorINSD_10device_ptrIiEEEEllEEjS9_lNS7_10__identityEEEvT0_PT3_T1_NS0_13GridEvenShareIS14_EET2_T4_)
        /*008c*/ 	.word	0x00000000


	//----- nvinfo : EIATTR_REGCOUNT
	.align		4
.L_66:
        /*0090*/ 	.byte	0x04, 0x2f
        /*0092*/ 	.short	(.L_68 - .L_67)
	.align		4
.L_67:
        /*0094*/ 	.word	index@(_ZN3cub18CUB_300001_SM_10006detail6reduce28DeviceReduceSingleTileKernelINS2_10policy_hubIljN4cuda3std3__44plusIlEEE10Policy1000EPlSC_iS9_llNS7_10__identityEEEvT0_T1_T2_T3_T4_T6_)
        /*0098*/ 	.word	0x00000030


	//----- nvinfo : EIATTR_FRAME_SIZE
	.align		4
.L_68:
        /*009c*/ 	.byte	0x04, 0x11
        /*009e*/ 	.short	(.L_70 - .L_69)
	.align		4
.L_69:
        /*00a0*/ 	.word	index@(_ZN3cub18CUB_300001_SM_10006detail6reduce28DeviceReduceSingleTileKernelINS2_10policy_hubIljN4cuda3std3__44plusIlEEE10Policy1000EPlSC_iS9_llNS7_10__identityEEEvT0_T1_T2_T3_T4_T6_)
        /*00a4*/ 	.word	0x00000000


	//----- nvinfo : EIATTR_REGCOUNT
	.align		4
.L_70:
        /*00a8*/ 	.byte	0x04, 0x2f
        /*00aa*/ 	.short	(.L_72 - .L_71)
	.align		4
.L_71:
        /*00ac*/ 	.word	index@(_ZN3cub18CUB_300001_SM_10006detail6reduce28DeviceReduceSingleTileKernelINS2_10policy_hubIlyN4cuda3std3__44plusIlEEE10Policy1000EN6thrust24THRUST_300001_SM_1000_NS18transform_iteratorINSD_6detail10functional5actorINSG_9compositeIJNSG_16operator_adaptorINS7_7greaterIvEEEENSH_INSG_8argumentILj0EEEEENSH_INSG_5valueIiEEEEEEEEENSF_15normal_iteratorINSD_10device_ptrIiEEEEllEEPlyS9_llNS7_10__identityEEEvT0_T1_T2_T3_T4_T6_)
        /*00b0*/ 	.word	0x00000026


	//----- nvinfo : EIATTR_FRAME_SIZE
	.align		4
.L_72:
        /*00b4*/ 	.byte	0x04, 0x11
        /*00b6*/ 	.short	(.L_74 - .L_73)
	.align		4
.L_73:
        /*00b8*/ 	.word	index@(_ZN3cub18CUB_300001_SM_10006detail6reduce28DeviceReduceSingleTileKernelINS2_10policy_hubIlyN4cuda3std3__44plusIlEEE10Policy1000EN6thrust24THRUST_300001_SM_1000_NS18transform_iteratorINSD_6detail10functional5actorINSG_9compositeIJNSG_16operator_adaptorINS7_7greaterIvEEEENSH_INSG_8argumentILj0EEEEENSH_INSG_5valueIiEEEEEEEEENSF_15normal_iteratorINSD_10device_ptrIiEEEEllEEPlyS9_llNS7_10__identityEEEvT0_T1_T2_T3_T4_T6_)
        /*00bc*/ 	.word	0x00000000


	//----- nvinfo : EIATTR_REGCOUNT
	.align		4
.L_74:
        /*00c0*/ 	.byte	0x04, 0x2f
        /*00c2*/ 	.short	(.L_76 - .L_75)
	.align		4
.L_75:
        /*00c4*/ 	.word	index@(_ZN3cub18CUB_300001_SM_10006detail6reduce18DeviceReduceKernelINS2_10policy_hubIlyN4cuda3std3__44plusIlEEE10Policy1000EN6thrust24THRUST_300001_SM_1000_NS18transform_iteratorINSD_6detail10functional5actorINSG_9compositeIJNSG_16operator_adaptorINS7_7greaterIvEEEENSH_INSG_8argumentILj0EEEEENSH_INSG_5valueIiEEEEEEEEENSF_15normal_iteratorINSD_10device_ptrIiEEEEllEEyS9_lNS7_10__identityEEEvT0_PT3_T1_NS0_13GridEvenShareIS14_EET2_T4_)
        /*00c8*/ 	.word	0x0000001e


	//----- nvinfo : EIATTR_FRAME_SIZE
	.align		4
.L_76:
        /*00cc*/ 	.byte	0x04, 0x11
        /*00ce*/ 	.short	(.L_78 - .L_77)
	.align		4
.L_77:
        /*00d0*/ 	.word	index@(_ZN3cub18CUB_300001_SM_10006detail6reduce18DeviceReduceKernelINS2_10policy_hubIlyN4cuda3std3__44plusIlEEE10Policy1000EN6thrust24THRUST_300001_SM_1000_NS18transform_iteratorINSD_6detail10functional5actorINSG_9compositeIJNSG_16operator_adaptorINS7_7greaterIvEEEENSH_INSG_8argumentILj0EEEEENSH_INSG_5valueIiEEEEEEEEENSF_15normal_iteratorINSD_10device_ptrIiEEEEllEEyS9_lNS7_10__identityEEEvT0_PT3_T1_NS0_13GridEvenShareIS14_EET2_T4_)
        /*00d4*/ 	.word	0x00000000


	//----- nvinfo : EIATTR_REGCOUNT
	.align		4
.L_78:
        /*00d8*/ 	.byte	0x04, 0x2f
        /*00da*/ 	.short	(.L_80 - .L_79)
	.align		4
.L_79:
        /*00dc*/ 	.word	index@(_ZN3cub18CUB_300001_SM_10006detail6reduce28DeviceReduceSingleTileKernelINS2_10policy_hubIlyN4cuda3std3__44plusIlEEE10Policy1000EPlSC_iS9_llNS7_10__identityEEEvT0_T1_T2_T3_T4_T6_)
        /*00e0*/ 	.word	0x00000030


	//----- nvinfo : EIATTR_FRAME_SIZE
	.align		4
.L_80:
        /*00e4*/ 	.byte	0x04, 0x11
        /*00e6*/ 	.short	(.L_82 - .L_81)
	.align		4
.L_81:
        /*00e8*/ 	.word	index@(_ZN3cub18CUB_300001_SM_10006detail6reduce28DeviceReduceSingleTileKernelINS2_10policy_hubIlyN4cuda3std3__44plusIlEEE10Policy1000EPlSC_iS9_llNS7_10__identityEEEvT0_T1_T2_T3_T4_T6_)
        /*00ec*/ 	.word	0x00000000


	//----- nvinfo : EIATTR_MIN_STACK_SIZE
	.align		4
.L_82:
        /*00f0*/ 	.byte	0x04, 0x12
        /*00f2*/ 	.short	(.L_84 - .L_83)
	.align		4
.L_83:
        /*00f4*/ 	.word	index@(_ZN3cub18CUB_300001_SM_10006detail6reduce28DeviceReduceSingleTileKernelINS2_10policy_hubIlyN4cuda3std3__44plusIlEEE10Policy1000EPlSC_iS9_llNS7_10__identityEEEvT0_T1_T2_T3_T4_T6_)
        /*00f8*/ 	.word	0x00000000


	//----- nvinfo : EIATTR_MIN_STACK_SIZE
	.align		4
.L_84:
        /*00fc*/ 	.byte	0x04, 0x12
        /*00fe*/ 	.short	(.L_86 - .L_85)
	.align		4
.L_85:
        /*0100*/ 	.word	index@(_ZN3cub18CUB_300001_SM_10006detail6reduce18DeviceReduceKernelINS2_10policy_hubIlyN4cuda3std3__44plusIlEEE10Policy1000EN6thrust24THRUST_300001_SM_1000_NS18transform_iteratorINSD_6detail10functional5actorINSG_9compositeIJNSG_16operator_adaptorINS7_7greaterIvEEEENSH_INSG_8argumentILj0EEEEENSH_INSG_5valueIiEEEEEEEEENSF_15normal_iteratorINSD_10device_ptrIiEEEEllEEyS9_lNS7_10__identityEEEvT0_PT3_T1_NS0_13GridEvenShareIS14_EET2_T4_)
        /*0104*/ 	.word	0x00000000


	//----- nvinfo : EIATTR_MIN_STACK_SIZE
	.align		4
.L_86:
        /*0108*/ 	.byte	0x04, 0x12
        /*010a*/ 	.short	(.L_88 - .L_87)
	.align		4
.L_87:
        /*010c*/ 	.word	index@(_ZN3cub18CUB_300001_SM_10006detail6reduce28DeviceReduceSingleTileKernelINS2_10policy_hubIlyN4cuda3std3__44plusIlEEE10Policy1000EN6thrust24THRUST_300001_SM_1000_NS18transform_iteratorINSD_6detail10functional5actorINSG_9compositeIJNSG_16operator_adaptorINS7_7greaterIvEEEENSH_INSG_8argumentILj0EEEEENSH_INSG_5valueIiEEEEEEEEENSF_15normal_iteratorINSD_10device_ptrIiEEEEllEEPlyS9_llNS7_10__identityEEEvT0_T1_T2_T3_T4_T6_)
        /*0110*/ 	.word	0x00000000


	//----- nvinfo : EIATTR_MIN_STACK_SIZE
	.align		4
.L_88:
        /*0114*/ 	.byte	0x04, 0x12
        /*0116*/ 	.short	(.L_90 - .L_89)
	.align		4
.L_89:
        /*0118*/ 	.word	index@(_ZN3cub18CUB_300001_SM_10006detail6reduce28DeviceReduceSingleTileKernelINS2_10policy_hubIljN4cuda3std3__44plusIlEEE10Policy1000EPlSC_iS9_llNS7_10__identityEEEvT0_T1_T2_T3_T4_T6_)
        /*011c*/ 	.word	0x00000000


	//----- nvinfo : EIATTR_MIN_STACK_SIZE
	.align		4
.L_90:
        /*0120*/ 	.byte	0x04, 0x12
        /*0122*/ 	.short	(.L_92 - .L_91)
	.align		4
.L_91:
        /*0124*/ 	.word	index@(_ZN3cub18CUB_300001_SM_10006detail6reduce18DeviceReduceKernelINS2_10policy_hubIljN4cuda3std3__44plusIlEEE10Policy1000EN6thrust24THRUST_300001_SM_1000_NS18transform_iteratorINSD_6detail10functional5actorINSG_9compositeIJNSG_16operator_adaptorINS7_7greaterIvEEEENSH_INSG_8argumentILj0EEEEENSH_INSG_5valueIiEEEEEEEEENSF_15normal_iteratorINSD_10device_ptrIiEEEEllEEjS9_lNS7_10__identityEEEvT0_PT3_T1_NS0_13GridEvenShareIS14_EET2_T4_)
        /*0128*/ 	.word	0x00000000


	//----- nvinfo : EIATTR_MIN_STACK_SIZE
	.align		4
.L_92:
        /*012c*/ 	.byte	0x04, 0x12
        /*012e*/ 	.short	(.L_94 - .L_93)
	.align		4
.L_93:
        /*0130*/ 	.word	index@(_ZN3cub18CUB_300001_SM_10006detail6reduce28DeviceReduceSingleTileKernelINS2_10policy_hubIljN4cuda3std3__44plusIlEEE10Policy1000EN6thrust24THRUST_300001_SM_1000_NS18transform_iteratorINSD_6detail10functional5actorINSG_9compositeIJNSG_16operator_adaptorINS7_7greaterIvEEEENSH_INSG_8argumentILj0EEEEENSH_INSG_5valueIiEEEEEEEEENSF_15normal_iteratorINSD_10device_ptrIiEEEEllEEPljS9_llNS7_10__identityEEEvT0_T1_T2_T3_T4_T6_)
        /*0134*/ 	.word	0x00000000


	//----- nvinfo : EIATTR_MIN_STACK_SIZE
	.align		4
.L_94:
        /*0138*/ 	.byte	0x04, 0x12
        /*013a*/ 	.short	(.L_96 - .L_95)
	.align		4
.L_95:
        /*013c*/ 	.word	index@(_ZN3cub18CUB_300001_SM_10006detail8for_each13static_kernelINS2_12policy_hub_t12policy_500_tEmN6thrust24THRUST_300001_SM_1000_NS8cuda_cub20__uninitialized_fill7functorINS7_10device_ptrIiEEiEEEEvT0_T1_)
        /*0140*/ 	.word	0x00000000


	//----- nvinfo : EIATTR_MIN_STACK_SIZE
	.align		4
.L_96:
        /*0144*/ 	.byte	0x04, 0x12
        /*0146*/ 	.short	(.L_98 - .L_97)
	.align		4
.L_97:
        /*0148*/ 	.word	index@(_ZN3cub18CUB_300001_SM_10006detail11EmptyKernelIvEEvv)
        /*014c*/ 	.word	0x00000000


	//----- nvinfo : EIATTR_MIN_STACK_SIZE
	.align		4
.L_98:
        /*0150*/ 	.byte	0x04, 0x12
        /*0152*/ 	.short	(.L_100 - .L_99)
	.align		4
.L_99:
        /*0154*/ 	.word	index@(_Z9playRoundiPiS_S_S_S_ii)
        /*0158*/ 	.word	0x00000000


	//----- nvinfo : EIATTR_MIN_STACK_SIZE
	.align		4
.L_100:
        /*015c*/ 	.byte	0x04, 0x12
        /*015e*/ 	.short	(.L_102 - .L_101)
	.align		4
.L_101:
        /*0160*/ 	.word	index@(_Z4loadPiS_i)
        /*0164*/ 	.word	0x00000000
.L_102:


//--------------------- .nv.compat                --------------------------
	.section	.nv.compat,"",@"SHT_CUDA_COMPAT_INFO"
	.align	4
        /*0000*/ 	.byte	0x02, 0x09, 0x00, 0x00, 0x02, 0x02, 0x01, 0x00, 0x02, 0x05, 0x05, 0x00, 0x03, 0x07, 0x01, 0x01
        /*0010*/ 	.byte	0x02, 0x03, 0x00, 0x00, 0x02, 0x06, 0x01, 0x00, 0x04, 0x0b, 0x08, 0x00, 0x09, 0x00, 0x00, 0x00
        /*0020*/ 	.byte	0x00, 0x00, 0x00, 0x00


//--------------------- .nv.info._ZN3cub18CUB_300001_SM_10006detail6reduce28DeviceReduceSingleTileKernelINS2_10policy_hubIlyN4cuda3std3__44plusIlEEE10Policy1000EPlSC_iS9_llNS7_10__identityEEEvT0_T1_T2_T3_T4_T6_ --------------------------
	.section	.nv.info._ZN3cub18CUB_300001_SM_10006detail6reduce28DeviceReduceSingleTileKernelINS2_10policy_hubIlyN4cuda3std3__44plusIlEEE10Policy1000EPlSC_iS9_llNS7_10__identityEEEvT0_T1_T2_T3_T4_T6_,"",@"SHT_CUDA_INFO"
	.sectionflags	@""
	.align	4


	//----- nvinfo : EIATTR_CUDA_API_VERSION
	.align		4
        /*0000*/ 	.byte	0x04, 0x37
        /*0002*/ 	.short	(.L_104 - .L_103)
.L_103:
        /*0004*/ 	.word	0x00000082


	//----- nvinfo : EIATTR_KPARAM_INFO
	.align		4
.L_104:
        /*0008*/ 	.byte	0x04, 0x17
        /*000a*/ 	.short	(.L_106 - .L_105)
.L_105:
        /*000c*/ 	.word	0x00000000
        /*0010*/ 	.short	0x0005
        /*0012*/ 	.short	0x0020
        /*0014*/ 	.byte	0x00, 0xf0, 0x05, 0x00


	//----- nvinfo : EIATTR_KPARAM_INFO
	.align		4
.L_106:
        /*0018*/ 	.byte	0x04, 0x17
        /*001a*/ 	.short	(.L_108 - .L_107)
.L_107:
        /*001c*/ 	.word	0x00000000
        /*0020*/ 	.short	0x0004
        /*0022*/ 	.short	0x0018
        /*0024*/ 	.byte	0x00, 0xf0, 0x21, 0x00


	//----- nvinfo : EIATTR_KPARAM_INFO
	.align		4
.L_108:
        /*0028*/ 	.byte	0x04, 0x17
        /*002a*/ 	.short	(.L_110 - .L_109)
.L_109:
        /*002c*/ 	.word	0x00000000
        /*0030*/ 	.short	0x0003
        /*0032*/ 	.short	0x0014
        /*0034*/ 	.byte	0x00, 0xf0, 0x05, 0x00


	//----- nvinfo : EIATTR_KPARAM_INFO
	.align		4
.L_110:
        /*0038*/ 	.byte	0x04, 0x17
        /*003a*/ 	.short	(.L_112 - .L_111)
.L_111:
        /*003c*/ 	.word	0x00000000
        /*0040*/ 	.short	0x0002
        /*0042*/ 	.short	0x0010
        /*0044*/ 	.byte	0x00, 0xf0, 0x11, 0x00


	//----- nvinfo : EIATTR_KPARAM_INFO
	.align		4
.L_112:
        /*0048*/ 	.byte	0x04, 0x17
        /*004a*/ 	.short	(.L_114 - .L_113)
.L_113:
        /*004c*/ 	.word	0x00000000
        /*0050*/ 	.short	0x0001
        /*0052*/ 	.short	0x0008
        /*0054*/ 	.byte	0x00, 0xf5, 0x21, 0x00


	//----- nvinfo : EIATTR_KPARAM_INFO
	.align		4
.L_114:
        /*0058*/ 	.byte	0x04, 0x17
        /*005a*/ 	.short	(.L_116 - .L_115)
.L_115:
        /*005c*/ 	.word	0x00000000
        /*0060*/ 	.short	0x0000
        /*0062*/ 	.short	0x0000
        /*0064*/ 	.byte	0x00, 0xf5, 0x21, 0x00


	//----- nvinfo : EIATTR_SPARSE_MMA_MASK
	.align		4
.L_116:
        /*0068*/ 	.byte	0x03, 0x50
        /*006a*/ 	.short	0x0000


	//----- nvinfo : EIATTR_MAXREG_COUNT
	.align		4
        /*006c*/ 	.byte	0x03, 0x1b
        /*006e*/ 	.short	0x0080


	//----- nvinfo : EIATTR_NUM_BARRIERS
	.align		4
        /*0070*/ 	.byte	0x02, 0x4c
        /*0072*/ 	.byte	0x01
	.zero		1


	//----- nvinfo : EIATTR_MERCURY_ISA_VERSION
	.align		4
        /*0074*/ 	.byte	0x03, 0x5f
        /*0076*/ 	.short	0x0101


	//----- nvinfo : EIATTR_COOP_GROUP_MASK_REGIDS
	.align		4
        /*0078*/ 	.byte	0x04, 0x29
        /*007a*/ 	.short	(.L_118 - .L_117)


	//   ....[0]....
.L_117:
        /*007c*/ 	.word	0xffffffff


	//   ....[1]....
        /*0080*/ 	.word	0xffffffff


	//   ....[2]....
        /*0084*/ 	.word	0xffffffff


	//   ....[3]....
        /*0088*/ 	.word	0xffffffff


	//   ....[4]....
        /*008c*/ 	.word	0xffffffff


	//   ....[5]....
        /*0090*/ 	.word	0xffffffff


	//   ....[6]....
        /*0094*/ 	.word	0xffffffff


	//   ....[7]....
        /*0098*/ 	.word	0xffffffff


	//   ....[8]....
        /*009c*/ 	.word	0xffffffff


	//   ....[9]....
        /*00a0*/ 	.word	0xffffffff


	//   ....[10]....
        /*00a4*/ 	.word	0xffffffff


	//   ....[11]....
        /*00a8*/ 	.word	0xffffffff


	//   ....[12]....
        /*00ac*/ 	.word	0xffffffff


	//   ....[13]....
        /*00b0*/ 	.word	0xffffffff


	//   ....[14]....
        /*00b4*/ 	.word	0xffffffff


	//   ....[15]....
        /*00b8*/ 	.word	0xffffffff


	//   ....[16]....
        /*00bc*/ 	.word	0xffffffff


	//   ....[17]....
        /*00c0*/ 	.word	0xffffffff


	//   ....[18]....
        /*00c4*/ 	.word	0xffffffff


	//   ....[19]....
        /*00c8*/ 	.word	0xffffffff


	//   ....[20]....
        /*00cc*/ 	.word	0xffffffff


	//   ....[21]....
        /*00d0*/ 	.word	0xffffffff


	//   ....[22]....
        /*00d4*/ 	.word	0xffffffff


	//   ....[23]....
        /*00d8*/ 	.word	0xffffffff


	//   ....[24]....
        /*00dc*/ 	.word	0xffffffff


	//   ....[25]....
        /*00e0*/ 	.word	0xffffffff


	//   ....[26]....
        /*00e4*/ 	.word	0xffffffff


	//   ....[27]....
        /*00e8*/ 	.word	0xffffffff


	//   ....[28]....
        /*00ec*/ 	.word	0xffffffff


	//   ....[29]....
        /*00f0*/ 	.word	0xffffffff


	//----- nvinfo : EIATTR_COOP_GROUP_INSTR_OFFSETS
	.align		4
.L_118:
        /*00f4*/ 	.byte	0x04, 0x28
        /*00f6*/ 	.short	(.L_120 - .L_119)


	//   ....[0]....
.L_119:
        /*00f8*/ 	.word	0x00000970


	//   ....[1]....
        /*00fc*/ 	.word	0x00000980


	//   ....[2]....
        /*0100*/ 	.word	0x000009e0


	//   ....[3]....
        /*0104*/ 	.word	0x00000a00


	//   ....[4]....
        /*0108*/ 	.word	0x00000a50


	//   ....[5]....
        /*010c*/ 	.word	0x00000a70


	//   ....[6]....
        /*0110*/ 	.word	0x00000ab0


	//   ....[7]....
        /*0114*/ 	.word	0x00000af0


	//   ....[8]....
        /*0118*/ 	.word	0x00000b40


	//   ....[9]....
        /*011c*/ 	.word	0x00000b80


	//   ....[10]....
        /*0120*/ 	.word	0x00000e80


	//   ....[11]....
        /*0124*/ 	.word	0x00000e90


	//   ....[12]....
        /*0128*/ 	.word	0x00000f10


	//   ....[13]....
        /*012c*/ 	.word	0x00000f30


	//   ....[14]....
        /*0130*/ 	.word	0x00000f70


	//   ....[15]....
        /*0134*/ 	.word	0x00000fb0


	//   ....[16]....
        /*0138*/ 	.word	0x00001010


	//   ....[17]....
        /*013c*/ 	.word	0x00001040


	//   ....[18]....
        /*0140*/ 	.word	0x00001080


	//   ....[19]....
        /*0144*/ 	.word	0x000010c0


	//   ....[20]....
        /*0148*/ 	.word	0x000021b0


	//   ....[21]....
        /*014c*/ 	.word	0x000021c0


	//   ....[22]....
        /*0150*/ 	.word	0x00002240


	//   ....[23]....
        /*0154*/ 	.word	0x00002250


	//   ....[24]....
        /*0158*/ 	.word	0x000022b0


	//   ....[25]....
        /*015c*/ 	.word	0x000022d0


	//   ....[26]....
        /*0160*/ 	.word	0x00002310


	//   ....[27]....
        /*0164*/ 	.word	0x00002340


	//   ....[28]....
        /*0168*/ 	.word	0x00002380


	//   ....[29]....
        /*016c*/ 	.word	0x000023e0


	//----- nvinfo : EIATTR_VRC_CTA_INIT_COUNT
	.align		4
.L_120:
        /*0170*/ 	.byte	0x02, 0x4a
	.zero		1
	.zero		1


	//----- nvinfo : EIATTR_EXIT_INSTR_OFFSETS
	.align		4
        /*0174*/ 	.byte	0x04, 0x1c
        /*0176*/ 	.short	(.L_122 - .L_121)


	//   ....[0]....
.L_121:
        /*0178*/ 	.word	0x00000080


	//   ....[1]....
        /*017c*/ 	.word	0x000000c0


	//   ....[2]....
        /*0180*/ 	.word	0x00002650


	//   ....[3]....
        /*0184*/ 	.word	0x000026b0


	//----- nvinfo : EIATTR_MAX_THREADS
	.align		4
.L_122:
        /*0188*/ 	.byte	0x04, 0x05
        /*018a*/ 	.short	(.L_124 - .L_123)
.L_123:
        /*018c*/ 	.word	0x00000200
        /*0190*/ 	.word	0x00000001
        /*0194*/ 	.word	0x00000001


	//----- nvinfo : EIATTR_CRS_STACK_SIZE
	.align		4
.L_124:
        /*0198*/ 	.byte	0x04, 0x1e
        /*019a*/ 	.short	(.L_126 - .L_125)
.L_125:
        /*019c*/ 	.word	0x00000000


	//----- nvinfo : EIATTR_CBANK_PARAM_SIZE
	.align		4
.L_126:
        /*01a0*/ 	.byte	0x03, 0x19
        /*01a2*/ 	.short	0x0021


	//----- nvinfo : EIATTR_PARAM_CBANK
	.align		4
        /*01a4*/ 	.byte	0x04, 0x0a
        /*01a6*/ 	.short	(.L_128 - .L_127)
	.align		4
.L_127:
        /*01a8*/ 	.word	index@(.nv.constant0._ZN3cub18CUB_300001_SM_10006detail6reduce28DeviceReduceSingleTileKernelINS2_10policy_hubIlyN4cuda3std3__44plusIlEEE10Policy1000EPlSC_iS9_llNS7_10__identityEEEvT0_T1_T2_T3_T4_T6_)
        /*01ac*/ 	.short	0x0380
        /*01ae*/ 	.short	0x0021


	//----- nvinfo : EIATTR_SW_WAR
	.align		4
.L_128:
        /*01b0*/ 	.byte	0x04, 0x36
        /*01b2*/ 	.short	(.L_130 - .L_129)
.L_129:
        /*01b4*/ 	.word	0x00000008
.L_130:


//--------------------- .nv.info._ZN3cub18CUB_300001_SM_10006detail6reduce18DeviceReduceKernelINS2_10policy_hubIlyN4cuda3std3__44plusIlEEE10Policy1000EN6thrust24THRUST_300001_SM_1000_NS18transform_iteratorINSD_6detail10functional5actorINSG_9compositeIJNSG_16operator_adaptorINS7_7greaterIvEEEENSH_INSG_8argumentILj0EEEEENSH_INSG_5valueIiEEEEEEEEENSF_15normal_iteratorINSD_10device_ptrIiEEEEllEEyS9_lNS7_10__identityEEEvT0_PT3_T1_NS0_13GridEvenShareIS14_EET2_T4_ --------------------------
	.section	.nv.info._ZN3cub18CUB_300001_SM_10006detail6reduce18DeviceReduceKernelINS2_10policy_hubIlyN4cuda3std3__44plusIlEEE10Policy1000EN6thrust24THRUST_300001_SM_1000_NS18transform_iteratorINSD_6detail10functional5actorINSG_9compositeIJNSG_16operator_adaptorINS7_7greaterIvEEEENSH_INSG_8argumentILj0EEEEENSH_INSG_5valueIiEEEEEEEEENSF_15normal_iteratorINSD_10device_ptrIiEEEEllEEyS9_lNS7_10__identityEEEvT0_PT3_T1_NS0_13GridEvenShareIS14_EET2_T4_,"",@"SHT_CUDA_INFO"
	.sectionflags	@""
	.align	4


	//----- nvinfo : EIATTR_CUDA_API_VERSION
	.align		4
        /*0000*/ 	.byte	0x04, 0x37
        /*0002*/ 	.short	(.L_132 - .L_131)
.L_131:
        /*0004*/ 	.word	0x00000082


	//----- nvinfo : EIATTR_KPARAM_INFO
	.align		4
.L_132:
        /*0008*/ 	.byte	0x04, 0x17
        /*000a*/ 	.short	(.L_134 - .L_133)
.L_133:
        /*000c*/ 	.word	0x00000000
        /*0010*/ 	.short	0x0005
        /*0012*/ 	.short	0x0069
        /*0014*/ 	.byte	0x00, 0xf0, 0x05, 0x00


	//----- nvinfo : EIATTR_KPARAM_INFO
	.align		4
.L_134:
        /*0018*/ 	.byte	0x04, 0x17
        /*001a*/ 	.short	(.L_136 - .L_135)
.L_135:
        /*001c*/ 	.word	0x00000000
        /*0020*/ 	.short	0x0004
        /*0022*/ 	.short	0x0068
        /*0024*/ 	.byte	0x00, 0xf0, 0x05, 0x00


	//----- nvinfo : EIATTR_KPARAM_INFO
	.align		4
.L_136:
        /*0028*/ 	.byte	0x04, 0x17
        /*002a*/ 	.short	(.L_138 - .L_137)
.L_137:
        /*002c*/ 	.word	0x00000000
        /*0030*/ 	.short	0x0003
        /*0032*/ 	.short	0x0020
        /*0034*/ 	.byte	0x00, 0xf0, 0x21, 0x01


	//----- nvinfo : EIATTR_KPARAM_INFO
	.align		4
.L_138:
        /*0038*/ 	.byte	0x04, 0x17
        /*003a*/ 	.short	(.L_140 - .L_139)
.L_139:
        /*003c*/ 	.word	0x00000000
        /*0040*/ 	.short	0x0002
        /*0042*/ 	.short	0x0018
        /*0044*/ 	.byte	0x00, 0xf0, 0x21, 0x00


	//----- nvinfo : EIATTR_KPARAM_INFO
	.align		4
.L_140:
        /*0048*/ 	.byte	0x04, 0x17
        /*004a*/ 	.short	(.L_142 - .L_141)
.L_141:
        /*004c*/ 	.word	0x00000000
        /*0050*/ 	.short	0x0001
        /*0052*/ 	.short	0x0010
        /*0054*/ 	.byte	0x00, 0xf5, 0x21, 0x00


	//----- nvinfo : EIATTR_KPARAM_INFO
	.align		4
.L_142:
        /*0058*/ 	.byte	0x04, 0x17
        /*005a*/ 	.short	(.L_144 - .L_143)
.L_143:
        /*005c*/ 	.word	0x00000000
        /*0060*/ 	.short	0x0000
        /*0062*/ 	.short	0x0000
        /*0064*/ 	.byte	0x00, 0xf0, 0x41, 0x00


	//----- nvinfo : EIATTR_SPARSE_MMA_MASK
	.align		4
.L_144:
        /*0068*/ 	.byte	0x03, 0x50
        /*006a*/ 	.short	0x0000


	//----- nvinfo : EIATTR_MAXREG_COUNT
	.align		4
        /*006c*/ 	.byte	0x03, 0x1b
        /*006e*/ 	.short	0x0080


	//----- nvinfo : EIATTR_NUM_BARRIERS
	.align		4
        /*0070*/ 	.byte	0x02, 0x4c
        /*0072*/ 	.byte	0x01
	.zero		1


	//----- nvinfo : EIATTR_MERCURY_ISA_VERSION
	.align		4
        /*0074*/ 	.byte	0x03, 0x5f
        /*0076*/ 	.short	0x0101


	//----- nvinfo : EIATTR_COOP_GROUP_MASK_REGIDS
	.align		4
        /*0078*/ 	.byte	0x04, 0x29
        /*007a*/ 	.short	(.L_146 - .L_145)


	//   ....[0]....
.L_145:
        /*007c*/ 	.word	0xffffffff


	//   ....[1]....
        /*0080*/ 	.word	0xffffffff


	//   ....[2]....
        /*0084*/ 	.word	0xffffffff


	//   ....[3]....
        /*0088*/ 	.word	0xffffffff


	//   ....[4]....
        /*008c*/ 	.word	0xffffffff


	//   ....[5]....
        /*0090*/ 	.word	0xffffffff


	//   ....[6]....
        /*0094*/ 	.word	0xffffffff


	//   ....[7]....
        /*0098*/ 	.word	0xffffffff


	//   ....[8]....
        /*009c*/ 	.word	0xffffffff


	//   ....[9]....
        /*00a0*/ 	.word	0xffffffff


	//   ....[10]....
        /*00a4*/ 	.word	0xffffffff


	//   ....[11]....
        /*00a8*/ 	.word	0xffffffff


	//   ....[12]....
        /*00ac*/ 	.word	0xffffffff


	//   ....[13]....
        /*00b0*/ 	.word	0xffffffff


	//   ....[14]....
        /*00b4*/ 	.word	0xffffffff


	//   ....[15]....
        /*00b8*/ 	.word	0xffffffff


	//   ....[16]....
        /*00bc*/ 	.word	0xffffffff


	//   ....[17]....
        /*00c0*/ 	.word	0xffffffff


	//   ....[18]....
        /*00c4*/ 	.word	0xffffffff


	//   ....[19]....
        /*00c8*/ 	.word	0xffffffff


	//   ....[20]....
        /*00cc*/ 	.word	0xffffffff


	//   ....[21]....
        /*00d0*/ 	.word	0xffffffff


	//   ....[22]....
        /*00d4*/ 	.word	0xffffffff


	//   ....[23]....
        /*00d8*/ 	.word	0xffffffff


	//   ....[24]....
        /*00dc*/ 	.word	0xffffffff


	//   ....[25]....
        /*00e0*/ 	.word	0xffffffff


	//   ....[26]....
        /*00e4*/ 	.word	0xffffffff


	//   ....[27]....
        /*00e8*/ 	.word	0xffffffff


	//   ....[28]....
        /*00ec*/ 	.word	0xffffffff


	//   ....[29]....
        /*00f0*/ 	.word	0xffffffff


	//----- nvinfo : EIATTR_COOP_GROUP_INSTR_OFFSETS
	.align		4
.L_146:
        /*00f4*/ 	.byte	0x04, 0x28
        /*00f6*/ 	.short	(.L_148 - .L_147)


	//   ....[0]....
.L_147:
        /*00f8*/ 	.word	0x00000de0


	//   ....[1]....
        /*00fc*/ 	.word	0x00000df0


	//   ....[2]....
        /*0100*/ 	.word	0x00000e50


	//   ....[3]....
        /*0104*/ 	.word	0x00000e70


	//   ....[4]....
        /*0108*/ 	.word	0x00000ec0


	//   ....[5]....
        /*010c*/ 	.word	0x00000ee0


	//   ....[6]....
        /*0110*/ 	.word	0x00000f20


	//   ....[7]....
        /*0114*/ 	.word	0x00000f60


	//   ....[8]....
        /*0118*/ 	.word	0x00000fd0


	//   ....[9]....
        /*011c*/ 	.word	0x00001000


	//   ....[10]....
        /*0120*/ 	.word	0x00001300


	//   ....[11]....
        /*0124*/ 	.word	0x00001310


	//   ....[12]....
        /*0128*/ 	.word	0x00001390


	//   ....[13]....
        /*012c*/ 	.word	0x000013b0


	//   ....[14]....
        /*0130*/ 	.word	0x00001400


	//   ....[15]....
        /*0134*/ 	.word	0x00001460


	//   ....[16]....
        /*0138*/ 	.word	0x000014a0


	//   ....[17]....
        /*013c*/ 	.word	0x000014d0


	//   ....[18]....
        /*0140*/ 	.word	0x00001520


	//   ....[19]....
        /*0144*/ 	.word	0x00001580


	//   ....[20]....
        /*0148*/ 	.word	0x00002e00


	//   ....[21]....
        /*014c*/ 	.word	0x00002e10


	//   ....[22]....
        /*0150*/ 	.word	0x00002e90


	//   ....[23]....
        /*0154*/ 	.word	0x00002ea0


	//   ....[24]....
        /*0158*/ 	.word	0x00002f00


	//   ....[25]....
        /*015c*/ 	.word	0x00002f30


	//   ....[26]....
        /*0160*/ 	.word	0x00002f80


	//   ....[27]....
        /*0164*/ 	.word	0x00002fb0


	//   ....[28]....
        /*0168*/ 	.word	0x00003000


	//   ....[29]....
        /*016c*/ 	.word	0x00003050


	//----- nvinfo : EIATTR_VRC_CTA_INIT_COUNT
	.align		4
.L_148:
        /*0170*/ 	.byte	0x02, 0x4a
	.zero		1
	.zero		1


	//----- nvinfo : EIATTR_EXIT_INSTR_OFFSETS
	.align		4
        /*0174*/ 	.byte	0x04, 0x1c
        /*0176*/ 	.short	(.L_150 - .L_149)


	//   ....[0]....
.L_149:
        /*0178*/ 	.word	0x000032b0


	//   ....[1]....
        /*017c*/ 	.word	0x00003320


	//----- nvinfo : EIATTR_MAX_THREADS
	.align		4
.L_150:
        /*0180*/ 	.byte	0x04, 0x05
        /*0182*/ 	.short	(.L_152 - .L_151)
.L_151:
        /*0184*/ 	.word	0x00000200
        /*0188*/ 	.word	0x00000001
        /*018c*/ 	.word	0x00000001


	//----- nvinfo : EIATTR_CRS_STACK_SIZE
	.align		4
.L_152:
        /*0190*/ 	.byte	0x04, 0x1e
        /*0192*/ 	.short	(.L_154 - .L_153)
.L_153:
        /*0194*/ 	.word	0x00000000


	//----- nvinfo : EIATTR_CBANK_PARAM_SIZE
	.align		4
.L_154:
        /*0198*/ 	.byte	0x03, 0x19
        /*019a*/ 	.short	0x006a


	//----- nvinfo : EIATTR_PARAM_CBANK
	.align		4
        /*019c*/ 	.byte	0x04, 0x0a
        /*019e*/ 	.short	(.L_156 - .L_155)
	.align		4
.L_155:
        /*01a0*/ 	.word	index@(.nv.constant0._ZN3cub18CUB_300001_SM_10006detail6reduce18DeviceReduceKernelINS2_10policy_hubIlyN4cuda3std3__44plusIlEEE10Policy1000EN6thrust24THRUST_300001_SM_1000_NS18transform_iteratorINSD_6detail10functional5actorINSG_9compositeIJNSG_16operator_adaptorINS7_7greaterIvEEEENSH_INSG_8argumentILj0EEEEENSH_INSG_5valueIiEEEEEEEEENSF_15normal_iteratorINSD_10device_ptrIiEEEEllEEyS9_lNS7_10__identityEEEvT0_PT3_T1_NS0_13GridEvenShareIS14_EET2_T4_)
        /*01a4*/ 	.short	0x0380
        /*01a6*/ 	.short	0x006a


	//----- nvinfo : EIATTR_SW_WAR
	.align		4
.L_156:
        /*01a8*/ 	.byte	0x04, 0x36
        /*01aa*/ 	.short	(.L_158 - .L_157)
.L_157:
        /*01ac*/ 	.word	0x00000008
.L_158:


//--------------------- .nv.info._ZN3cub18CUB_300001_SM_10006detail6reduce28DeviceReduceSingleTileKernelINS2_10policy_hubIlyN4cuda3std3__44plusIlEEE10Policy1000EN6thrust24THRUST_300001_SM_1000_NS18transform_iteratorINSD_6detail10functional5actorINSG_9compositeIJNSG_16operator_adaptorINS7_7greaterIvEEEENSH_INSG_8argumentILj0EEEEENSH_INSG_5valueIiEEEEEEEEENSF_15normal_iteratorINSD_10device_ptrIiEEEEllEEPlyS9_llNS7_10__identityEEEvT0_T1_T2_T3_T4_T6_ --------------------------
	.section	.nv.info._ZN3cub18CUB_300001_SM_10006detail6reduce28DeviceReduceSingleTileKernelINS2_10policy_hubIlyN4cuda3std3__44plusIlEEE10Policy1000EN6thrust24THRUST_300001_SM_1000_NS18transform_iteratorINSD_6detail10functional5actorINSG_9compositeIJNSG_16operator_adaptorINS7_7greaterIvEEEENSH_INSG_8argumentILj0EEEEENSH_INSG_5valueIiEEEEEEEEENSF_15normal_iteratorINSD_10device_ptrIiEEEEllEEPlyS9_llNS7_10__identityEEEvT0_T1_T2_T3_T4_T6_,"",@"SHT_CUDA_INFO"
	.sectionflags	@""
	.align	4


	//----- nvinfo : EIATTR_CUDA_API_VERSION
	.align		4
        /*0000*/ 	.byte	0x04, 0x37
        /*0002*/ 	.short	(.L_160 - .L_159)
.L_159:
        /*0004*/ 	.word	0x00000082


	//----- nvinfo : EIATTR_KPARAM_INFO
	.align		4
.L_160:
        /*0008*/ 	.byte	0x04, 0x17
        /*000a*/ 	.short	(.L_162 - .L_161)
.L_161:
        /*000c*/ 	.word	0x00000000
        /*0010*/ 	.short	0x0005
        /*0012*/ 	.short	0x0030
        /*0014*/ 	.byte	0x00, 0xf0, 0x05, 0x00


	//----- nvinfo : EIATTR_KPARAM_INFO
	.align		4
.L_162:
        /*0018*/ 	.byte	0x04, 0x17
        /*001a*/ 	.short	(.L_164 - .L_163)
.L_163:
        /*001c*/ 	.word	0x00000000
        /*0020*/ 	.short	0x0004
        /*0022*/ 	.short	0x0028
        /*0024*/ 	.byte	0x00, 0xf0, 0x21, 0x00


	//----- nvinfo : EIATTR_KPARAM_INFO
	.align		4
.L_164:
        /*0028*/ 	.byte	0x04, 0x17
        /*002a*/ 	.short	(.L_166 - .L_165)
.L_165:
        /*002c*/ 	.word	0x00000000
        /*0030*/ 	.short	0x0003
        /*0032*/ 	.short	0x0020
        /*0034*/ 	.byte	0x00, 0xf0, 0x05, 0x00


	//----- nvinfo : EIATTR_KPARAM_INFO
	.align		4
.L_166:
        /*0038*/ 	.byte	0x04, 0x17
        /*003a*/ 	.short	(.L_168 - .L_167)
.L_167:
        /*003c*/ 	.word	0x00000000
        /*0040*/ 	.short	0x0002
        /*0042*/ 	.short	0x0018
        /*0044*/ 	.byte	0x00, 0xf0, 0x21, 0x00


	//----- nvinfo : EIATTR_KPARAM_INFO
	.align		4
.L_168:
        /*0048*/ 	.byte	0x04, 0x17
        /*004a*/ 	.short	(.L_170 - .L_169)
.L_169:
        /*004c*/ 	.word	0x00000000
        /*0050*/ 	.short	0x0001
        /*0052*/ 	.short	0x0010
        /*0054*/ 	.byte	0x00, 0xf5, 0x21, 0x00


	//----- nvinfo : EIATTR_KPARAM_INFO
	.align		4
.L_170:
        /*0058*/ 	.byte	0x04, 0x17
        /*005a*/ 	.short	(.L_172 - .L_171)
.L_171:
        /*005c*/ 	.word	0x00000000
        /*0060*/ 	.short	0x0000
        /*0062*/ 	.short	0x0000
        /*0064*/ 	.byte	0x00, 0xf0, 0x41, 0x00


	//----- nvinfo : EIATTR_SPARSE_MMA_MASK
	.align		4
.L_172:
        /*0068*/ 	.byte	0x03, 0x50
        /*006a*/ 	.short	0x0000


	//----- nvinfo : EIATTR_MAXREG_COUNT
	.align		4
        /*006c*/ 	.byte	0x03, 0x1b
        /*006e*/ 	.short	0x0080


	//----- nvinfo : EIATTR_NUM_BARRIERS
	.align		4
        /*0070*/ 	.byte	0x02, 0x4c
        /*0072*/ 	.byte	0x01
	.zero		1


	//----- nvinfo : EIATTR_MERCURY_ISA_VERSION
	.align		4
        /*0074*/ 	.byte	0x03, 0x5f
        /*0076*/ 	.short	0x0101


	//----- nvinfo : EIATTR_COOP_GROUP_MASK_REGIDS
	.align		4
        /*0078*/ 	.byte	0x04, 0x29
        /*007a*/ 	.short	(.L_174 - .L_173)


	//   ....[0]....
.L_173:
        /*007c*/ 	.word	0xffffffff


	//   ....[1]....
        /*0080*/ 	.word	0xffffffff


	//   ....[2]....
        /*0084*/ 	.word	0xffffffff


	//   ....[3]....
        /*0088*/ 	.word	0xffffffff


	//   ....[4]....
        /*008c*/ 	.word	0xffffffff


	//   ....[5]....
        /*0090*/ 	.word	0xffffffff


	//   ....[6]....
        /*0094*/ 	.word	0xffffffff


	//   ....[7]....
        /*0098*/ 	.word	0xffffffff


	//   ....[8]....
        /*009c*/ 	.word	0xffffffff


	//   ....[9]....
        /*00a0*/ 	.word	0xffffffff


	//   ....[10]....
        /*00a4*/ 	.word	0xffffffff


	//   ....[11]....
        /*00a8*/ 	.word	0xffffffff


	//   ....[12]....
        /*00ac*/ 	.word	0xffffffff


	//   ....[13]....
        /*00b0*/ 	.word	0xffffffff


	//   ....[14]....
        /*00b4*/ 	.word	0xffffffff


	//   ....[15]....
        /*00b8*/ 	.word	0xffffffff


	//   ....[16]....
        /*00bc*/ 	.word	0xffffffff


	//   ....[17]....
        /*00c0*/ 	.word	0xffffffff


	//   ....[18]....
        /*00c4*/ 	.word	0xffffffff


	//   ....[19]....
        /*00c8*/ 	.word	0xffffffff


	//   ....[20]....
        /*00cc*/ 	.word	0xffffffff


	//   ....[21]....
        /*00d0*/ 	.word	0xffffffff


	//   ....[22]....
        /*00d4*/ 	.word	0xffffffff


	//   ....[23]....
        /*00d8*/ 	.word	0xffffffff


	//   ....[24]....
        /*00dc*/ 	.word	0xffffffff


	//   ....[25]....
        /*00e0*/ 	.word	0xffffffff


	//   ....[26]....
        /*00e4*/ 	.word	0xffffffff


	//   ....[27]....
        /*00e8*/ 	.word	0xffffffff


	//   ....[28]....
        /*00ec*/ 	.word	0xffffffff


	//   ....[29]....
        /*00f0*/ 	.word	0xffffffff


	//----- nvinfo : EIATTR_COOP_GROUP_INSTR_OFFSETS
	.align		4
.L_174:
        /*00f4*/ 	.byte	0x04, 0x28
        /*00f6*/ 	.short	(.L_176 - .L_175)


	//   ....[0]....
.L_175:
        /*00f8*/ 	.word	0x00000d50


	//   ....[1]....
        /*00fc*/ 	.word	0x00000d60


	//   ....[2]....
        /*0100*/ 	.word	0x00000dc0


	//   ....[3]....
        /*0104*/ 	.word	0x00000de0


	//   ....[4]....
        /*0108*/ 	.word	0x00000e30


	//   ....[5]....
        /*010c*/ 	.word	0x00000e50


	//   ....[6]....
        /*0110*/ 	.word	0x00000e90


	//   ....[7]....
        /*0114*/ 	.word	0x00000ed0


	//   ....[8]....
        /*0118*/ 	.word	0x00000f20


	//   ....[9]....
        /*011c*/ 	.word	0x00000f60


	//   ....[10]....
        /*0120*/ 	.word	0x00001260


	//   ....[11]....
        /*0124*/ 	.word	0x00001270


	//   ....[12]....
        /*0128*/ 	.word	0x000012f0


	//   ....[13]....
        /*012c*/ 	.word	0x00001310


	//   ....[14]....
        /*0130*/ 	.word	0x00001360


	//   ....[15]....
        /*0134*/ 	.word	0x000013c0


	//   ....[16]....
        /*0138*/ 	.word	0x00001400


	//   ....[17]....
        /*013c*/ 	.word	0x00001430


	//   ....[18]....
        /*0140*/ 	.word	0x00001480


	//   ....[19]....
        /*0144*/ 	.word	0x000014e0


	//   ....[20]....
        /*0148*/ 	.word	0x00002c10


	//   ....[21]....
        /*014c*/ 	.word	0x00002c20


	//   ....[22]....
        /*0150*/ 	.word	0x00002ca0


	//   ....[23]....
        /*0154*/ 	.word	0x00002cb0


	//   ....[24]....
        /*0158*/ 	.word	0x00002d10


	//   ....[25]....
        /*015c*/ 	.word	0x00002d30


	//   ....[26]....
        /*0160*/ 	.word	0x00002d70


	//   ....[27]....
        /*0164*/ 	.word	0x00002da0


	//   ....[28]....
        /*0168*/ 	.word	0x00002df0


	//   ....[29]....
        /*016c*/ 	.word	0x00002e40


	//----- nvinfo : EIATTR_VRC_CTA_INIT_COUNT
	.align		4
.L_176:
        /*0170*/ 	.byte	0x02, 0x4a
	.zero		1
	.zero		1


	//----- nvinfo : EIATTR_EXIT_INSTR_OFFSETS
	.align		4
        /*0174*/ 	.byte	0x04, 0x1c
        /*0176*/ 	.short	(.L_178 - .L_177)


	//   ....[0]....
.L_177:
        /*0178*/ 	.word	0x000000a0


	//   ....[1]....
        /*017c*/ 	.word	0x000000e0


	//   ....[2]....
        /*0180*/ 	.word	0x000030a0


	//   ....[3]....
        /*0184*/ 	.word	0x00003100


	//----- nvinfo : EIATTR_MAX_THREADS
	.align		4
.L_178:
        /*0188*/ 	.byte	0x04, 0x05
        /*018a*/ 	.short	(.L_180 - .L_179)
.L_179:
        /*018c*/ 	.word	0x00000200
        /*0190*/ 	.word	0x00000001
        /*0194*/ 	.word	0x00000001


	//----- nvinfo : EIATTR_CRS_STACK_SIZE
	.align		4
.L_180:
        /*0198*/ 	.byte	0x04, 0x1e
        /*019a*/ 	.short	(.L_182 - .L_181)
.L_181:
        /*019c*/ 	.word	0x00000000


	//----- nvinfo : EIATTR_CBANK_PARAM_SIZE
	.align		4
.L_182:
        /*01a0*/ 	.byte	0x03, 0x19
        /*01a2*/ 	.short	0x0031


	//----- nvinfo : EIATTR_PARAM_CBANK
	.align		4
        /*01a4*/ 	.byte	0x04, 0x0a
        /*01a6*/ 	.short	(.L_184 - .L_183)
	.align		4
.L_183:
        /*01a8*/ 	.word	index@(.nv.constant0._ZN3cub18CUB_300001_SM_10006detail6reduce28DeviceReduceSingleTileKernelINS2_10policy_hubIlyN4cuda3std3__44plusIlEEE10Policy1000EN6thrust24THRUST_300001_SM_1000_NS18transform_iteratorINSD_6detail10functional5actorINSG_9compositeIJNSG_16operator_adaptorINS7_7greaterIvEEEENSH_INSG_8argumentILj0EEEEENSH_INSG_5valueIiEEEEEEEEENSF_15normal_iteratorINSD_10device_ptrIiEEEEllEEPlyS9_llNS7_10__identityEEEvT0_T1_T2_T3_T4_T6_)
        /*01ac*/ 	.short	0x0380
        /*01ae*/ 	.short	0x0031


	//----- nvinfo : EIATTR_SW_WAR
	.align		4
.L_184:
        /*01b0*/ 	.byte	0x04, 0x36
        /*01b2*/ 	.short	(.L_186 - .L_185)
.L_185:
        /*01b4*/ 	.word	0x00000008
.L_186:


//--------------------- .nv.info._ZN3cub18CUB_300001_SM_10006detail6reduce28DeviceReduceSingleTileKernelINS2_10policy_hubIljN4cuda3std3__44plusIlEEE10Policy1000EPlSC_iS9_llNS7_10__identityEEEvT0_T1_T2_T3_T4_T6_ --------------------------
	.section	.nv.info._ZN3cub18CUB_300001_SM_10006detail6reduce28DeviceReduceSingleTileKernelINS2_10policy_hubIljN4cuda3std3__44plusIlEEE10Policy1000EPlSC_iS9_llNS7_10__identityEEEvT0_T1_T2_T3_T4_T6_,"",@"SHT_CUDA_INFO"
	.sectionflags	@""
	.align	4


	//----- nvinfo : EIATTR_CUDA_API_VERSION
	.align		4
        /*0000*/ 	.byte	0x04, 0x37
        /*0002*/ 	.short	(.L_188 - .L_187)
.L_187:
        /*0004*/ 	.word	0x00000082


	//----- nvinfo : EIATTR_KPARAM_INFO
	.align		4
.L_188:
        /*0008*/ 	.byte	0x04, 0x17
        /*000a*/ 	.short	(.L_190 - .L_189)
.L_189:
        /*000c*/ 	.word	0x00000000
        /*0010*/ 	.short	0x0005
        /*0012*/ 	.short	0x0020
        /*0014*/ 	.byte	0x00, 0xf0, 0x05, 0x00


	//----- nvinfo : EIATTR_KPARAM_INFO
	.align		4
.L_190:
        /*0018*/ 	.byte	0x04, 0x17
        /*001a*/ 	.short	(.L_192 - .L_191)
.L_191:
        /*001c*/ 	.word	0x00000000
        /*0020*/ 	.short	0x0004
        /*0022*/ 	.short	0x0018
        /*0024*/ 	.byte	0x00, 0xf0, 0x21, 0x00


	//----- nvinfo : EIATTR_KPARAM_INFO
	.align		4
.L_192:
        /*0028*/ 	.byte	0x04, 0x17
        /*002a*/ 	.short	(.L_194 - .L_193)
.L_193:
        /*002c*/ 	.word	0x00000000
        /*0030*/ 	.short	0x0003
        /*0032*/ 	.short	0x0014
        /*0034*/ 	.byte	0x00, 0xf0, 0x05, 0x00


	//----- nvinfo : EIATTR_KPARAM_INFO
	.align		4
.L_194:
        /*0038*/ 	.byte	0x04, 0x17
        /*003a*/ 	.short	(.L_196 - .L_195)
.L_195:
        /*003c*/ 	.word	0x00000000
        /*0040*/ 	.short	0x0002
        /*0042*/ 	.short	0x0010
        /*0044*/ 	.byte	0x00, 0xf0, 0x11, 0x00


	//----- nvinfo : EIATTR_KPARAM_INFO
	.align		4
.L_196:
        /*0048*/ 	.byte	0x04, 0x17
        /*004a*/ 	.short	(.L_198 - .L_197)
.L_197:
        /*004c*/ 	.word	0x00000000
        /*0050*/ 	.short	0x0001
        /*0052*/ 	.short	0x0008
        /*0054*/ 	.byte	0x00, 0xf5, 0x21, 0x00


	//----- nvinfo : EIATTR_KPARAM_INFO
	.align		4
.L_198:
        /*0058*/ 	.byte	0x04, 0x17
        /*005a*/ 	.short	(.L_200 - .L_199)
.L_199:
        /*005c*/ 	.word	0x00000000
        /*0060*/ 	.short	0x0000
        /*0062*/ 	.short	0x0000
        /*0064*/ 	.byte	0x00, 0xf5, 0x21, 0x00


	//----- nvinfo : EIATTR_SPARSE_MMA_MASK
	.align		4
.L_200:
        /*0068*/ 	.byte	0x03, 0x50
        /*006a*/ 	.short	0x0000


	//----- nvinfo : EIATTR_MAXREG_COUNT
	.align		4
        /*006c*/ 	.byte	0x03, 0x1b
        /*006e*/ 	.short	0x0080


	//----- nvinfo : EIATTR_NUM_BARRIERS
	.align		4
        /*0070*/ 	.byte	0x02, 0x4c
        /*0072*/ 	.byte	0x01
	.zero		1


	//----- nvinfo : EIATTR_MERCURY_ISA_VERSION
	.align		4
        /*0074*/ 	.byte	0x03, 0x5f
        /*0076*/ 	.short	0x0101


	//----- nvinfo : EIATTR_COOP_GROUP_MASK_REGIDS
	.align		4
        /*0078*/ 	.byte	0x04, 0x29
        /*007a*/ 	.short	(.L_202 - .L_201)


	//   ....[0]....
.L_201:
        /*007c*/ 	.word	0xffffffff


	//   ....[1]....
        /*0080*/ 	.word	0xffffffff


	//   ....[2]....
        /*0084*/ 	.word	0xffffffff


	//   ....[3]....
        /*0088*/ 	.word	0xffffffff


	//   ....[4]....
        /*008c*/ 	.word	0xffffffff


	//   ....[5]....
        /*0090*/ 	.word	0xffffffff


	//   ....[6]....
        /*0094*/ 	.word	0xffffffff


	//   ....[7]....
        /*0098*/ 	.word	0xffffffff


	//   ....[8]....
        /*009c*/ 	.word	0xffffffff


	//   ....[9]....
        /*00a0*/ 	.word	0xffffffff


	//   ....[10]....
        /*00a4*/ 	.word	0xffffffff


	//   ....[11]....
        /*00a8*/ 	.word	0xffffffff


	//   ....[12]....
        /*00ac*/ 	.word	0xffffffff


	//   ....[13]....
        /*00b0*/ 	.word	0xffffffff


	//   ....[14]....
        /*00b4*/ 	.word	0xffffffff


	//   ....[15]....
        /*00b8*/ 	.word	0xffffffff


	//   ....[16]....
        /*00bc*/ 	.word	0xffffffff


	//   ....[17]....
        /*00c0*/ 	.word	0xffffffff


	//   ....[18]....
        /*00c4*/ 	.word	0xffffffff


	//   ....[19]....
        /*00c8*/ 	.word	0xffffffff


	//   ....[20]....
        /*00cc*/ 	.word	0xffffffff


	//   ....[21]....
        /*00d0*/ 	.word	0xffffffff


	//   ....[22]....
        /*00d4*/ 	.word	0xffffffff


	//   ....[23]....
        /*00d8*/ 	.word	0xffffffff


	//   ....[24]....
        /*00dc*/ 	.word	0xffffffff


	//   ....[25]....
        /*00e0*/ 	.word	0xffffffff


	//   ....[26]....
        /*00e4*/ 	.word	0xffffffff


	//   ....[27]....
        /*00e8*/ 	.word	0xffffffff


	//   ....[28]....
        /*00ec*/ 	.word	0xffffffff


	//   ....[29]....
        /*00f0*/ 	.word	0xffffffff


	//----- nvinfo : EIATTR_COOP_GROUP_INSTR_OFFSETS
	.align		4
.L_202:
        /*00f4*/ 	.byte	0x04, 0x28
        /*00f6*/ 	.short	(.L_204 - .L_203)


	//   ....[0]....
.L_203:
        /*00f8*/ 	.word	0x00000970


	//   ....[1]....
        /*00fc*/ 	.word	0x00000980


	//   ....[2]....
        /*0100*/ 	.word	0x000009e0


	//   ....[3]....
        /*0104*/ 	.word	0x00000a00


	//   ....[4]....
        /*0108*/ 	.word	0x00000a50


	//   ....[5]....
        /*010c*/ 	.word	0x00000a70


	//   ....[6]....
        /*0110*/ 	.word	0x00000ab0


	//   ....[7]....
        /*0114*/ 	.word	0x00000af0


	//   ....[8]....
        /*0118*/ 	.word	0x00000b40


	//   ....[9]....
        /*011c*/ 	.word	0x00000b80


	//   ....[10]....
        /*0120*/ 	.word	0x00000e80


	//   ....[11]....
        /*0124*/ 	.word	0x00000e90


	//   ....[12]....
        /*0128*/ 	.word	0x00000f10


	//   ....[13]....
        /*012c*/ 	.word	0x00000f30


	//   ....[14]....
        /*0130*/ 	.word	0x00000f70


	//   ....[15]....
        /*0134*/ 	.word	0x00000fb0


	//   ....[16]....
        /*0138*/ 	.word	0x00001010


	//   ....[17]....
        /*013c*/ 	.word	0x00001040


	//   ....[18]....
        /*0140*/ 	.word	0x00001080


	//   ....[19]....
        /*0144*/ 	.word	0x000010c0


	//   ....[20]....
        /*0148*/ 	.word	0x000021b0


	//   ....[21]....
        /*014c*/ 	.word	0x000021c0


	//   ....[22]....
        /*0150*/ 	.word	0x00002240


	//   ....[23]....
        /*0154*/ 	.word	0x00002250


	//   ....[24]....
        /*0158*/ 	.word	0x000022b0


	//   ....[25]....
        /*015c*/ 	.word	0x000022d0


	//   ....[26]....
        /*0160*/ 	.word	0x00002310


	//   ....[27]....
        /*0164*/ 	.word	0x00002340


	//   ....[28]....
        /*0168*/ 	.word	0x00002380


	//   ....[29]....
        /*016c*/ 	.word	0x000023e0


	//----- nvinfo : EIATTR_VRC_CTA_INIT_COUNT
	.align		4
.L_204:
        /*0170*/ 	.byte	0x02, 0x4a
	.zero		1
	.zero		1


	//----- nvinfo : EIATTR_EXIT_INSTR_OFFSETS
	.align		4
        /*0174*/ 	.byte	0x04, 0x1c
        /*0176*/ 	.short	(.L_206 - .L_205)


	//   ....[0]....
.L_205:
        /*0178*/ 	.word	0x00000080


	//   ....[1]....
        /*017c*/ 	.word	0x000000c0


	//   ....[2]....
        /*0180*/ 	.word	0x00002650


	//   ....[3]....
        /*0184*/ 	.word	0x000026b0


	//----- nvinfo : EIATTR_MAX_THREADS
	.align		4
.L_206:
        /*0188*/ 	.byte	0x04, 0x05
        /*018a*/ 	.short	(.L_208 - .L_207)
.L_207:
        /*018c*/ 	.word	0x00000200
        /*0190*/ 	.word	0x00000001
        /*0194*/ 	.word	0x00000001


	//----- nvinfo : EIATTR_CRS_STACK_SIZE
	.align		4
.L_208:
        /*0198*/ 	.byte	0x04, 0x1e
        /*019a*/ 	.short	(.L_210 - .L_209)
.L_209:
        /*019c*/ 	.word	0x00000000


	//----- nvinfo : EIATTR_CBANK_PARAM_SIZE
	.align		4
.L_210:
        /*01a0*/ 	.byte	0x03, 0x19
        /*01a2*/ 	.short	0x0021


	//----- nvinfo : EIATTR_PARAM_CBANK
	.align		4
        /*01a4*/ 	.byte	0x04, 0x0a
        /*01a6*/ 	.short	(.L_212 - .L_211)
	.align		4
.L_211:
        /*01a8*/ 	.word	index@(.nv.constant0._ZN3cub18CUB_300001_SM_10006detail6reduce28DeviceReduceSingleTileKernelINS2_10policy_hubIljN4cuda3std3__44plusIlEEE10Policy1000EPlSC_iS9_llNS7_10__identityEEEvT0_T1_T2_T3_T4_T6_)
        /*01ac*/ 	.short	0x0380
        /*01ae*/ 	.short	0x0021


	//----- nvinfo : EIATTR_SW_WAR
	.align		4
.L_212:
        /*01b0*/ 	.byte	0x04, 0x36
        /*01b2*/ 	.short	(.L_214 - .L_213)
.L_213:
        /*01b4*/ 	.word	0x00000008
.L_214:


//--------------------- .nv.info._ZN3cub18CUB_300001_SM_10006detail6reduce18DeviceReduceKernelINS2_10policy_hubIljN4cuda3std3__44plusIlEEE10Policy1000EN6thrust24THRUST_300001_SM_1000_NS18transform_iteratorINSD_6detail10functional5actorINSG_9compositeIJNSG_16operator_adaptorINS7_7greaterIvEEEENSH_INSG_8argumentILj0EEEEENSH_INSG_5valueIiEEEEEEEEENSF_15normal_iteratorINSD_10device_ptrIiEEEEllEEjS9_lNS7_10__identityEEEvT0_PT3_T1_NS0_13GridEvenShareIS14_EET2_T4_ --------------------------
	.section	.nv.info._ZN3cub18CUB_300001_SM_10006detail6reduce18DeviceReduceKernelINS2_10policy_hubIljN4cuda3std3__44plusIlEEE10Policy1000EN6thrust24THRUST_300001_SM_1000_NS18transform_iteratorINSD_6detail10functional5actorINSG_9compositeIJNSG_16operator_adaptorINS7_7greaterIvEEEENSH_INSG_8argumentILj0EEEEENSH_INSG_5valueIiEEEEEEEEENSF_15normal_iteratorINSD_10device_ptrIiEEEEllEEjS9_lNS7_10__identityEEEvT0_PT3_T1_NS0_13GridEvenShareIS14_EET2_T4_,"",@"SHT_CUDA_INFO"
	.sectionflags	@""
	.align	4


	//----- nvinfo : EIATTR_CUDA_API_VERSION
	.align		4
        /*0000*/ 	.byte	0x04, 0x37
        /*0002*/ 	.short	(.L_216 - .L_215)
.L_215:
        /*0004*/ 	.word	0x00000082


	//----- nvinfo : EIATTR_KPARAM_INFO
	.align		4
.L_216:
        /*0008*/ 	.byte	0x04, 0x17
        /*000a*/ 	.short	(.L_218 - .L_217)
.L_217:
        /*000c*/ 	.word	0x00000000
        /*0010*/ 	.short	0x0005
        /*0012*/ 	.short	0x0045
        /*0014*/ 	.byte	0x00, 0xf0, 0x05, 0x00


	//----- nvinfo : EIATTR_KPARAM_INFO
	.align		4
.L_218:
        /*0018*/ 	.byte	0x04, 0x17
        /*001a*/ 	.short	(.L_220 - .L_219)
.L_219:
        /*001c*/ 	.word	0x00000000
        /*0020*/ 	.short	0x0004
        /*0022*/ 	.short	0x0044
        /*0024*/ 	.byte	0x00, 0xf0, 0x05, 0x00


	//----- nvinfo : EIATTR_KPARAM_INFO
	.align		4
.L_220:
        /*0028*/ 	.byte	0x04, 0x17
        /*002a*/ 	.short	(.L_222 - .L_221)
.L_221:
        /*002c*/ 	.word	0x00000000
        /*0030*/ 	.short	0x0003
        /*0032*/ 	.short	0x001c
        /*0034*/ 	.byte	0x00, 0xf0, 0xa1, 0x00


	//----- nvinfo : EIATTR_KPARAM_INFO
	.align		4
.L_222:
        /*0038*/ 	.byte	0x04, 0x17
        /*003a*/ 	.short	(.L_224 - .L_223)
.L_223:
        /*003c*/ 	.word	0x00000000
        /*0040*/ 	.short	0x0002
        /*0042*/ 	.short	0x0018
        /*0044*/ 	.byte	0x00, 0xf0, 0x11, 0x00


	//----- nvinfo : EIATTR_KPARAM_INFO
	.align		4
.L_224:
        /*0048*/ 	.byte	0x04, 0x17
        /*004a*/ 	.short	(.L_226 - .L_225)
.L_225:
        /*004c*/ 	.word	0x00000000
        /*0050*/ 	.short	0x0001
        /*0052*/ 	.short	0x0010
        /*0054*/ 	.byte	0x00, 0xf5, 0x21, 0x00


	//----- nvinfo : EIATTR_KPARAM_INFO
	.align		4
.L_226:
        /*0058*/ 	.byte	0x04, 0x17
        /*005a*/ 	.short	(.L_228 - .L_227)
.L_227:
        /*005c*/ 	.word	0x00000000
        /*0060*/ 	.short	0x0000
        /*0062*/ 	.short	0x0000
        /*0064*/ 	.byte	0x00, 0xf0, 0x41, 0x00


	//----- nvinfo : EIATTR_SPARSE_MMA_MASK
	.align		4
.L_228:
        /*0068*/ 	.byte	0x03, 0x50
        /*006a*/ 	.short	0x0000


	//----- nvinfo : EIATTR_MAXREG_COUNT
	.align		4
        /*006c*/ 	.byte	0x03, 0x1b
        /*006e*/ 	.short	0x0080


	//----- nvinfo : EIATTR_NUM_BARRIERS
	.align		4
        /*0070*/ 	.byte	0x02, 0x4c
        /*0072*/ 	.byte	0x01
	.zero		1


	//----- nvinfo : EIATTR_MERCURY_ISA_VERSION
	.align		4
        /*0074*/ 	.byte	0x03, 0x5f
        /*0076*/ 	.short	0x0101


	//----- nvinfo : EIATTR_COOP_GROUP_MASK_REGIDS
	.align		4
        /*0078*/ 	.byte	0x04, 0x29
        /*007a*/ 	.short	(.L_230 - .L_229)


	//   ....[0]....
.L_229:
        /*007c*/ 	.word	0xffffffff


	//   ....[1]....
        /*0080*/ 	.word	0xffffffff


	//   ....[2]....
        /*0084*/ 	.word	0xffffffff


	//   ....[3]....
        /*0088*/ 	.word	0xffffffff


	//   ....[4]....
        /*008c*/ 	.word	0xffffffff


	//   ....[5]....
        /*0090*/ 	.word	0xffffffff


	//   ....[6]....
        /*0094*/ 	.word	0xffffffff


	//   ....[7]....
        /*0098*/ 	.word	0xffffffff


	//   ....[8]....
        /*009c*/ 	.word	0xffffffff


	//   ....[9]....
        /*00a0*/ 	.word	0xffffffff


	//   ....[10]....
        /*00a4*/ 	.word	0xffffffff


	//   ....[11]....
        /*00a8*/ 	.word	0xffffffff


	//   ....[12]....
        /*00ac*/ 	.word	0xffffffff


	//   ....[13]....
        /*00b0*/ 	.word	0xffffffff


	//   ....[14]....
        /*00b4*/ 	.word	0xffffffff


	//   ....[15]....
        /*00b8*/ 	.word	0xffffffff


	//   ....[16]....
        /*00bc*/ 	.word	0xffffffff


	//   ....[17]....
        /*00c0*/ 	.word	0xffffffff


	//   ....[18]....
        /*00c4*/ 	.word	0xffffffff


	//   ....[19]....
        /*00c8*/ 	.word	0xffffffff


	//   ....[20]....
        /*00cc*/ 	.word	0xffffffff


	//   ....[21]....
        /*00d0*/ 	.word	0xffffffff


	//   ....[22]....
        /*00d4*/ 	.word	0xffffffff


	//   ....[23]....
        /*00d8*/ 	.word	0xffffffff


	//   ....[24]....
        /*00dc*/ 	.word	0xffffffff


	//   ....[25]....
        /*00e0*/ 	.word	0xffffffff


	//   ....[26]....
        /*00e4*/ 	.word	0xffffffff


	//   ....[27]....
        /*00e8*/ 	.word	0xffffffff


	//   ....[28]....
        /*00ec*/ 	.word	0xffffffff


	//   ....[29]....
        /*00f0*/ 	.word	0xffffffff


	//----- nvinfo : EIATTR_COOP_GROUP_INSTR_OFFSETS
	.align		4
.L_230:
        /*00f4*/ 	.byte	0x04, 0x28
        /*00f6*/ 	.short	(.L_232 - .L_231)


	//   ....[0]....
.L_231:
        /*00f8*/ 	.word	0x00001030


	//   ....[1]....
        /*00fc*/ 	.word	0x00001040


	//   ....[2]....
        /*0100*/ 	.word	0x000010a0


	//   ....[3]....
        /*0104*/ 	.word	0x000010c0


	//   ....[4]....
        /*0108*/ 	.word	0x00001110


	//   ....[5]....
        /*010c*/ 	.word	0x00001130


	//   ....[6]....
        /*0110*/ 	.word	0x00001170


	//   ....[7]....
        /*0114*/ 	.word	0x000011b0


	//   ....[8]....
        /*0118*/ 	.word	0x00001210


	//   ....[9]....
        /*011c*/ 	.word	0x00001250


	//   ....[10]....
        /*0120*/ 	.word	0x00001540


	//   ....[11]....
        /*0124*/ 	.word	0x00001550


	//   ....[12]....
        /*0128*/ 	.word	0x000015d0


	//   ....[13]....
        /*012c*/ 	.word	0x00001600


	//   ....[14]....
        /*0130*/ 	.word	0x00001650


	//   ....[15]....
        /*0134*/ 	.word	0x00001690


	//   ....[16]....
        /*0138*/ 	.word	0x000016d0


	//   ....[17]....
        /*013c*/ 	.word	0x00001710


	//   ....[18]....
        /*0140*/ 	.word	0x00001740


	//   ....[19]....
        /*0144*/ 	.word	0x000017b0


	//   ....[20]....
        /*0148*/ 	.word	0x00003170


	//   ....[21]....
        /*014c*/ 	.word	0x00003180


	//   ....[22]....
        /*0150*/ 	.word	0x00003200


	//   ....[23]....
        /*0154*/ 	.word	0x00003210


	//   ....[24]....
        /*0158*/ 	.word	0x00003260


	//   ....[25]....
        /*015c*/ 	.word	0x00003290


	//   ....[26]....
        /*0160*/ 	.word	0x000032d0


	//   ....[27]....
        /*0164*/ 	.word	0x00003300


	//   ....[28]....
        /*0168*/ 	.word	0x00003340


	//   ....[29]....
        /*016c*/ 	.word	0x000033a0


	//----- nvinfo : EIATTR_VRC_CTA_INIT_COUNT
	.align		4
.L_232:
        /*0170*/ 	.byte	0x02, 0x4a
	.zero		1
	.zero		1


	//----- nvinfo : EIATTR_EXIT_INSTR_OFFSETS
	.align		4
        /*0174*/ 	.byte	0x04, 0x1c
        /*0176*/ 	.short	(.L_234 - .L_233)


	//   ....[0]....
.L_233:
        /*0178*/ 	.word	0x00003610


	//   ....[1]....
        /*017c*/ 	.word	0x00003650


	//----- nvinfo : EIATTR_MAX_THREADS
	.align		4
.L_234:
        /*0180*/ 	.byte	0x04, 0x05
        /*0182*/ 	.short	(.L_236 - .L_235)
.L_235:
        /*0184*/ 	.word	0x00000200
        /*0188*/ 	.word	0x00000001
        /*018c*/ 	.word	0x00000001


	//----- nvinfo : EIATTR_CRS_STACK_SIZE
	.align		4
.L_236:
        /*0190*/ 	.byte	0x04, 0x1e
        /*0192*/ 	.short	(.L_238 - .L_237)
.L_237:
        /*0194*/ 	.word	0x00000000


	//----- nvinfo : EIATTR_CBANK_PARAM_SIZE
	.align		4
.L_238:
        /*0198*/ 	.byte	0x03, 0x19
        /*019a*/ 	.short	0x0046


	//----- nvinfo : EIATTR_PARAM_CBANK
	.align		4
        /*019c*/ 	.byte	0x04, 0x0a
        /*019e*/ 	.short	(.L_240 - .L_239)
	.align		4
.L_239:
        /*01a0*/ 	.word	index@(.nv.constant0._ZN3cub18CUB_300001_SM_10006detail6reduce18DeviceReduceKernelINS2_10policy_hubIljN4cuda3std3__44plusIlEEE10Policy1000EN6thrust24THRUST_300001_SM_1000_NS18transform_iteratorINSD_6detail10functional5actorINSG_9compositeIJNSG_16operator_adaptorINS7_7greaterIvEEEENSH_INSG_8argumentILj0EEEEENSH_INSG_5valueIiEEEEEEEEENSF_15normal_iteratorINSD_10device_ptrIiEEEEllEEjS9_lNS7_10__identityEEEvT0_PT3_T1_NS0_13GridEvenShareIS14_EET2_T4_)
        /*01a4*/ 	.short	0x0380
        /*01a6*/ 	.short	0x0046


	//----- nvinfo : EIATTR_SW_WAR
	.align		4
.L_240:
        /*01a8*/ 	.byte	0x04, 0x36
        /*01aa*/ 	.short	(.L_242 - .L_241)
.L_241:
        /*01ac*/ 	.word	0x00000008
.L_242:


//--------------------- .nv.info._ZN3cub18CUB_300001_SM_10006detail6reduce28DeviceReduceSingleTileKernelINS2_10policy_hubIljN4cuda3std3__44plusIlEEE10Policy1000EN6thrust24THRUST_300001_SM_1000_NS18transform_iteratorINSD_6detail10functional5actorINSG_9compositeIJNSG_16operator_adaptorINS7_7greaterIvEEEENSH_INSG_8argumentILj0EEEEENSH_INSG_5valueIiEEEEEEEEENSF_15normal_iteratorINSD_10device_ptrIiEEEEllEEPljS9_llNS7_10__identityEEEvT0_T1_T2_T3_T4_T6_ --------------------------
	.section	.nv.info._ZN3cub18CUB_300001_SM_10006detail6reduce28DeviceReduceSingleTileKernelINS2_10policy_hubIljN4cuda3std3__44plusIlEEE10Policy1000EN6thrust24THRUST_300001_SM_1000_NS18transform_iteratorINSD_6detail10functional5actorINSG_9compositeIJNSG_16operator_adaptorINS7_7greaterIvEEEENSH_INSG_8argumentILj0EEEEENSH_INSG_5valueIiEEEEEEEEENSF_15normal_iteratorINSD_10device_ptrIiEEEEllEEPljS9_llNS7_10__identityEEEvT0_T1_T2_T3_T4_T6_,"",@"SHT_CUDA_INFO"
	.sectionflags	@""
	.align	4


	//----- nvinfo : EIATTR_CUDA_API_VERSION
	.align		4
        /*0000*/ 	.byte	0x04, 0x37
        /*0002*/ 	.short	(.L_244 - .L_243)
.L_243:
        /*0004*/ 	.word	0x00000082


	//----- nvinfo : EIATTR_KPARAM_INFO
	.align		4
.L_244:
        /*0008*/ 	.byte	0x04, 0x17
        /*000a*/ 	.short	(.L_246 - .L_245)
.L_245:
        /*000c*/ 	.word	0x00000000
        /*0010*/ 	.short	0x0005
        /*0012*/ 	.short	0x0028
        /*0014*/ 	.byte	0x00, 0xf0, 0x05, 0x00


	//----- nvinfo : EIATTR_KPARAM_INFO
	.align		4
.L_246:
        /*0018*/ 	.byte	0x04, 0x17
        /*001a*/ 	.short	(.L_248 - .L_247)
.L_247:
        /*001c*/ 	.word	0x00000000
        /*0020*/ 	.short	0x0004
        /*0022*/ 	.short	0x0020
        /*0024*/ 	.byte	0x00, 0xf0, 0x21, 0x00


	//----- nvinfo : EIATTR_KPARAM_INFO
	.align		4
.L_248:
        /*0028*/ 	.byte	0x04, 0x17
        /*002a*/ 	.short	(.L_250 - .L_249)
.L_249:
        /*002c*/ 	.word	0x00000000
        /*0030*/ 	.short	0x0003
        /*0032*/ 	.short	0x001c
        /*0034*/ 	.byte	0x00, 0xf0, 0x05, 0x00


	//----- nvinfo : EIATTR_KPARAM_INFO
	.align		4
.L_250:
        /*0038*/ 	.byte	0x04, 0x17
        /*003a*/ 	.short	(.L_252 - .L_251)
.L_251:
        /*003c*/ 	.word	0x00000000
        /*0040*/ 	.short	0x0002
        /*0042*/ 	.short	0x0018
        /*0044*/ 	.byte	0x00, 0xf0, 0x11, 0x00


	//----- nvinfo : EIATTR_KPARAM_INFO
	.align		4
.L_252:
        /*0048*/ 	.byte	0x04, 0x17
        /*004a*/ 	.short	(.L_254 - .L_253)
.L_253:
        /*004c*/ 	.word	0x00000000
        /*0050*/ 	.short	0x0001
        /*0052*/ 	.short	0x0010
        /*0054*/ 	.byte	0x00, 0xf5, 0x21, 0x00


	//----- nvinfo : EIATTR_KPARAM_INFO
	.align		4
.L_254:
        /*0058*/ 	.byte	0x04, 0x17
        /*005a*/ 	.short	(.L_256 - .L_255)
.L_255:
        /*005c*/ 	.word	0x00000000
        /*0060*/ 	.short	0x0000
        /*0062*/ 	.short	0x0000
        /*0064*/ 	.byte	0x00, 0xf0, 0x41, 0x00


	//----- nvinfo : EIATTR_SPARSE_MMA_MASK
	.align		4
.L_256:
        /*0068*/ 	.byte	0x03, 0x50
        /*006a*/ 	.short	0x0000


	//----- nvinfo : EIATTR_MAXREG_COUNT
	.align		4
        /*006c*/ 	.byte	0x03, 0x1b
        /*006e*/ 	.short	0x0080


	//----- nvinfo : EIATTR_NUM_BARRIERS
	.align		4
        /*0070*/ 	.byte	0x02, 0x4c
        /*0072*/ 	.byte	0x01
	.zero		1


	//----- nvinfo : EIATTR_MERCURY_ISA_VERSION
	.align		4
        /*0074*/ 	.byte	0x03, 0x5f
        /*0076*/ 	.short	0x0101


	//----- nvinfo : EIATTR_COOP_GROUP_MASK_REGIDS
	.align		4
        /*0078*/ 	.byte	0x04, 0x29
        /*007a*/ 	.short	(.L_258 - .L_257)


	//   ....[0]....
.L_257:
        /*007c*/ 	.word	0xffffffff


	//   ....[1]....
        /*0080*/ 	.word	0xffffffff


	//   ....[2]....
        /*0084*/ 	.word	0xffffffff


	//   ....[3]....
        /*0088*/ 	.word	0xffffffff


	//   ....[4]....
        /*008c*/ 	.word	0xffffffff


	//   ....[5]....
        /*0090*/ 	.word	0xffffffff


	//   ....[6]....
        /*0094*/ 	.word	0xffffffff


	//   ....[7]....
        /*0098*/ 	.word	0xffffffff


	//   ....[8]....
        /*009c*/ 	.word	0xffffffff


	//   ....[9]....
        /*00a0*/ 	.word	0xffffffff


	//   ....[10]....
        /*00a4*/ 	.word	0xffffffff


	//   ....[11]....
        /*00a8*/ 	.word	0xffffffff


	//   ....[12]....
        /*00ac*/ 	.word	0xffffffff


	//   ....[13]....
        /*00b0*/ 	.word	0xffffffff


	//   ....[14]....
        /*00b4*/ 	.word	0xffffffff


	//   ....[15]....
        /*00b8*/ 	.word	0xffffffff


	//   ....[16]....
        /*00bc*/ 	.word	0xffffffff


	//   ....[17]....
        /*00c0*/ 	.word	0xffffffff


	//   ....[18]....
        /*00c4*/ 	.word	0xffffffff


	//   ....[19]....
        /*00c8*/ 	.word	0xffffffff


	//   ....[20]....
        /*00cc*/ 	.word	0xffffffff


	//   ....[21]....
        /*00d0*/ 	.word	0xffffffff


	//   ....[22]....
        /*00d4*/ 	.word	0xffffffff


	//   ....[23]....
        /*00d8*/ 	.word	0xffffffff


	//   ....[24]....
        /*00dc*/ 	.word	0xffffffff


	//   ....[25]....
        /*00e0*/ 	.word	0xffffffff


	//   ....[26]....
        /*00e4*/ 	.word	0xffffffff


	//   ....[27]....
        /*00e8*/ 	.word	0xffffffff


	//   ....[28]....
        /*00ec*/ 	.word	0xffffffff


	//   ....[29]....
        /*00f0*/ 	.word	0xffffffff


	//----- nvinfo : EIATTR_COOP_GROUP_INSTR_OFFSETS
	.align		4
.L_258:
        /*00f4*/ 	.byte	0x04, 0x28
        /*00f6*/ 	.short	(.L_260 - .L_259)


	//   ....[0]....
.L_259:
        /*00f8*/ 	.word	0x00000d20


	//   ....[1]....
        /*00fc*/ 	.word	0x00000d30


	//   ....[2]....
        /*0100*/ 	.word	0x00000d90


	//   ....[3]....
        /*0104*/ 	.word	0x00000db0


	//   ....[4]....
        /*0108*/ 	.word	0x00000e00


	//   ....[5]....
        /*010c*/ 	.word	0x00000e20


	//   ....[6]....
        /*0110*/ 	.word	0x00000e60


	//   ....[7]....
        /*0114*/ 	.word	0x00000ea0


	//   ....[8]....
        /*0118*/ 	.word	0x00000ef0


	//   ....[9]....
        /*011c*/ 	.word	0x00000f30


	//   ....[10]....
        /*0120*/ 	.word	0x00001230


	//   ....[11]....
        /*0124*/ 	.word	0x00001240


	//   ....[12]....
        /*0128*/ 	.word	0x000012c0


	//   ....[13]....
        /*012c*/ 	.word	0x000012e0


	//   ....[14]....
        /*0130*/ 	.word	0x00001330


	//   ....[15]....
        /*0134*/ 	.word	0x00001380


	//   ....[16]....
        /*0138*/ 	.word	0x000013c0


	//   ....[17]....
        /*013c*/ 	.word	0x000013f0


	//   ....[18]....
        /*0140*/ 	.word	0x00001430


	//   ....[19]....
        /*0144*/ 	.word	0x00001470


	//   ....[20]....
        /*0148*/ 	.word	0x00002ce0


	//   ....[21]....
        /*014c*/ 	.word	0x00002cf0


	//   ....[22]....
        /*0150*/ 	.word	0x00002d70


	//   ....[23]....
        /*0154*/ 	.word	0x00002d80


	//   ....[24]....
        /*0158*/ 	.word	0x00002de0


	//   ....[25]....
        /*015c*/ 	.word	0x00002e00


	//   ....[26]....
        /*0160*/ 	.word	0x00002e40


	//   ....[27]....
        /*0164*/ 	.word	0x00002e70


	//   ....[28]....
        /*0168*/ 	.word	0x00002ec0


	//   ....[29]....
        /*016c*/ 	.word	0x00002f10


	//----- nvinfo : EIATTR_VRC_CTA_INIT_COUNT
	.align		4
.L_260:
        /*0170*/ 	.byte	0x02, 0x4a
	.zero		1
	.zero		1


	//----- nvinfo : EIATTR_EXIT_INSTR_OFFSETS
	.align		4
        /*0174*/ 	.byte	0x04, 0x1c
        /*0176*/ 	.short	(.L_262 - .L_261)


	//   ....[0]....
.L_261:
        /*0178*/ 	.word	0x00000080


	//   ....[1]....
        /*017c*/ 	.word	0x000000c0


	//   ....[2]....
        /*0180*/ 	.word	0x00003180


	//   ....[3]....
        /*0184*/ 	.word	0x000031e0


	//----- nvinfo : EIATTR_MAX_THREADS
	.align		4
.L_262:
        /*0188*/ 	.byte	0x04, 0x05
        /*018a*/ 	.short	(.L_264 - .L_263)
.L_263:
        /*018c*/ 	.word	0x00000200
        /*0190*/ 	.word	0x00000001
        /*0194*/ 	.word	0x00000001


	//----- nvinfo : EIATTR_CRS_STACK_SIZE
	.align		4
.L_264:
        /*0198*/ 	.byte	0x04, 0x1e
        /*019a*/ 	.short	(.L_266 - .L_265)
.L_265:
        /*019c*/ 	.word	0x00000000


	//----- nvinfo : EIATTR_CBANK_PARAM_SIZE
	.align		4
.L_266:
        /*01a0*/ 	.byte	0x03, 0x19
        /*01a2*/ 	.short	0x0029


	//----- nvinfo : EIATTR_PARAM_CBANK
	.align		4
        /*01a4*/ 	.byte	0x04, 0x0a
        /*01a6*/ 	.short	(.L_268 - .L_267)
	.align		4
.L_267:
        /*01a8*/ 	.word	index@(.nv.constant0._ZN3cub18CUB_300001_SM_10006detail6reduce28DeviceReduceSingleTileKernelINS2_10policy_hubIljN4cuda3std3__44plusIlEEE10Policy1000EN6thrust24THRUST_300001_SM_1000_NS18transform_iteratorINSD_6detail10functional5actorINSG_9compositeIJNSG_16operator_adaptorINS7_7greaterIvEEEENSH_INSG_8argumentILj0EEEEENSH_INSG_5valueIiEEEEEEEEENSF_15normal_iteratorINSD_10device_ptrIiEEEEllEEPljS9_llNS7_10__identityEEEvT0_T1_T2_T3_T4_T6_)
        /*01ac*/ 	.short	0x0380
        /*01ae*/ 	.short	0x0029


	//----- nvinfo : EIATTR_SW_WAR
	.align		4
.L_268:
        /*01b0*/ 	.byte	0x04, 0x36
        /*01b2*/ 	.short	(.L_270 - .L_269)
.L_269:
        /*01b4*/ 	.word	0x00000008
.L_270:


//--------------------- .nv.info._ZN3cub18CUB_300001_SM_10006detail8for_each13static_kernelINS2_12policy_hub_t12policy_500_tEmN6thrust24THRUST_300001_SM_1000_NS8cuda_cub20__uninitialized_fill7functorINS7_10device_ptrIiEEiEEEEvT0_T1_ --------------------------
	.section	.nv.info._ZN3cub18CUB_300001_SM_10006detail8for_each13static_kernelINS2_12policy_hub_t12policy_500_tEmN6thrust24THRUST_300001_SM_1000_NS8cuda_cub20__uninitialized_fill7functorINS7_10device_ptrIiEEiEEEEvT0_T1_,"",@"SHT_CUDA_INFO"
	.sectionflags	@""
	.align	4


	//----- nvinfo : EIATTR_CUDA_API_VERSION
	.align		4
        /*0000*/ 	.byte	0x04, 0x37
        /*0002*/ 	.short	(.L_272 - .L_271)
.L_271:
        /*0004*/ 	.word	0x00000082


	//----- nvinfo : EIATTR_KPARAM_INFO
	.align		4
.L_272:
        /*0008*/ 	.byte	0x04, 0x17
        /*000a*/ 	.short	(.L_274 - .L_273)
.L_273:
        /*000c*/ 	.word	0x00000000
        /*0010*/ 	.short	0x0001
        /*0012*/ 	.short	0x0008
        /*0014*/ 	.byte	0x00, 0xf0, 0x41, 0x00


	//----- nvinfo : EIATTR_KPARAM_INFO
	.align		4
.L_274:
        /*0018*/ 	.byte	0x04, 0x17
        /*001a*/ 	.short	(.L_276 - .L_275)
.L_275:
        /*001c*/ 	.word	0x00000000
        /*0020*/ 	.short	0x0000
        /*0022*/ 	.short	0x0000
        /*0024*/ 	.byte	0x00, 0xf0, 0x21, 0x00


	//----- nvinfo : EIATTR_SPARSE_MMA_MASK
	.align		4
.L_276:
        /*0028*/ 	.byte	0x03, 0x50
        /*002a*/ 	.short	0x0000


	//----- nvinfo : EIATTR_MAXREG_COUNT
	.align		4
        /*002c*/ 	.byte	0x03, 0x1b
        /*002e*/ 	.short	0x00ff


	//----- nvinfo : EIATTR_MERCURY_ISA_VERSION
	.align		4
        /*0030*/ 	.byte	0x03, 0x5f
        /*0032*/ 	.short	0x0101


	//----- nvinfo : EIATTR_VRC_CTA_INIT_COUNT
	.align		4
        /*0034*/ 	.byte	0x02, 0x4a
	.zero		1
	.zero		1


	//----- nvinfo : EIATTR_EXIT_INSTR_OFFSETS
	.align		4
        /*0038*/ 	.byte	0x04, 0x1c
        /*003a*/ 	.short	(.L_278 - .L_277)


	//   ....[0]....
.L_277:
        /*003c*/ 	.word	0x00000130


	//   ....[1]....
        /*0040*/ 	.word	0x00000230


	//   ....[2]....
        /*0044*/ 	.word	0x00000260


	//----- nvinfo : EIATTR_MAX_THREADS
	.align		4
.L_278:
        /*0048*/ 	.byte	0x04, 0x05
        /*004a*/ 	.short	(.L_280 - .L_279)
.L_279:
        /*004c*/ 	.word	0x00000100
        /*0050*/ 	.word	0x00000001
        /*0054*/ 	.word	0x00000001


	//----- nvinfo : EIATTR_CBANK_PARAM_SIZE
	.align		4
.L_280:
        /*0058*/ 	.byte	0x03, 0x19
        /*005a*/ 	.short	0x0018


	//----- nvinfo : EIATTR_PARAM_CBANK
	.align		4
        /*005c*/ 	.byte	0x04, 0x0a
        /*005e*/ 	.short	(.L_282 - .L_281)
	.align		4
.L_281:
        /*0060*/ 	.word	index@(.nv.constant0._ZN3cub18CUB_300001_SM_10006detail8for_each13static_kernelINS2_12policy_hub_t12policy_500_tEmN6thrust24THRUST_300001_SM_1000_NS8cuda_cub20__uninitialized_fill7functorINS7_10device_ptrIiEEiEEEEvT0_T1_)
        /*0064*/ 	.short	0x0380
        /*0066*/ 	.short	0x0018


	//----- nvinfo : EIATTR_SW_WAR
	.align		4
.L_282:
        /*0068*/ 	.byte	0x04, 0x36
        /*006a*/ 	.short	(.L_284 - .L_283)
.L_283:
        /*006c*/ 	.word	0x00000008
.L_284:


//--------------------- .nv.info._ZN3cub18CUB_300001_SM_10006detail11EmptyKernelIvEEvv --------------------------
	.section	.nv.info._ZN3cub18CUB_300001_SM_10006detail11EmptyKernelIvEEvv,"",@"SHT_CUDA_INFO"
	.sectionflags	@""
	.align	4


	//----- nvinfo : EIATTR_CUDA_API_VERSION
	.align		4
        /*0000*/ 	.byte	0x04, 0x37
        /*0002*/ 	.short	(.L_286 - .L_285)
.L_285:
        /*0004*/ 	.word	0x00000082


	//----- nvinfo : EIATTR_SPARSE_MMA_MASK
	.align		4
.L_286:
        /*0008*/ 	.byte	0x03, 0x50
        /*000a*/ 	.short	0x0000


	//----- nvinfo : EIATTR_MAXREG_COUNT
	.align		4
        /*000c*/ 	.byte	0x03, 0x1b
        /*000e*/ 	.short	0x00ff


	//----- nvinfo : EIATTR_MERCURY_ISA_VERSION
	.align		4
        /*0010*/ 	.byte	0x03, 0x5f
        /*0012*/ 	.short	0x0101


	//----- nvinfo : EIATTR_VRC_CTA_INIT_COUNT
	.align		4
        /*0014*/ 	.byte	0x02, 0x4a
	.zero		1
	.zero		1


	//----- nvinfo : EIATTR_EXIT_INSTR_OFFSETS
	.align		4
        /*0018*/ 	.byte	0x04, 0x1c
        /*001a*/ 	.short	(.L_288 - .L_287)


	//   ....[0]....
.L_287:
        /*001c*/ 	.word	0x00000010


	//----- nvinfo : EIATTR_SW_WAR
	.align		4
.L_288:
        /*0020*/ 	.byte	0x04, 0x36
        /*0022*/ 	.short	(.L_290 - .L_289)
.L_289:
        /*0024*/ 	.word	0x00000008
.L_290:


//--------------------- .nv.info._Z9playRoundiPiS_S_S_S_ii --------------------------
	.section	.nv.info._Z9playRoundiPiS_S_S_S_ii,"",@"SHT_CUDA_INFO"
	.sectionflags	@""
	.align	4


	//----- nvinfo : EIATTR_CUDA_API_VERSION
	.align		4
        /*0000*/ 	.byte	0x04, 0x37
        /*0002*/ 	.short	(.L_292 - .L_291)
.L_291:
        /*0004*/ 	.word	0x00000082


	//----- nvinfo : EIATTR_KPARAM_INFO
	.align		4
.L_292:
        /*0008*/ 	.byte	0x04, 0x17
        /*000a*/ 	.short	(.L_294 - .L_293)
.L_293:
        /*000c*/ 	.word	0x00000000
        /*0010*/ 	.short	0x0007
        /*0012*/ 	.short	0x0034
        /*0014*/ 	.byte	0x00, 0xf0, 0x11, 0x00


	//----- nvinfo : EIATTR_KPARAM_INFO
	.align		4
.L_294:
        /*0018*/ 	.byte	0x04, 0x17
        /*001a*/ 	.short	(.L_296 - .L_295)
.L_295:
        /*001c*/ 	.word	0x00000000
        /*0020*/ 	.short	0x0006
        /*0022*/ 	.short	0x0030
        /*0024*/ 	.byte	0x00, 0xf0, 0x11, 0x00


	//----- nvinfo : EIATTR_KPARAM_INFO
	.align		4
.L_296:
        /*0028*/ 	.byte	0x04, 0x17
        /*002a*/ 	.short	(.L_298 - .L_297)
.L_297:
        /*002c*/ 	.word	0x00000000
        /*0030*/ 	.short	0x0005
        /*0032*/ 	.short	0x0028
        /*0034*/ 	.byte	0x00, 0xf5, 0x21, 0x00


	//----- nvinfo : EIATTR_KPARAM_INFO
	.align		4
.L_298:
        /*0038*/ 	.byte	0x04, 0x17
        /*003a*/ 	.short	(.L_300 - .L_299)
.L_299:
        /*003c*/ 	.word	0x00000000
        /*0040*/ 	.short	0x0004
        /*0042*/ 	.short	0x0020
        /*0044*/ 	.byte	0x00, 0xf5, 0x21, 0x00


	//----- nvinfo : EIATTR_KPARAM_INFO
	.align		4
.L_300:
        /*0048*/ 	.byte	0x04, 0x17
        /*004a*/ 	.short	(.L_302 - .L_301)
.L_301:
        /*004c*/ 	.word	0x00000000
        /*0050*/ 	.short	0x0003
        /*0052*/ 	.short	0x0018
        /*0054*/ 	.byte	0x00, 0xf5, 0x21, 0x00


	//----- nvinfo : EIATTR_KPARAM_INFO
	.align		4
.L_302:
        /*0058*/ 	.byte	0x04, 0x17
        /*005a*/ 	.short	(.L_304 - .L_303)
.L_303:
        /*005c*/ 	.word	0x00000000
        /*0060*/ 	.short	0x0002
        /*0062*/ 	.short	0x0010
        /*0064*/ 	.byte	0x00, 0xf5, 0x21, 0x00


	//----- nvinfo : EIATTR_KPARAM_INFO
	.align		4
.L_304:
        /*0068*/ 	.byte	0x04, 0x17
        /*006a*/ 	.short	(.L_306 - .L_305)
.L_305:
        /*006c*/ 	.word	0x00000000
        /*0070*/ 	.short	0x0001
        /*0072*/ 	.short	0x0008
        /*0074*/ 	.byte	0x00, 0xf5, 0x21, 0x00


	//----- nvinfo : EIATTR_KPARAM_INFO
	.align		4
.L_306:
        /*0078*/ 	.byte	0x04, 0x17
        /*007a*/ 	.short	(.L_308 - .L_307)
.L_307:
        /*007c*/ 	.word	0x00000000
        /*0080*/ 	.short	0x0000
        /*0082*/ 	.short	0x0000
        /*0084*/ 	.byte	0x00, 0xf0, 0x11, 0x00


	//----- nvinfo : EIATTR_SPARSE_MMA_MASK
	.align		4
.L_308:
        /*0088*/ 	.byte	0x03, 0x50
        /*008a*/ 	.short	0x0000


	//----- nvinfo : EIATTR_MAXREG_COUNT
	.align		4
        /*008c*/ 	.byte	0x03, 0x1b
        /*008e*/ 	.short	0x00ff


	//----- nvinfo : EIATTR_NUM_BARRIERS
	.align		4
        /*0090*/ 	.byte	0x02, 0x4c
        /*0092*/ 	.byte	0x01
	.zero		1


	//----- nvinfo : EIATTR_MERCURY_ISA_VERSION
	.align		4
        /*0094*/ 	.byte	0x03, 0x5f
        /*0096*/ 	.short	0x0101


	//----- nvinfo : EIATTR_VRC_CTA_INIT_COUNT
	.align		4
        /*0098*/ 	.byte	0x02, 0x4a
	.zero		1
	.zero		1


	//----- nvinfo : EIATTR_EXIT_INSTR_OFFSETS
	.align		4
        /*009c*/ 	.byte	0x04, 0x1c
        /*009e*/ 	.short	(.L_310 - .L_309)


	//   ....[0]....
.L_309:
        /*00a0*/ 	.word	0x000001a0


	//   ....[1]....
        /*00a4*/ 	.word	0x00000860


	//   ....[2]....
        /*00a8*/ 	.word	0x00000890


	//   ....[3]....
        /*00ac*/ 	.word	0x00000930


	//----- nvinfo : EIATTR_CRS_STACK_SIZE
	.align		4
.L_310:
        /*00b0*/ 	.byte	0x04, 0x1e
        /*00b2*/ 	.short	(.L_312 - .L_311)
.L_311:
        /*00b4*/ 	.word	0x00000000


	//----- nvinfo : EIATTR_CBANK_PARAM_SIZE
	.align		4
.L_312:
        /*00b8*/ 	.byte	0x03, 0x19
        /*00ba*/ 	.short	0x0038


	//----- nvinfo : EIATTR_PARAM_CBANK
	.align		4
        /*00bc*/ 	.byte	0x04, 0x0a
        /*00be*/ 	.short	(.L_314 - .L_313)
	.align		4
.L_313:
        /*00c0*/ 	.word	index@(.nv.constant0._Z9playRoundiPiS_S_S_S_ii)
        /*00c4*/ 	.short	0x0380
        /*00c6*/ 	.short	0x0038


	//----- nvinfo : EIATTR_SW_WAR
	.align		4
.L_314:
        /*00c8*/ 	.byte	0x04, 0x36
        /*00ca*/ 	.short	(.L_316 - .L_315)
.L_315:
        /*00cc*/ 	.word	0x00000008
.L_316:


//--------------------- .nv.info._Z4loadPiS_i     --------------------------
	.section	.nv.info._Z4loadPiS_i,"",@"SHT_CUDA_INFO"
	.sectionflags	@""
	.align	4


	//----- nvinfo : EIATTR_CUDA_API_VERSION
	.align		4
        /*0000*/ 	.byte	0x04, 0x37
        /*0002*/ 	.short	(.L_318 - .L_317)
.L_317:
        /*0004*/ 	.word	0x00000082


	//----- nvinfo : EIATTR_KPARAM_INFO
	.align		4
.L_318:
        /*0008*/ 	.byte	0x04, 0x17
        /*000a*/ 	.short	(.L_320 - .L_319)
.L_319:
        /*000c*/ 	.word	0x00000000
        /*0010*/ 	.short	0x0002
        /*0012*/ 	.short	0x0010
        /*0014*/ 	.byte	0x00, 0xf0, 0x11, 0x00


	//----- nvinfo : EIATTR_KPARAM_INFO
	.align		4
.L_320:
        /*0018*/ 	.byte	0x04, 0x17
        /*001a*/ 	.short	(.L_322 - .L_321)
.L_321:
        /*001c*/ 	.word	0x00000000
        /*0020*/ 	.short	0x0001
        /*0022*/ 	.short	0x0008
        /*0024*/ 	.byte	0x00, 0xf5, 0x21, 0x00


	//----- nvinfo : EIATTR_KPARAM_INFO
	.align		4
.L_322:
        /*0028*/ 	.byte	0x04, 0x17
        /*002a*/ 	.short	(.L_324 - .L_323)
.L_323:
        /*002c*/ 	.word	0x00000000
        /*0030*/ 	.short	0x0000
        /*0032*/ 	.short	0x0000
        /*0034*/ 	.byte	0x00, 0xf5, 0x21, 0x00


	//----- nvinfo : EIATTR_SPARSE_MMA_MASK
	.align		4
.L_324:
        /*0038*/ 	.byte	0x03, 0x50
        /*003a*/ 	.short	0x0000


	//----- nvinfo : EIATTR_MAXREG_COUNT
	.align		4
        /*003c*/ 	.byte	0x03, 0x1b
        /*003e*/ 	.short	0x00ff


	//----- nvinfo : EIATTR_MERCURY_ISA_VERSION
	.align		4
        /*0040*/ 	.byte	0x03, 0x5f
        /*0042*/ 	.short	0x0101


	//----- nvinfo : EIATTR_VRC_CTA_INIT_COUNT
	.align		4
        /*0044*/ 	.byte	0x02, 0x4a
	.zero		1
	.zero		1


	//----- nvinfo : EIATTR_EXIT_INSTR_OFFSETS
	.align		4
        /*0048*/ 	.byte	0x04, 0x1c
        /*004a*/ 	.short	(.L_326 - .L_325)


	//   ....[0]....
.L_325:
        /*004c*/ 	.word	0x000000a0


	//----- nvinfo : EIATTR_CBANK_PARAM_SIZE
	.align		4
.L_326:
        /*0050*/ 	.byte	0x03, 0x19
        /*0052*/ 	.short	0x0014


	//----- nvinfo : EIATTR_PARAM_CBANK
	.align		4
        /*0054*/ 	.byte	0x04, 0x0a
        /*0056*/ 	.short	(.L_328 - .L_327)
	.align		4
.L_327:
        /*0058*/ 	.word	index@(.nv.constant0._Z4loadPiS_i)
        /*005c*/ 	.short	0x0380
        /*005e*/ 	.short	0x0014


	//----- nvinfo : EIATTR_SW_WAR
	.align		4
.L_328:
        /*0060*/ 	.byte	0x04, 0x36
        /*0062*/ 	.short	(.L_330 - .L_329)
.L_329:
        /*0064*/ 	.word	0x00000008
.L_330:


//--------------------- .nv.callgraph             --------------------------
	.section	.nv.callgraph,"",@"SHT_CUDA_CALLGRAPH"
	.align	4
	.sectionentsize	8
	.align		4
        /*0000*/ 	.word	0x00000000
	.align		4
        /*0004*/ 	.word	0xffffffff
	.align		4
        /*0008*/ 	.word	0x00000000
	.align		4
        /*000c*/ 	.word	0xfffffffe
	.align		4
        /*0010*/ 	.word	0x00000000
	.align		4
        /*0014*/ 	.word	0xfffffffd
	.align		4
        /*0018*/ 	.word	0x00000000
	.align		4
        /*001c*/ 	.word	0xfffffffc


//--------------------- .nv.constant4             --------------------------
	.section	.nv.constant4,"a",@progbits
	.align	8
	.align		8
.nv.constant4:
        /*0000*/ 	.dword	_ZN34_INTERNAL_913914da_4_k_cu_da8111864cuda3std3__45__cpo5beginE
	.align		8
        /*0008*/ 	.dword	_ZN34_INTERNAL_913914da_4_k_cu_da8111864cuda3std3__45__cpo3endE
	.align		8
        /*0010*/ 	.dword	_ZN34_INTERNAL_913914da_4_k_cu_da8111864cuda3std3__45__cpo6cbeginE
	.align		8
        /*0018*/ 	.dword	_ZN34_INTERNAL_913914da_4_k_cu_da8111864cuda3std3__45__cpo4cendE
	.align		8
        /*0020*/ 	.dword	_ZN34_INTERNAL_913914da_4_k_cu_da8111864cuda3std3__45__cpo6rbeginE
	.align		8
        /*0028*/ 	.dword	_ZN34_INTERNAL_913914da_4_k_cu_da8111864cuda3std3__45__cpo4rendE
	.align		8
        /*0030*/ 	.dword	_ZN34_INTERNAL_913914da_4_k_cu_da8111864cuda3std3__45__cpo7crbeginE
	.align		8
        /*0038*/ 	.dword	_ZN34_INTERNAL_913914da_4_k_cu_da8111864cuda3std3__45__cpo5crendE
	.align		8
        /*0040*/ 	.dword	_ZN34_INTERNAL_913914da_4_k_cu_da8111864cuda3std3__436_GLOBAL__N__913914da_4_k_cu_da8111866ignoreE
	.align		8
        /*0048*/ 	.dword	_ZN34_INTERNAL_913914da_4_k_cu_da8111864cuda3std3__419piecewise_constructE
	.align		8
        /*0050*/ 	.dword	_ZN34_INTERNAL_913914da_4_k_cu_da8111864cuda3std3__48in_placeE
	.align		8
        /*0058*/ 	.dword	_ZN34_INTERNAL_913914da_4_k_cu_da8111864cuda3std3__420unreachable_sentinelE
	.align		8
        /*0060*/ 	.dword	_ZN34_INTERNAL_913914da_4_k_cu_da8111864cuda3std3__47nulloptE
	.align		8
        /*0068*/ 	.dword	_ZN34_INTERNAL_913914da_4_k_cu_da8111864cuda3std3__48unexpectE
	.align		8
        /*0070*/ 	.dword	_ZN34_INTERNAL_913914da_4_k_cu_da8111864cuda3std6ranges3__45__cpo4swapE
	.align		8
        /*0078*/ 	.dword	_ZN34_INTERNAL_913914da_4_k_cu_da8111864cuda3std6ranges3__45__cpo9iter_moveE
	.align		8
        /*0080*/ 	.dword	_ZN34_INTERNAL_913914da_4_k_cu_da8111864cuda3std6ranges3__45__cpo5beginE
	.align		8
        /*0088*/ 	.dword	_ZN34_INTERNAL_913914da_4_k_cu_da8111864cuda3std6ranges3__45__cpo3endE
	.align		8
        /*0090*/ 	.dword	_ZN34_INTERNAL_913914da_4_k_cu_da8111864cuda3std6ranges3__45__cpo6cbeginE
	.align		8
        /*0098*/ 	.dword	_ZN34_INTERNAL_913914da_4_k_cu_da8111864cuda3std6ranges3__45__cpo4cendE
	.align		8
        /*00a0*/ 	.dword	_ZN34_INTERNAL_913914da_4_k_cu_da8111864cuda3std6ranges3__45__cpo7advanceE
	.align		8
        /*00a8*/ 	.dword	_ZN34_INTERNAL_913914da_4_k_cu_da8111864cuda3std6ranges3__45__cpo9iter_swapE
	.align		8
        /*00b0*/ 	.dword	_ZN34_INTERNAL_913914da_4_k_cu_da8111864cuda3std6ranges3__45__cpo4nextE
	.align		8
        /*00b8*/ 	.dword	_ZN34_INTERNAL_913914da_4_k_cu_da8111864cuda3std6ranges3__45__cpo4prevE
	.align		8
        /*00c0*/ 	.dword	_ZN34_INTERNAL_913914da_4_k_cu_da8111864cuda3std6ranges3__45__cpo4dataE
	.align		8
        /*00c8*/ 	.dword	_ZN34_INTERNAL_913914da_4_k_cu_da8111864cuda3std6ranges3__45__cpo5cdataE
	.align		8
        /*00d0*/ 	.dword	_ZN34_INTERNAL_913914da_4_k_cu_da8111864cuda3std6ranges3__45__cpo4sizeE
	.align		8
        /*00d8*/ 	.dword	_ZN34_INTERNAL_913914da_4_k_cu_da8111864cuda3std6ranges3__45__cpo5ssizeE
	.align		8
        /*00e0*/ 	.dword	_ZN34_INTERNAL_913914da_4_k_cu_da8111864cuda3std6ranges3__45__cpo8distanceE
	.align		8
        /*00e8*/ 	.dword	_ZN34_INTERNAL_913914da_4_k_cu_da8111866thrust24THRUST_300001_SM_1000_NS8cuda_cub3parE
	.align		8
        /*00f0*/ 	.dword	_ZN34_INTERNAL_913914da_4_k_cu_da8111866thrust24THRUST_300001_SM_1000_NS8cuda_cub10par_nosyncE
	.align		8
        /*00f8*/ 	.dword	_ZN34_INTERNAL_913914da_4_k_cu_da8111866thrust24THRUST_300001_SM_1000_NS6system6detail10sequential3seqE
	.align		8
        /*0100*/ 	.dword	_ZN34_INTERNAL_913914da_4_k_cu_da8111866thrust24THRUST_300001_SM_1000_NS12placeholders2_1E
	.align		8
        /*0108*/ 	.dword	_ZN34_INTERNAL_913914da_4_k_cu_da8111866thrust24THRUST_300001_SM_1000_NS12placeholders2_2E
	.align		8
        /*0110*/ 	.dword	_ZN34_INTERNAL_913914da_4_k_cu_da8111866thrust24THRUST_300001_SM_1000_NS12placeholders2_3E
	.align		8
        /*0118*/ 	.dword	_ZN34_INTERNAL_913914da_4_k_cu_da8111866thrust24THRUST_300001_SM_1000_NS12placeholders2_4E
	.align		8
        /*0120*/ 	.dword	_ZN34_INTERNAL_913914da_4_k_cu_da8111866thrust24THRUST_300001_SM_1000_NS12placeholders2_5E
	.align		8
        /*0128*/ 	.dword	_ZN34_INTERNAL_913914da_4_k_cu_da8111866thrust24THRUST_300001_SM_1000_NS12placeholders2_6E
	.align		8
        /*0130*/ 	.dword	_ZN34_INTERNAL_913914da_4_k_cu_da8111866thrust24THRUST_300001_SM_1000_NS12placeholders2_7E
	.align		8
        /*0138*/ 	.dword	_ZN34_INTERNAL_913914da_4_k_cu_da8111866thrust24THRUST_300001_SM_1000_NS12placeholders2_8E
	.align		8
        /*0140*/ 	.dword	_ZN34_INTERNAL_913914da_4_k_cu_da8111866thrust24THRUST_300001_SM_1000_NS12placeholders2_9E
	.align		8
        /*0148*/ 	.dword	_ZN34_INTERNAL_913914da_4_k_cu_da8111866thrust24THRUST_300001_SM_1000_NS12placeholders3_10E
	.align		8
        /*0150*/ 	.dword	_ZN34_INTERNAL_913914da_4_k_cu_da8111866thrust24THRUST_300001_SM_1000_NS3seqE


//--------------------- .text._ZN3cub18CUB_300001_SM_10006detail6reduce28DeviceReduceSingleTileKernelINS2_10policy_hubIlyN4cuda3std3__44plusIlEEE10Policy1000EPlSC_iS9_llNS7_10__identityEEEvT0_T1_T2_T3_T4_T6_ --------------------------
	.section	.text._ZN3cub18CUB_300001_SM_10006detail6reduce28DeviceReduceSingleTileKernelINS2_10policy_hubIlyN4cuda3std3__44plusIlEEE10Policy1000EPlSC_iS9_llNS7_10__identityEEEvT0_T1_T2_T3_T4_T6_,"ax",@progbits
	.align	128
        .global         _ZN3cub18CUB_300001_SM_10006detail6reduce28DeviceReduceSingleTileKernelINS2_10policy_hubIlyN4cuda3std3__44plusIlEEE10Policy1000EPlSC_iS9_llNS7_10__identityEEEvT0_T1_T2_T3_T4_T6_
        .type           _ZN3cub18CUB_300001_SM_10006detail6reduce28DeviceReduceSingleTileKernelINS2_10policy_hubIlyN4cuda3std3__44plusIlEEE10Policy1000EPlSC_iS9_llNS7_10__identityEEEvT0_T1_T2_T3_T4_T6_,@function
        .size           _ZN3cub18CUB_300001_SM_10006detail6reduce28DeviceReduceSingleTileKernelINS2_10policy_hubIlyN4cuda3std3__44plusIlEEE10Policy1000EPlSC_iS9_llNS7_10__identityEEEvT0_T1_T2_T3_T4_T6_,(.L_x_191 - _ZN3cub18CUB_300001_SM_10006detail6reduce28DeviceReduceSingleTileKernelINS2_10policy_hubIlyN4cuda3std3__44plusIlEEE10Policy1000EPlSC_iS9_llNS7_10__identityEEEvT0_T1_T2_T3_T4_T6_)
        .other          _ZN3cub18CUB_300001_SM_10006detail6reduce28DeviceReduceSingleTileKernelINS2_10policy_hubIlyN4cuda3std3__44plusIlEEE10Policy1000EPlSC_iS9_llNS7_10__identityEEEvT0_T1_T2_T3_T4_T6_,@"STO_CUDA_ENTRY STV_DEFAULT"
_ZN3cub18CUB_300001_SM_10006detail6reduce28DeviceReduceSingleTileKernelINS2_10policy_hubIlyN4cuda3std3__44plusIlEEE10Policy1000EPlSC_iS9_llNS7_10__identityEEEvT0_T1_T2_T3_T4_T6_:
.text._ZN3cub18CUB_300001_SM_10006detail6reduce28DeviceReduceSingleTileKernelINS2_10policy_hubIlyN4cuda3std3__44plusIlEEE10Policy1000EPlSC_iS9_llNS7_10__identityEEEvT0_T1_T2_T3_T4_T6_:
[----:B------:R-:W-:Y:S01]  /*0000*/  LDC R1, c[0x0][0x37c] ;  /* 0x0000df00ff017b82 */ /* 0x000fe20000000800 */
[----:B------:R-:W0:Y:S01]  /*0010*/  LDCU UR4, c[0x0][0x390] ;  /* 0x00007200ff0477ac */ /* 0x000e220008000800 */
[----:B------:R-:W1:Y:S01]  /*0020*/  LDCU.64 UR6, c[0x0][0x358] ;  /* 0x00006b00ff0677ac */ /* 0x000e620008000a00 */
[----:B0-----:R-:W-:-:S05]  /*0030*/  IMAD.U32 R4, RZ, RZ, UR4 ;  /* 0x00000004ff047e24 */ /* 0x001fca000f8e00ff */
[----:B------:R-:W-:-:S13]  /*0040*/  ISETP.NE.AND P0, PT, R4, RZ, PT ;  /* 0x000000ff0400720c */ /* 0x000fda0003f05270 */
[----:B-1----:R-:W-:Y:S05]  /*0050*/  @P0 BRA `(.L_x_0) ;  /* 0x00000000001c0947 */ /* 0x002fea0003800000 */
[----:B------:R-:W0:Y:S02]  /*0060*/  S2R R0, SR_TID.X ;  /* 0x0000000000007919 */ /* 0x000e240000002100 */
[----:B0-----:R-:W-:-:S13]  /*0070*/  ISETP.NE.AND P0, PT, R0, RZ, PT ;  /* 0x000000ff0000720c */ /* 0x001fda0003f05270 */
[----:B------:R-:W-:Y:S05]  /*0080*/  @P0 EXIT ;  /* 0x000000000000094d */ /* 0x000fea0003800000 */
[----:B------:R-:W0:Y:S08]  /*0090*/  LDC.64 R2, c[0x0][0x388] ;  /* 0x0000e200ff027b82 */ /* 0x000e300000000a00 */
[----:B------:R-:W0:Y:S02]  /*00a0*/  LDC.64 R4, c[0x0][0x398] ;  /* 0x0000e600ff047b82 */ /* 0x000e240000000a00 */
[----:B0-----:R-:W-:Y:S01]  /*00b0*/  STG.E.64 desc[UR6][R2.64], R4 ;  /* 0x0000000402007986 */ /* 0x001fe2000c101b06 */
[----:B------:R-:W-:Y:S05]  /*00c0*/  EXIT ;  /* 0x000000000000794d */ /* 0x000fea0003800000 */
.L_x_0:
[----:B------:R-:W-:Y:S01]  /*00d0*/  ISETP.GT.AND P0, PT, R4, 0xdff, PT ;  /* 0x00000dff0400780c */ /* 0x000fe20003f04270 */
[----:B------:R-:W-:-:S12]  /*00e0*/  BSSY.RECONVERGENT B0, `(.L_x_1) ;  /* 0x0000256000007945 */ /* 0x000fd80003800200 */
[----:B------:R-:W-:Y:S05]  /*00f0*/  @P0 BRA `(.L_x_2) ;  /* 0x00000014004c0947 */ /* 0x000fea0003800000 */
[----:B------:R-:W0:Y:S01]  /*0100*/  S2R R5, SR_TID.X ;  /* 0x0000000000057919 */ /* 0x000e220000002100 */
[----:B------:R-:W-:Y:S01]  /*0110*/  BSSY.RECONVERGENT B1, `(.L_x_3) ;  /* 0x0000009000017945 */ /* 0x000fe20003800200 */
[----:B------:R-:W-:Y:S02]  /*0120*/  CS2R R2, SRZ ;  /* 0x0000000000027805 */ /* 0x000fe4000001ff00 */
[----:B0-----:R-:W-:Y:S01]  /*0130*/  ISETP.GE.AND P0, PT, R5, R4, PT ;  /* 0x000000040500720c */ /* 0x001fe20003f06270 */
[----:B------:R-:W-:-:S12]  /*0140*/  IMAD.MOV.U32 R7, RZ, RZ, R5 ;  /* 0x000000ffff077224 */ /* 0x000fd800078e0005 */
[----:B------:R-:W-:Y:S05]  /*0150*/  @P0 BRA `(.L_x_4) ;  /* 0x0000000000100947 */ /* 0x000fea0003800000 */
[----:B------:R-:W0:Y:S02]  /*0160*/  LDC.64 R2, c[0x0][0x380] ;  /* 0x0000e000ff027b82 */ /* 0x000e240000000a00 */
[----:B0-----:R-:W-:-:S06]  /*0170*/  IMAD.WIDE.U32 R2, R5, 0x8, R2 ;  /* 0x0000000805027825 */ /* 0x001fcc00078e0002 */
[----:B------:R-:W5:Y:S01]  /*0180*/  LDG.E.64.CONSTANT R2, desc[UR6][R2.64] ;  /* 0x0000000602027981 */ /* 0x000f62000c1e9b00 */
[----:B------:R-:W-:-:S07]  /*0190*/  VIADD R7, R5, 0x200 ;  /* 0x0000020005077836 */ /* 0x000fce0000000000 */
.L_x_4:
[----:B------:R-:W-:Y:S05]  /*01a0*/  BSYNC.RECONVERGENT B1 ;  /* 0x0000000000017941 */ /* 0x000fea0003800200 */
.L_x_3:
[----:B------:R-:W-:Y:S01]  /*01b0*/  ISETP.GE.AND P0, PT, R7, R4, PT ;  /* 0x000000040700720c */ /* 0x000fe20003f06270 */
[----:B------:R-:W-:-:S12]  /*01c0*/  BSSY.RECONVERGENT B1, `(.L_x_5) ;  /* 0x0000077000017945 */ /* 0x000fd80003800200 */
[----:B------:R-:W-:Y:S05]  /*01d0*/  @P0 BRA `(.L_x_6) ;  /* 0x0000000400d40947 */ /* 0x000fea0003800000 */
[----:B------:R-:W-:Y:S01]  /*01e0*/  LOP3.LUT R9, RZ, R7, RZ, 0x33, !PT ;  /* 0x00000007ff097212 */ /* 0x000fe200078e33ff */
[----:B------:R-:W-:Y:S04]  /*01f0*/  BSSY.RECONVERGENT B2, `(.L_x_7) ;  /* 0x0000018000027945 */ /* 0x000fe80003800200 */
[----:B------:R-:W-:-:S05]  /*0200*/  IMAD.IADD R0, R9, 0x1, R4 ;  /* 0x0000000109007824 */ /* 0x000fca00078e0204 */
[C---:B------:R-:W-:Y:S02]  /*0210*/  LOP3.LUT R6, R0.reuse, 0x600, RZ, 0xc0, !PT ;  /* 0x0000060000067812 */ /* 0x040fe400078ec0ff */
[----:B------:R-:W-:Y:S02]  /*0220*/  ISETP.GE.U32.AND P1, PT, R0, 0x600, PT ;  /* 0x000006000000780c */ /* 0x000fe40003f26070 */
[----:B------:R-:W-:-:S13]  /*0230*/  ISETP.NE.AND P0, PT, R6, 0x600, PT ;  /* 0x000006000600780c */ /* 0x000fda0003f05270 */
[----:B------:R-:W-:Y:S05]  /*0240*/  @!P0 BRA `(.L_x_8) ;  /* 0x0000000000488947 */ /* 0x000fea0003800000 */
[----:B------:R-:W0:Y:S01]  /*0250*/  LDC.64 R8, c[0x0][0x380] ;  /* 0x0000e000ff087b82 */ /* 0x000e220000000a00 */
[----:B------:R-:W-:-:S04]  /*0260*/  LEA.HI R0, R0, 0x1, RZ, 0x17 ;  /* 0x0000000100007811 */ /* 0x000fc800078fb8ff */
[----:B------:R-:W-:-:S05]  /*0270*/  LOP3.LUT R0, R0, 0x3, RZ, 0xc0, !PT ;  /* 0x0000000300007812 */ /* 0x000fca00078ec0ff */
[----:B------:R-:W-:Y:S02]  /*0280*/  IMAD.MOV R0, RZ, RZ, -R0 ;  /* 0x000000ffff007224 */ /* 0x000fe400078e0a00 */
[----:B0-----:R-:W-:-:S04]  /*0290*/  IMAD.WIDE.U32 R8, R7, 0x8, R8 ;  /* 0x0000000807087825 */ /* 0x001fc800078e0008 */
[----:B------:R-:W-:Y:S02]  /*02a0*/  IMAD.MOV.U32 R6, RZ, RZ, R8 ;  /* 0x000000ffff067224 */ /* 0x000fe400078e0008 */
[----:B------:R-:W-:-:S07]  /*02b0*/  IMAD.MOV.U32 R11, RZ, RZ, R9 ;  /* 0x000000ffff0b7224 */ /* 0x000fce00078e0009 */
.L_x_9:
[----:B------:R-:W-:Y:S02]  /*02c0*/  IMAD.MOV.U32 R8, RZ, RZ, R6 ;  /* 0x000000ffff087224 */ /* 0x000fe400078e0006 */
[----:B------:R-:W-:-:S06]  /*02d0*/  IMAD.MOV.U32 R9, RZ, RZ, R11 ;  /* 0x000000ffff097224 */ /* 0x000fcc00078e000b */
[----:B------:R-:W2:Y:S01]  /*02e0*/  LDG.E.64.CONSTANT R8, desc[UR6][R8.64] ;  /* 0x0000000608087981 */ /* 0x000ea2000c1e9b00 */
[----:B------:R-:W-:Y:S01]  /*02f0*/  VIADD R0, R0, 0x1 ;  /* 0x0000000100007836 */ /* 0x000fe20000000000 */
[----:B------:R-:W-:Y:S01]  /*0300*/  IADD3 R6, P3, PT, R6, 0x1000, RZ ;  /* 0x0000100006067810 */ /* 0x000fe20007f7e0ff */
[----:B------:R-:W-:-:S03]  /*0310*/  VIADD R7, R7, 0x200 ;  /* 0x0000020007077836 */ /* 0x000fc60000000000 */
[----:B------:R-:W-:Y:S01]  /*0320*/  ISETP.NE.AND P0, PT, R0, RZ, PT ;  /* 0x000000ff0000720c */ /* 0x000fe20003f05270 */
[----:B------:R-:W-:Y:S01]  /*0330*/  IMAD.X R11, RZ, RZ, R11, P3 ;  /* 0x000000ffff0b7224 */ /* 0x000fe200018e060b */
[----:B--2--5:R-:W-:-:S05]  /*0340*/  IADD3 R2, P2, PT, R8, R2, RZ ;  /* 0x0000000208027210 */ /* 0x024fca0007f5e0ff */
[----:B------:R-:W-:-:S06]  /*0350*/  IMAD.X R3, R9, 0x1, R3, P2 ;  /* 0x0000000109037824 */ /* 0x000fcc00010e0603 */
[----:B------:R-:W-:Y:S05]  /*0360*/  @P0 BRA `(.L_x_9) ;  /* 0xfffffffc00d40947 */ /* 0x000fea000383ffff */
.L_x_8:
[----:B------:R-:W-:Y:S05]  /*0370*/  BSYNC.RECONVERGENT B2 ;  /* 0x0000000000027941 */ /* 0x000fea0003800200 */
.L_x_7:
[----:B------:R-:W-:Y:S05]  /*0380*/  @!P1 BRA `(.L_x_6) ;  /* 0x0000000400689947 */ /* 0x000fea0003800000 */
[----:B------:R-:W-:Y:S01]  /*0390*/  IMAD.IADD R0, R4, 0x1, -R7 ;  /* 0x0000000104007824 */ /* 0x000fe200078e0a07 */
[----:B------:R-:W-:Y:S01]  /*03a0*/  BSSY.RECONVERGENT B2, `(.L_x_10) ;  /* 0x0000031000027945 */ /* 0x000fe20003800200 */
[----:B------:R-:W-:-:S03]  /*03b0*/  PLOP3.LUT P0, PT, PT, PT, PT, 0x80, 0x8 ;  /* 0x000000000008781c */ /* 0x000fc60003f0f070 */
[----:B------:R-:W-:-:S13]  /*03c0*/  ISETP.GT.AND P1, PT, R0, 0x1800, PT ;  /* 0x000018000000780c */ /* 0x000fda0003f24270 */
[----:B------:R-:W-:Y:S05]  /*03d0*/  @!P1 BRA `(.L_x_11) ;  /* 0x0000000000b49947 */ /* 0x000fea0003800000 */
[----:B------:R-:W-:Y:S01]  /*03e0*/  PLOP3.LUT P0, PT, PT, PT, PT, 0x8, 0x80 ;  /* 0x000000000080781c */ /* 0x000fe20003f0e170 */
[----:B------:R-:W-:-:S12]  /*03f0*/  VIADD R0, R4, 0xffffe800 ;  /* 0xffffe80004007836 */ /* 0x000fd80000000000 */
.L_x_12:
[----:B------:R-:W0:Y:S01]  /*0400*/  LDC.64 R44, c[0x0][0x380] ;  /* 0x0000e000ff2c7b82 */ /* 0x000e220000000a00 */
[C---:B------:R-:W-:Y:S02]  /*0410*/  VIADD R41, R7.reuse, 0x800 ;  /* 0x0000080007297836 */ /* 0x040fe40000000000 */
[C---:B------:R-:W-:Y:S02]  /*0420*/  VIADD R43, R7.reuse, 0x1000 ;  /* 0x00001000072b7836 */ /* 0x040fe40000000000 */
[----:B0-----:R-:W-:-:S05]  /*0430*/  IMAD.WIDE R28, R7, 0x8, R44 ;  /* 0x00000008071c7825 */ /* 0x001fca00078e022c */
[----:B------:R-:W2:Y:S01]  /*0440*/  LDG.E.64.CONSTANT R8, desc[UR6][R28.64] ;  /* 0x000000061c087981 */ /* 0x000ea2000c1e9b00 */
[----:B------:R-:W-:-:S03]  /*0450*/  IMAD.WIDE R40, R41, 0x8, R44 ;  /* 0x0000000829287825 */ /* 0x000fc600078e022c */
[----:B------:R-:W2:Y:S04]  /*0460*/  LDG.E.64.CONSTANT R10, desc[UR6][R28.64+0x1000] ;  /* 0x001000061c0a7981 */ /* 0x000ea8000c1e9b00 */
[----:B------:R-:W3:Y:S04]  /*0470*/  LDG.E.64.CONSTANT R12, desc[UR6][R28.64+0x2000] ;  /* 0x002000061c0c7981 */ /* 0x000ee8000c1e9b00 */
[----:B------:R-:W3:Y:S01]  /*0480*/  LDG.E.64.CONSTANT R14, desc[UR6][R28.64+0x3000] ;  /* 0x003000061c0e7981 */ /* 0x000ee2000c1e9b00 */
[----:B------:R-:W-:-:S03]  /*0490*/  IMAD.WIDE R42, R43, 0x8, R44 ;  /* 0x000000082b2a7825 */ /* 0x000fc600078e022c */
[----:B------:R-:W4:Y:S04]  /*04a0*/  LDG.E.64.CONSTANT R16, desc[UR6][R40.64] ;  /* 0x0000000628107981 */ /* 0x000f28000c1e9b00 */
[----:B------:R-:W4:Y:S04]  /*04b0*/  LDG.E.64.CONSTANT R18, desc[UR6][R40.64+0x1000] ;  /* 0x0010000628127981 */ /* 0x000f28000c1e9b00 */
[----:B------:R-:W4:Y:S04]  /*04c0*/  LDG.E.64.CONSTANT R20, desc[UR6][R40.64+0x2000] ;  /* 0x0020000628147981 */ /* 0x000f28000c1e9b00 */
[----:B------:R2:W4:Y:S01]  /*04d0*/  LDG.E.64.CONSTANT R26, desc[UR6][R40.64+0x3000] ;  /* 0x00300006281a7981 */ /* 0x000522000c1e9b00 */
[----:B------:R-:W-:-:S03]  /*04e0*/  VIADD R31, R7, 0x1800 ;  /* 0x00001800071f7836 */ /* 0x000fc60000000000 */
[----:B------:R-:W4:Y:S04]  /*04f0*/  LDG.E.64.CONSTANT R24, desc[UR6][R42.64] ;  /* 0x000000062a187981 */ /* 0x000f28000c1e9b00 */
[----:B------:R-:W4:Y:S01]  /*0500*/  LDG.E.64.CONSTANT R22, desc[UR6][R42.64+0x1000] ;  /* 0x001000062a167981 */ /* 0x000f22000c1e9b00 */
[----:B------:R-:W-:-:S03]  /*0510*/  IMAD.WIDE R44, R31, 0x8, R44 ;  /* 0x000000081f2c7825 */ /* 0x000fc600078e022c */
[----:B------:R-:W4:Y:S04]  /*0520*/  LDG.E.64.CONSTANT R28, desc[UR6][R42.64+0x2000] ;  /* 0x002000062a1c7981 */ /* 0x000f28000c1e9b00 */
[----:B------:R-:W4:Y:S04]  /*0530*/  LDG.E.64.CONSTANT R36, desc[UR6][R42.64+0x3000] ;  /* 0x003000062a247981 */ /* 0x000f28000c1e9b00 */
[----:B------:R-:W4:Y:S04]  /*0540*/  LDG.E.64.CONSTANT R34, desc[UR6][R44.64] ;  /* 0x000000062c227981 */ /* 0x000f28000c1e9b00 */
[----:B------:R-:W4:Y:S04]  /*0550*/  LDG.E.64.CONSTANT R32, desc[UR6][R44.64+0x1000] ;  /* 0x001000062c207981 */ /* 0x000f28000c1e9b00 */
[----:B------:R-:W4:Y:S04]  /*0560*/  LDG.E.64.CONSTANT R30, desc[UR6][R44.64+0x2000] ;  /* 0x002000062c1e7981 */ /* 0x000f28000c1e9b00 */
[----:B------:R-:W4:Y:S01]  /*0570*/  LDG.E.64.CONSTANT R38, desc[UR6][R44.64+0x3000] ;  /* 0x003000062c267981 */ /* 0x000f22000c1e9b00 */
[----:B------:R-:W-:Y:S01]  /*0580*/  VIADD R7, R7, 0x2000 ;  /* 0x0000200007077836 */ /* 0x000fe20000000000 */
[----:B--2--5:R-:W-:-:S04]  /*0590*/  IADD3 R41, P1, P2, R10, R8, R2 ;  /* 0x000000080a297210 */ /* 0x024fc80007a3e002 */
[----:B------:R-:W-:Y:S02]  /*05a0*/  IADD3.X R9, PT, PT, R11, R9, R3, P1, P2 ;  /* 0x000000090b097210 */ /* 0x000fe40000fe4403 */
[----:B---3--:R-:W-:-:S04]  /*05b0*/  IADD3 R41, P3, P4, R14, R12, R41 ;  /* 0x0000000c0e297210 */ /* 0x008fc80007c7e029 */
[----:B------:R-:W-:Y:S02]  /*05c0*/  IADD3.X R13, PT, PT, R15, R13, R9, P3, P4 ;  /* 0x0000000d0f0d7210 */ /* 0x000fe40001fe8409 */
[----:B----4-:R-:W-:-:S04]  /*05d0*/  IADD3 R3, P1, P2, R18, R16, R41 ;  /* 0x0000001012037210 */ /* 0x010fc80007a3e029 */
[----:B------:R-:W-:Y:S02]  /*05e0*/  IADD3.X R17, PT, PT, R19, R17, R13, P1, P2 ;  /* 0x0000001113117210 */ /* 0x000fe40000fe440d */
[----:B------:R-:W-:-:S04]  /*05f0*/  IADD3 R3, P3, P4, R26, R20, R3 ;  /* 0x000000141a037210 */ /* 0x000fc80007c7e003 */
[----:B------:R-:W-:Y:S02]  /*0600*/  IADD3.X R21, PT, PT, R27, R21, R17, P3, P4 ;  /* 0x000000151b157210 */ /* 0x000fe40001fe8411 */
[----:B------:R-:W-:-:S04]  /*0610*/  IADD3 R3, P1, P2, R22, R24, R3 ;  /* 0x0000001816037210 */ /* 0x000fc80007a3e003 */
[----:B------:R-:W-:Y:S02]  /*0620*/  IADD3.X R23, PT, PT, R23, R25, R21, P1, P2 ;  /* 0x0000001917177210 */ /* 0x000fe40000fe4415 */
[----:B------:R-:W-:-:S04]  /*0630*/  IADD3 R3, P3, P4, R36, R28, R3 ;  /* 0x0000001c24037210 */ /* 0x000fc80007c7e003 */
[----:B------:R-:W-:Y:S02]  /*0640*/  IADD3.X R29, PT, PT, R37, R29, R23, P3, P4 ;  /* 0x0000001d251d7210 */ /* 0x000fe40001fe8417 */
[----:B------:R-:W-:Y:S02]  /*0650*/  ISETP.GE.AND P3, PT, R7, R0, PT ;  /* 0x000000000700720c */ /* 0x000fe40003f66270 */
[----:B------:R-:W-:-:S04]  /*0660*/  IADD3 R3, P2, P1, R32, R34, R3 ;  /* 0x0000002220037210 */ /* 0x000fc8000795e003 */
[----:B------:R-:W-:Y:S02]  /*0670*/  IADD3 R2, P4, P5, R38, R30, R3 ;  /* 0x0000001e26027210 */ /* 0x000fe40007d9e003 */
[----:B------:R-:W-:-:S04]  /*0680*/  IADD3.X R3, PT, PT, R33, R35, R29, P2, P1 ;  /* 0x0000002321037210 */ /* 0x000fc800017e241d */
[----:B------:R-:W-:Y:S01]  /*0690*/  IADD3.X R3, PT, PT, R39, R31, R3, P4, P5 ;  /* 0x0000001f27037210 */ /* 0x000fe200027ea403 */
[----:B------:R-:W-:Y:S06]  /*06a0*/  @!P3 BRA `(.L_x_12) ;  /* 0xfffffffc0054b947 */ /* 0x000fec000383ffff */
.L_x_11:
[----:B------:R-:W-:Y:S05]  /*06b0*/  BSYNC.RECONVERGENT B2 ;  /* 0x0000000000027941 */ /* 0x000fea0003800200 */
.L_x_10:
[----:B------:R-:W-:Y:S01]  /*06c0*/  IMAD.IADD R0, R4, 0x1, -R7 ;  /* 0x0000000104007824 */ /* 0x000fe200078e0a07 */
[----:B------:R-:W-:Y:S04]  /*06d0*/  BSSY.RECONVERGENT B2, `(.L_x_13) ;  /* 0x0000019000027945 */ /* 0x000fe80003800200 */
[----:B------:R-:W-:-:S13]  /*06e0*/  ISETP.GT.AND P1, PT, R0, 0x800, PT ;  /* 0x000008000000780c */ /* 0x000fda0003f24270 */
[----:B------:R-:W-:Y:S05]  /*06f0*/  @!P1 BRA `(.L_x_14) ;  /* 0x0000000000589947 */ /* 0x000fea0003800000 */
[----:B------:R-:W0:Y:S01]  /*0700*/  LDC.64 R18, c[0x0][0x380] ;  /* 0x0000e000ff127b82 */ /* 0x000e220000000a00 */
[C---:B------:R-:W-:Y:S02]  /*0710*/  VIADD R15, R7.reuse, 0x800 ;  /* 0x00000800070f7836 */ /* 0x040fe40000000000 */
[----:B0-----:R-:W-:-:S05]  /*0720*/  IMAD.WIDE R8, R7, 0x8, R18 ;  /* 0x0000000807087825 */ /* 0x001fca00078e0212 */
[----:B------:R-:W2:Y:S01]  /*0730*/  LDG.E.64.CONSTANT R10, desc[UR6][R8.64] ;  /* 0x00000006080a7981 */ /* 0x000ea2000c1e9b00 */
[----:B------:R-:W-:-:S03]  /*0740*/  IMAD.WIDE R18, R15, 0x8, R18 ;  /* 0x000000080f127825 */ /* 0x000fc600078e0212 */
[----:B------:R-:W2:Y:S04]  /*0750*/  LDG.E.64.CONSTANT R12, desc[UR6][R8.64+0x1000] ;  /* 0x00100006080c7981 */ /* 0x000ea8000c1e9b00 */
[----:B------:R-:W3:Y:S04]  /*0760*/  LDG.E.64.CONSTANT R14, desc[UR6][R8.64+0x2000] ;  /* 0x00200006080e7981 */ /* 0x000ee8000c1e9b00 */
[----:B------:R-:W3:Y:S04]  /*0770*/  LDG.E.64.CONSTANT R16, desc[UR6][R8.64+0x3000] ;  /* 0x0030000608107981 */ /* 0x000ee8000c1e9b00 */
[----:B------:R-:W4:Y:S04]  /*0780*/  LDG.E.64.CONSTANT R20, desc[UR6][R18.64] ;  /* 0x0000000612147981 */ /* 0x000f28000c1e9b00 */
[----:B------:R-:W4:Y:S04]  /*0790*/  LDG.E.64.CONSTANT R22, desc[UR6][R18.64+0x1000] ;  /* 0x0010000612167981 */ /* 0x000f28000c1e9b00 */
[----:B------:R-:W4:Y:S04]  /*07a0*/  LDG.E.64.CONSTANT R24, desc[UR6][R18.64+0x2000] ;  /* 0x0020000612187981 */ /* 0x000f28000c1e9b00 */
[----:B------:R-:W4:Y:S01]  /*07b0*/  LDG.E.64.CONSTANT R26, desc[UR6][R18.64+0x3000] ;  /* 0x00300006121a7981 */ /* 0x000f22000c1e9b00 */
[----:B------:R-:W-:Y:S01]  /*07c0*/  VIADD R7, R7, 0x1000 ;  /* 0x0000100007077836 */ /* 0x000fe20000000000 */
[----:B--2--5:R-:W-:-:S04]  /*07d0*/  IADD3 R29, P0, P1, R12, R10, R2 ;  /* 0x0000000a0c1d7210 */ /* 0x024fc8000791e002 */
[----:B------:R-:W-:Y:S02]  /*07e0*/  IADD3.X R11, PT, PT, R13, R11, R3, P0, P1 ;  /* 0x0000000b0d0b7210 */ /* 0x000fe400007e2403 */
[----:B------:R-:W-:Y:S02]  /*07f0*/  PLOP3.LUT P0, PT, PT, PT, PT, 0x8, 0x80 ;  /* 0x000000000080781c */ /* 0x000fe40003f0e170 */
[----:B---3--:R-:W-:-:S04]  /*0800*/  IADD3 R29, P2, P3, R16, R14, R29 ;  /* 0x0000000e101d7210 */ /* 0x008fc80007b5e01d */
[----:B------:R-:W-:Y:S02]  /*0810*/  IADD3.X R15, PT, PT, R17, R15, R11, P2, P3 ;  /* 0x0000000f110f7210 */ /* 0x000fe400017e640b */
[----:B----4-:R-:W-:-:S04]  /*0820*/  IADD3 R3, P1, P4, R22, R20, R29 ;  /* 0x0000001416037210 */ /* 0x010fc80007c3e01d */
[----:B------:R-:W-:Y:S02]  /*0830*/  IADD3 R2, P2, P3, R26, R24, R3 ;  /* 0x000000181a027210 */ /* 0x000fe40007b5e003 */
[----:B------:R-:W-:-:S04]  /*0840*/  IADD3.X R3, PT, PT, R23, R21, R15, P1, P4 ;  /* 0x0000001517037210 */ /* 0x000fc80000fe840f */
[----:B------:R-:W-:-:S07]  /*0850*/  IADD3.X R3, PT, PT, R27, R25, R3, P2, P3 ;  /* 0x000000191b037210 */ /* 0x000fce00017e6403 */
.L_x_14:
[----:B------:R-:W-:Y:S05]  /*0860*/  BSYNC.RECONVERGENT B2 ;  /* 0x0000000000027941 */ /* 0x000fea0003800200 */
.L_x_13:
[----:B------:R-:W-:-:S13]  /*0870*/  ISETP.LT.OR P0, PT, R7, R4, P0 ;  /* 0x000000040700720c */ /* 0x000fda0000701670 */
[----:B------:R-:W-:Y:S05]  /*0880*/  @!P0 BRA `(.L_x_6) ;  /* 0x0000000000288947 */ /* 0x000fea0003800000 */
[----:B------:R-:W0:Y:S02]  /*0890*/  LDC.64 R8, c[0x0][0x380] ;  /* 0x0000e000ff087b82 */ /* 0x000e240000000a00 */
[----:B0-----:R-:W-:-:S05]  /*08a0*/  IMAD.WIDE R6, R7, 0x8, R8 ;  /* 0x0000000807067825 */ /* 0x001fca00078e0208 */
[----:B------:R-:W2:Y:S04]  /*08b0*/  LDG.E.64.CONSTANT R8, desc[UR6][R6.64] ;  /* 0x0000000606087981 */ /* 0x000ea8000c1e9b00 */
[----:B------:R-:W2:Y:S04]  /*08c0*/  LDG.E.64.CONSTANT R10, desc[UR6][R6.64+0x1000] ;  /* 0x00100006060a7981 */ /* 0x000ea8000c1e9b00 */
[----:B------:R-:W3:Y:S04]  /*08d0*/  LDG.E.64.CONSTANT R12, desc[UR6][R6.64+0x2000] ;  /* 0x00200006060c7981 */ /* 0x000ee8000c1e9b00 */
[----:B------:R-:W3:Y:S01]  /*08e0*/  LDG.E.64.CONSTANT R14, desc[UR6][R6.64+0x3000] ;  /* 0x00300006060e7981 */ /* 0x000ee2000c1e9b00 */
[----:B--2--5:R-:W-:-:S04]  /*08f0*/  IADD3 R17, P0, P1, R10, R8, R2 ;  /* 0x000000080a117210 */ /* 0x024fc8000791e002 */
[----:B------:R-:W-:Y:S02]  /*0900*/  IADD3.X R3, PT, PT, R11, R9, R3, P0, P1 ;  /* 0x000000090b037210 */ /* 0x000fe400007e2403 */
[----:B---3--:R-:W-:-:S04]  /*0910*/  IADD3 R2, P2, P3, R14, R12, R17 ;  /* 0x0000000c0e027210 */ /* 0x008fc80007b5e011 */
[----:B------:R-:W-:-:S09]  /*0920*/  IADD3.X R3, PT, PT, R15, R13, R3, P2, P3 ;  /* 0x0000000d0f037210 */ /* 0x000fd200017e6403 */
.L_x_6:
[----:B------:R-:W-:Y:S05]  /*0930*/  BSYNC.RECONVERGENT B1 ;  /* 0x0000000000017941 */ /* 0x000fea0003800200 */
.L_x_5:
[----:B------:R-:W-:-:S13]  /*0940*/  ISETP.GE.AND P0, PT, R4, 0x200, PT ;  /* 0x000002000400780c */ /* 0x000fda0003f06270 */
[----:B------:R-:W-:Y:S05]  /*0950*/  @!P0 BRA `(.L_x_15) ;  /* 0x00000004002c8947 */ /* 0x000fea0003800000 */
[----:B------:R-:W0:Y:S01]  /*0960*/  S2R R8, SR_LANEID ;  /* 0x0000000000087919 */ /* 0x000e220000000000 */
[----:B-----5:R-:W1:Y:S04]  /*0970*/  SHFL.DOWN PT, R0, R2, 0x1, 0x1f ;  /* 0x08201f0002007f89 */ /* 0x020e6800000e0000 */
[----:B------:R-:W2:Y:S01]  /*0980*/  SHFL.DOWN PT, R4, R3, 0x1, 0x1f ;  /* 0x08201f0003047f89 */ /* 0x000ea200000e0000 */
[----:B0-----:R-:W-:-:S04]  /*0990*/  ISETP.GT.AND P0, PT, R8, 0x1e, PT ;  /* 0x0000001e0800780c */ /* 0x001fc80003f04270 */
[----:B-1----:R-:W-:Y:S02]  /*09a0*/  SEL R9, R0, RZ, !P0 ;  /* 0x000000ff00097207 */ /* 0x002fe40004000000 */
[----:B--2---:R-:W-:Y:S02]  /*09b0*/  SEL R4, R4, RZ, !P0 ;  /* 0x000000ff04047207 */ /* 0x004fe40004000000 */
[----:B------:R-:W-:-:S05]  /*09c0*/  IADD3 R9, P0, PT, R2, R9, RZ ;  /* 0x0000000902097210 */ /* 0x000fca0007f1e0ff */
[----:B------:R-:W-:Y:S01]  /*09d0*/  IMAD.X R6, R3, 0x1, R4, P0 ;  /* 0x0000000103067824 */ /* 0x000fe200000e0604 */
[----:B------:R-:W0:Y:S01]  /*09e0*/  SHFL.DOWN PT, R0, R9, 0x2, 0x1f ;  /* 0x08401f0009007f89 */ /* 0x000e2200000e0000 */
[----:B------:R-:W-:-:S03]  /*09f0*/  ISETP.GT.AND P0, PT, R8, 0x1d, PT ;  /* 0x0000001d0800780c */ /* 0x000fc60003f04270 */
[----:B------:R-:W1:Y:S01]  /*0a00*/  SHFL.DOWN PT, R4, R6, 0x2, 0x1f ;  /* 0x08401f0006047f89 */ /* 0x000e6200000e0000 */
[----:B0-----:R-:W-:-:S04]  /*0a10*/  SEL R0, R0, RZ, !P0 ;  /* 0x000000ff00007207 */ /* 0x001fc80004000000 */
[----:B------:R-:W-:Y:S02]  /*0a20*/  IADD3 R7, P1, PT, R0, R9, RZ ;  /* 0x0000000900077210 */ /* 0x000fe40007f3e0ff */
[----:B-1----:R-:W-:Y:S02]  /*0a30*/  SEL R3, R4, RZ, !P0 ;  /* 0x000000ff04037207 */ /* 0x002fe40004000000 */
[----:B------:R-:W-:Y:S01]  /*0a40*/  ISETP.GT.AND P0, PT, R8, 0x1b, PT ;  /* 0x0000001b0800780c */ /* 0x000fe20003f04270 */
[----:B------:R-:W0:Y:S02]  /*0a50*/  SHFL.DOWN PT, R0, R7, 0x4, 0x1f ;  /* 0x08801f0007007f89 */ /* 0x000e2400000e0000 */
[----:B------:R-:W-:-:S05]  /*0a60*/  IMAD.X R3, R3, 0x1, R6, P1 ;  /* 0x0000000103037824 */ /* 0x000fca00008e0606 */
[----:B------:R-:W1:Y:S01]  /*0a70*/  SHFL.DOWN PT, R2, R3, 0x4, 0x1f ;  /* 0x08801f0003027f89 */ /* 0x000e6200000e0000 */
[----:B0-----:R-:W-:-:S04]  /*0a80*/  SEL R0, R0, RZ, !P0 ;  /* 0x000000ff00007207 */ /* 0x001fc80004000000 */
[----:B------:R-:W-:Y:S02]  /*0a90*/  IADD3 R11, P1, PT, R0, R7, RZ ;  /* 0x00000007000b7210 */ /* 0x000fe40007f3e0ff */
[----:B-1----:R-:W-:-:S03]  /*0aa0*/  SEL R2, R2, RZ, !P0 ;  /* 0x000000ff02027207 */ /* 0x002fc60004000000 */
[----:B------:R-:W0:Y:S01]  /*0ab0*/  SHFL.DOWN PT, R0, R11, 0x8, 0x1f ;  /* 0x09001f000b007f89 */ /* 0x000e2200000e0000 */
[----:B------:R-:W-:Y:S01]  /*0ac0*/  ISETP.GT.AND P0, PT, R8, 0x17, PT ;  /* 0x000000170800780c */ /* 0x000fe20003f04270 */
[----:B------:R-:W-:Y:S01]  /*0ad0*/  IMAD.X R13, R2, 0x1, R3, P1 ;  /* 0x00000001020d7824 */ /* 0x000fe200008e0603 */
[----:B------:R-:W-:-:S04]  /*0ae0*/  ISETP.NE.AND P1, PT, R8, RZ, PT ;  /* 0x000000ff0800720c */ /* 0x000fc80003f25270 */
[----:B------:R-:W1:Y:S09]  /*0af0*/  SHFL.DOWN PT, R2, R13, 0x8, 0x1f ;  /* 0x09001f000d027f89 */ /* 0x000e7200000e0000 */
[----:B------:R-:W2:Y:S01]  /*0b00*/  @!P1 S2R R7, SR_CgaCtaId ;  /* 0x0000000000079919 */ /* 0x000ea20000008800 */
[----:B0-----:R-:W-:-:S04]  /*0b10*/  SEL R0, R0, RZ, !P0 ;  /* 0x000000ff00007207 */ /* 0x001fc80004000000 */
[----:B------:R-:W-:Y:S02]  /*0b20*/  IADD3 R9, P2, PT, R0, R11, RZ ;  /* 0x0000000b00097210 */ /* 0x000fe40007f5e0ff */
[----:B-1----:R-:W-:-:S03]  /*0b30*/  SEL R2, R2, RZ, !P0 ;  /* 0x000000ff02027207 */ /* 0x002fc60004000000 */
[----:B------:R-:W0:Y:S01]  /*0b40*/  SHFL.DOWN PT, R0, R9, 0x10, 0x1f ;  /* 0x0a001f0009007f89 */ /* 0x000e2200000e0000 */
[----:B------:R-:W-:Y:S01]  /*0b50*/  ISETP.GT.AND P0, PT, R8, 0xf, PT ;  /* 0x0000000f0800780c */ /* 0x000fe20003f04270 */
[----:B------:R-:W-:Y:S01]  /*0b60*/  IMAD.X R6, R2, 0x1, R13, P2 ;  /* 0x0000000102067824 */ /* 0x000fe200010e060d */
[----:B------:R-:W-:-:S04]  /*0b70*/  @!P1 MOV R2, 0x400 ;  /* 0x0000040000029802 */ /* 0x000fc80000000f00 */
[----:B------:R-:W1:Y:S01]  /*0b80*/  SHFL.DOWN PT, R3, R6, 0x10, 0x1f ;  /* 0x0a001f0006037f89 */ /* 0x000e6200000e0000 */
[----:B--2---:R-:W-:Y:S02]  /*0b90*/  @!P1 LEA R7, R7, R2, 0x18 ;  /* 0x0000000207079211 */ /* 0x004fe400078ec0ff */
[----:B0-----:R-:W-:Y:S02]  /*0ba0*/  SEL R4, R0, RZ, !P0 ;  /* 0x000000ff00047207 */ /* 0x001fe40004000000 */
[----:B------:R-:W-:Y:S02]  /*0bb0*/  @!P1 SHF.R.U32.HI R0, RZ, 0x2, R5 ;  /* 0x00000002ff009819 */ /* 0x000fe40000011605 */
[----:B------:R-:W-:Y:S02]  /*0bc0*/  IADD3 R2, P2, PT, R4, R9, RZ ;  /* 0x0000000904027210 */ /* 0x000fe40007f5e0ff */
[----:B------:R-:W-:Y:S02]  /*0bd0*/  @!P1 LOP3.LUT R0, R0, 0xf8, RZ, 0xc0, !PT ;  /* 0x000000f800009812 */ /* 0x000fe400078ec0ff */
[----:B-1----:R-:W-:-:S02]  /*0be0*/  SEL R3, R3, RZ, !P0 ;  /* 0x000000ff03037207 */ /* 0x002fc40004000000 */
[----:B------:R-:W-:Y:S01]  /*0bf0*/  ISETP.NE.AND P0, PT, R5, RZ, PT ;  /* 0x000000ff0500720c */ /* 0x000fe20003f05270 */
[----:B------:R-:W-:Y:S02]  /*0c00*/  @!P1 IMAD.IADD R7, R0, 0x1, R7 ;  /* 0x0000000100079824 */ /* 0x000fe400078e0207 */
[----:B------:R-:W-:-:S05]  /*0c10*/  IMAD.X R3, R3, 0x1, R6, P2 ;  /* 0x0000000103037824 */ /* 0x000fca00010e0606 */
[----:B------:R2:W-:Y:S01]  /*0c20*/  @!P1 STS.64 [R7+0x10], R2 ;  /* 0x0000100207009388 */ /* 0x0005e20000000a00 */
[----:B------:R-:W-:Y:S06]  /*0c30*/  BAR.SYNC.DEFER_BLOCKING 0x0 ;  /* 0x0000000000007b1d */ /* 0x000fec0000010000 */
[----:B------:R-:W-:Y:S05]  /*0c40*/  @P0 BRA `(.L_x_16) ;  /* 0x00000018007c0947 */ /* 0x000fea0003800000 */
[----:B------:R-:W0:Y:S01]  /*0c50*/  S2UR UR5, SR_CgaCtaId ;  /* 0x00000000000579c3 */ /* 0x000e220000008800 */
[----:B------:R-:W-:Y:S02]  /*0c60*/  UMOV UR4, 0x400 ;  /* 0x0000040000047882 */ /* 0x000fe40000000000 */
[----:B0-----:R-:W-:-:S09]  /*0c70*/  ULEA UR4, UR5, UR4, 0x18 ;  /* 0x0000000405047291 */ /* 0x001fd2000f8ec0ff */
[----:B------:R-:W-:Y:S04]  /*0c80*/  LDS.64 R32, [UR4+0x18] ;  /* 0x00001804ff207984 */ /* 0x000fe80008000a00 */
[----:B------:R-:W0:Y:S04]  /*0c90*/  LDS.128 R28, [UR4+0x20] ;  /* 0x00002004ff1c7984 */ /* 0x000e280008000c00 */
[----:B------:R-:W1:Y:S04]  /*0ca0*/  LDS.128 R24, [UR4+0x30] ;  /* 0x00003004ff187984 */ /* 0x000e680008000c00 */
[----:B------:R-:W3:Y:S04]  /*0cb0*/  LDS.128 R20, [UR4+0x40] ;  /* 0x00004004ff147984 */ /* 0x000ee80008000c00 */
[----:B------:R-:W4:Y:S04]  /*0cc0*/  LDS.128 R16, [UR4+0x50] ;  /* 0x00005004ff107984 */ /* 0x000f280008000c00 */
[----:B------:R-:W5:Y:S04]  /*0cd0*/  LDS.128 R12, [UR4+0x60] ;  /* 0x00006004ff0c7984 */ /* 0x000f680008000c00 */
[----:B------:R-:W5:Y:S04]  /*0ce0*/  LDS.128 R8, [UR4+0x70] ;  /* 0x00007004ff087984 */ /* 0x000f680008000c00 */
[----:B--2---:R-:W2:Y:S01]  /*0cf0*/  LDS.128 R4, [UR4+0x80] ;  /* 0x00008004ff047984 */ /* 0x004ea20008000c00 */
[----:B0-----:R-:W-:-:S04]  /*0d00*/  IADD3 R35, P1, P2, R28, R32, R2 ;  /* 0x000000201c237210 */ /* 0x001fc80007a3e002 */
[----:B-1----:R-:W-:Y:S02]  /*0d10*/  IADD3 R35, P3, P4, R24, R35, R30 ;  /* 0x0000002318237210 */ /* 0x002fe40007c7e01e */
[----:B------:R-:W-:Y:S02]  /*0d20*/  IADD3.X R29, PT, PT, R29, R33, R3, P1, P2 ;  /* 0x000000211d1d7210 */ /* 0x000fe40000fe4403 */
[----:B---3--:R-:W-:Y:S02]  /*0d30*/  IADD3 R3, P1, P2, R20, R35, R26 ;  /* 0x0000002314037210 */ /* 0x008fe40007a3e01a */
[----:B------:R-:W-:Y:S02]  /*0d40*/  IADD3.X R25, PT, PT, R25, R29, R31, P3, P4 ;  /* 0x0000001d19197210 */ /* 0x000fe40001fe841f */
[----:B----4-:R-:W-:Y:S02]  /*0d50*/  IADD3 R3, P3, P4, R16, R3, R22 ;  /* 0x0000000310037210 */ /* 0x010fe40007c7e016 */
[----:B------:R-:W-:-:S02]  /*0d60*/  IADD3.X R21, PT, PT, R21, R25, R27, P1, P2 ;  /* 0x0000001915157210 */ /* 0x000fc40000fe441b */
[----:B-----5:R-:W-:Y:S02]  /*0d70*/  IADD3 R3, P1, P2, R12, R3, R18 ;  /* 0x000000030c037210 */ /* 0x020fe40007a3e012 */
[----:B------:R-:W-:Y:S02]  /*0d80*/  IADD3.X R17, PT, PT, R17, R21, R23, P3, P4 ;  /* 0x0000001511117210 */ /* 0x000fe40001fe8417 */
[----:B------:R-:W-:Y:S02]  /*0d90*/  IADD3 R3, P3, P4, R8, R3, R14 ;  /* 0x0000000308037210 */ /* 0x000fe40007c7e00e */
[----:B------:R-:W-:Y:S02]  /*0da0*/  IADD3.X R13, PT, PT, R13, R17, R19, P1, P2 ;  /* 0x000000110d0d7210 */ /* 0x000fe40000fe4413 */
[----:B--2---:R-:W-:Y:S02]  /*0db0*/  IADD3 R3, P1, P2, R4, R3, R10 ;  /* 0x0000000304037210 */ /* 0x004fe40007a3e00a */
[----:B------:R-:W-:-:S02]  /*0dc0*/  IADD3.X R9, PT, PT, R9, R13, R15, P3, P4 ;  /* 0x0000000d09097210 */ /* 0x000fc40001fe840f */
[----:B------:R-:W-:Y:S02]  /*0dd0*/  IADD3 R2, P3, PT, R3, R6, RZ ;  /* 0x0000000603027210 */ /* 0x000fe40007f7e0ff */
[----:B------:R-:W-:-:S05]  /*0de0*/  IADD3.X R3, PT, PT, R5, R9, R11, P1, P2 ;  /* 0x0000000905037210 */ /* 0x000fca0000fe440b */
[----:B------:R-:W-:Y:S01]  /*0df0*/  IMAD.X R3, R3, 0x1, R7, P3 ;  /* 0x0000000103037824 */ /* 0x000fe200018e0607 */
[----:B------:R-:W-:Y:S06]  /*0e00*/  BRA `(.L_x_16) ;  /* 0x00000018000c7947 */ /* 0x000fec0003800000 */
.L_x_15:
[----:B------:R-:W-:Y:S01]  /*0e10*/  LOP3.LUT R0, R5, 0x3e0, RZ, 0xc0, !PT ;  /* 0x000003e005007812 */ /* 0x000fe200078ec0ff */
[----:B------:R-:W0:Y:S03]  /*0e20*/  S2R R12, SR_LANEID ;  /* 0x00000000000c7919 */ /* 0x000e260000000000 */
[----:B------:R-:W-:Y:S01]  /*0e30*/  LOP3.LUT R9, RZ, R0, RZ, 0x33, !PT ;  /* 0x00000000ff097212 */ /* 0x000fe200078e33ff */
[----:B------:R-:W-:-:S04]  /*0e40*/  VIADD R7, R0, 0x20 ;  /* 0x0000002000077836 */ /* 0x000fc80000000000 */
[----:B------:R-:W-:Y:S01]  /*0e50*/  IMAD.IADD R9, R9, 0x1, R4 ;  /* 0x0000000109097824 */ /* 0x000fe200078e0204 */
[----:B------:R-:W-:-:S04]  /*0e60*/  ISETP.GT.AND P0, PT, R7, R4, PT ;  /* 0x000000040700720c */ /* 0x000fc80003f04270 */
[----:B------:R-:W-:-:S05]  /*0e70*/  SEL R9, R9, 0x1f, P0 ;  /* 0x0000001f09097807 */ /* 0x000fca0000000000 */
[----:B-----5:R-:W1:Y:S04]  /*0e80*/  SHFL.DOWN PT, R0, R2, 0x1, R9 ;  /* 0x0820000002007989 */ /* 0x020e6800000e0009 */
[----:B------:R-:W2:Y:S01]  /*0e90*/  SHFL.DOWN PT, R6, R3, 0x1, R9 ;  /* 0x0820000003067989 */ /* 0x000ea200000e0009 */
[C---:B0-----:R-:W-:Y:S01]  /*0ea0*/  ISETP.GE.AND P0, PT, R12.reuse, R9, PT ;  /* 0x000000090c00720c */ /* 0x041fe20003f06270 */
[C---:B------:R-:W-:Y:S01]  /*0eb0*/  VIADD R8, R12.reuse, 0x2 ;  /* 0x000000020c087836 */ /* 0x040fe20000000000 */
[----:B------:R-:W-:Y:S02]  /*0ec0*/  ISETP.NE.AND P2, PT, R12, RZ, PT ;  /* 0x000000ff0c00720c */ /* 0x000fe40003f45270 */
[----:B-1----:R-:W-:Y:S02]  /*0ed0*/  SEL R7, R0, RZ, !P0 ;  /* 0x000000ff00077207 */ /* 0x002fe40004000000 */
[----:B--2---:R-:W-:-:S02]  /*0ee0*/  SEL R6, R6, RZ, !P0 ;  /* 0x000000ff06067207 */ /* 0x004fc40004000000 */
[----:B------:R-:W-:-:S05]  /*0ef0*/  IADD3 R7, P0, PT, R2, R7, RZ ;  /* 0x0000000702077210 */ /* 0x000fca0007f1e0ff */
[----:B------:R-:W-:Y:S01]  /*0f00*/  IMAD.X R11, R3, 0x1, R6, P0 ;  /* 0x00000001030b7824 */ /* 0x000fe200000e0606 */
[----:B------:R-:W0:Y:S01]  /*0f10*/  SHFL.DOWN PT, R0, R7, 0x2, R9 ;  /* 0x0840000007007989 */ /* 0x000e2200000e0009 */
[----:B------:R-:W-:-:S03]  /*0f20*/  ISETP.GT.AND P0, PT, R8, R9, PT ;  /* 0x000000090800720c */ /* 0x000fc60003f04270 */
[----:B------:R-:W1:Y:S01]  /*0f30*/  SHFL.DOWN PT, R6, R11, 0x2, R9 ;  /* 0x084000000b067989 */ /* 0x000e6200000e0009 */
[----:B0-----:R-:W-:-:S04]  /*0f40*/  SEL R0, R0, RZ, !P0 ;  /* 0x000000ff00007207 */ /* 0x001fc80004000000 */
[----:B------:R-:W-:Y:S02]  /*0f50*/  IADD3 R8, P1, PT, R0, R7, RZ ;  /* 0x0000000700087210 */ /* 0x000fe40007f3e0ff */
[----:B-1----:R-:W-:-:S03]  /*0f60*/  SEL R6, R6, RZ, !P0 ;  /* 0x000000ff06067207 */ /* 0x002fc60004000000 */
[----:B------:R-:W0:Y:S02]  /*0f70*/  SHFL.DOWN PT, R0, R8, 0x4, R9 ;  /* 0x0880000008007989 */ /* 0x000e2400000e0009 */
[----:B------:R-:W-:Y:S02]  /*0f80*/  IMAD.X R10, R6, 0x1, R11, P1 ;  /* 0x00000001060a7824 */ /* 0x000fe400008e060b */
[----:B------:R-:W-:Y:S01]  /*0f90*/  VIADD R6, R12, 0x4 ;  /* 0x000000040c067836 */ /* 0x000fe20000000000 */
[----:B------:R-:W1:Y:S02]  /*0fa0*/  @!P2 S2R R11, SR_CgaCtaId ;  /* 0x00000000000ba919 */ /* 0x000e640000008800 */
[----:B------:R-:W2:Y:S02]  /*0fb0*/  SHFL.DOWN PT, R2, R10, 0x4, R9 ;  /* 0x088000000a027989 */ /* 0x000ea400000e0009 */
[----:B------:R-:W-:Y:S01]  /*0fc0*/  ISETP.GT.AND P0, PT, R6, R9, PT ;  /* 0x000000090600720c */ /* 0x000fe20003f04270 */
[----:B------:R-:W-:-:S03]  /*0fd0*/  VIADD R6, R12, 0x8 ;  /* 0x000000080c067836 */ /* 0x000fc60000000000 */
[----:B0-----:R-:W-:-:S04]  /*0fe0*/  SEL R0, R0, RZ, !P0 ;  /* 0x000000ff00007207 */ /* 0x001fc80004000000 */
[----:B------:R-:W-:Y:S02]  /*0ff0*/  IADD3 R3, P1, PT, R0, R8, RZ ;  /* 0x0000000800037210 */ /* 0x000fe40007f3e0ff */
[----:B--2---:R-:W-:-:S03]  /*1000*/  SEL R2, R2, RZ, !P0 ;  /* 0x000000ff02027207 */ /* 0x004fc60004000000 */
[----:B------:R-:W0:Y:S01]  /*1010*/  SHFL.DOWN PT, R0, R3, 0x8, R9 ;  /* 0x0900000003007989 */ /* 0x000e2200000e0009 */
[----:B------:R-:W-:Y:S01]  /*1020*/  ISETP.GT.AND P0, PT, R6, R9, PT ;  /* 0x000000090600720c */ /* 0x000fe20003f04270 */
[----:B------:R-:W-:-:S05]  /*1030*/  IMAD.X R7, R2, 0x1, R10, P1 ;  /* 0x0000000102077824 */ /* 0x000fca00008e060a */
[----:B------:R-:W2:Y:S01]  /*1040*/  SHFL.DOWN PT, R2, R7, 0x8, R9 ;  /* 0x0900000007027989 */ /* 0x000ea200000e0009 */
[----:B0-----:R-:W-:-:S04]  /*1050*/  SEL R0, R0, RZ, !P0 ;  /* 0x000000ff00007207 */ /* 0x001fc80004000000 */
[----:B------:R-:W-:Y:S02]  /*1060*/  IADD3 R6, P1, PT, R0, R3, RZ ;  /* 0x0000000300067210 */ /* 0x000fe40007f3e0ff */
[----:B--2---:R-:W-:-:S03]  /*1070*/  SEL R2, R2, RZ, !P0 ;  /* 0x000000ff02027207 */ /* 0x004fc60004000000 */
[----:B------:R-:W0:Y:S02]  /*1080*/  SHFL.DOWN PT, R0, R6, 0x10, R9 ;  /* 0x0a00000006007989 */ /* 0x000e2400000e0009 */
[----:B------:R-:W-:Y:S01]  /*1090*/  IMAD.X R8, R2, 0x1, R7, P1 ;  /* 0x0000000102087824 */ /* 0x000fe200008e0607 */
[----:B------:R-:W-:Y:S01]  /*10a0*/  @!P2 SHF.R.U32.HI R7, RZ, 0x2, R5 ;  /* 0x00000002ff07a819 */ /* 0x000fe20000011605 */
[----:B------:R-:W-:-:S03]  /*10b0*/  VIADD R2, R12, 0x10 ;  /* 0x000000100c027836 */ /* 0x000fc60000000000 */
[----:B------:R-:W2:Y:S01]  /*10c0*/  SHFL.DOWN PT, R3, R8, 0x10, R9 ;  /* 0x0a00000008037989 */ /* 0x000ea200000e0009 */
[----:B------:R-:W-:Y:S02]  /*10d0*/  @!P2 LOP3.LUT R7, R7, 0xf8, RZ, 0xc0, !PT ;  /* 0x000000f80707a812 */ /* 0x000fe400078ec0ff */
[----:B------:R-:W-:Y:S02]  /*10e0*/  ISETP.GT.AND P0, PT, R2, R9, PT ;  /* 0x000000090200720c */ /* 0x000fe40003f04270 */
[----:B------:R-:W-:-:S04]  /*10f0*/  @!P2 MOV R2, 0x400 ;  /* 0x000004000002a802 */ /* 0x000fc80000000f00 */
[----:B-1----:R-:W-:-:S05]  /*1100*/  @!P2 LEA R10, R11, R2, 0x18 ;  /* 0x000000020b0aa211 */ /* 0x002fca00078ec0ff */
[----:B------:R-:W-:Y:S01]  /*1110*/  @!P2 IMAD.IADD R7, R7, 0x1, R10 ;  /* 0x000000010707a824 */ /* 0x000fe200078e020a */
[----:B0-----:R-:W-:-:S04]  /*1120*/  SEL R0, R0, RZ, !P0 ;  /* 0x000000ff00007207 */ /* 0x001fc80004000000 */
[----:B------:R-:W-:Y:S02]  /*1130*/  IADD3 R2, P1, PT, R0, R6, RZ ;  /* 0x0000000600027210 */ /* 0x000fe40007f3e0ff */
[----:B--2---:R-:W-:Y:S02]  /*1140*/  SEL R3, R3, RZ, !P0 ;  /* 0x000000ff03037207 */ /* 0x004fe40004000000 */
[----:B------:R-:W-:-:S03]  /*1150*/  ISETP.NE.AND P0, PT, R5, RZ, PT ;  /* 0x000000ff0500720c */ /* 0x000fc60003f05270 */
[----:B------:R-:W-:-:S05]  /*1160*/  IMAD.X R3, R3, 0x1, R8, P1 ;  /* 0x0000000103037824 */ /* 0x000fca00008e0608 */
[----:B------:R1:W-:Y:S01]  /*1170*/  @!P2 STS.64 [R7+0x10], R2 ;  /* 0x000010020700a388 */ /* 0x0003e20000000a00 */
[----:B------:R-:W-:Y:S06]  /*1180*/  BAR.SYNC.DEFER_BLOCKING 0x0 ;  /* 0x0000000000007b1d */ /* 0x000fec0000010000 */
[----:B------:R-:W-:Y:S05]  /*1190*/  @P0 BRA `(.L_x_16) ;  /* 0x0000001400280947 */ /* 0x000fea0003800000 */
[----:B------:R-:W0:Y:S01]  /*11a0*/  S2UR UR5, SR_CgaCtaId ;  /* 0x00000000000579c3 */ /* 0x000e220000008800 */
[----:B------:R-:W-:Y:S01]  /*11b0*/  UMOV UR4, 0x400 ;  /* 0x0000040000047882 */ /* 0x000fe20000000000 */
[C---:B------:R-:W-:Y:S02]  /*11c0*/  ISETP.GT.AND P2, PT, R4.reuse, 0x40, PT ;  /* 0x000000400400780c */ /* 0x040fe40003f44270 */
[C---:B------:R-:W-:Y:S02]  /*11d0*/  ISETP.GT.AND P1, PT, R4.reuse, 0x20, PT ;  /* 0x000000200400780c */ /* 0x040fe40003f24270 */
[C---:B------:R-:W-:Y:S02]  /*11e0*/  ISETP.GT.AND P5, PT, R4.reuse, 0x180, PT ;  /* 0x000001800400780c */ /* 0x040fe40003fa4270 */
[----:B------:R-:W-:Y:S01]  /*11f0*/  ISETP.GT.AND P6, PT, R4, 0x1a0, PT ;  /* 0x000001a00400780c */ /* 0x000fe20003fc4270 */
[----:B0-----:R-:W-:-:S09]  /*1200*/  ULEA UR4, UR5, UR4, 0x18 ;  /* 0x0000000405047291 */ /* 0x001fd2000f8ec0ff */
[----:B------:R-:W0:Y:S04]  /*1210*/  LDS.128 R8, [UR4+0x20] ;  /* 0x00002004ff087984 */ /* 0x000e280008000c00 */
[----:B-1----:R-:W1:Y:S04]  /*1220*/  LDS.64 R6, [UR4+0x18] ;  /* 0x00001804ff067984 */ /* 0x002e680008000a00 */
[----:B------:R-:W2:Y:S04]  /*1230*/  LDS.128 R12, [UR4+0x30] ;  /* 0x00003004ff0c7984 */ /* 0x000ea80008000c00 */
[----:B------:R-:W3:Y:S04]  /*1240*/  LDS.128 R16, [UR4+0x40] ;  /* 0x00004004ff107984 */ /* 0x000ee80008000c00 */
[----:B------:R-:W4:Y:S04]  /*1250*/  LDS.128 R20, [UR4+0x50] ;  /* 0x00005004ff147984 */ /* 0x000f280008000c00 */
[----:B------:R-:W5:Y:S04]  /*1260*/  LDS.128 R24, [UR4+0x60] ;  /* 0x00006004ff187984 */ /* 0x000f680008000c00 */
[----:B------:R-:W5:Y:S04]  /*1270*/  LDS.128 R32, [UR4+0x70] ;  /* 0x00007004ff207984 */ /* 0x000f680008000c00 */
[----:B------:R-:W5:Y:S01]  /*1280*/  LDS.128 R28, [UR4+0x80] ;  /* 0x00008004ff1c7984 */ /* 0x000f620008000c00 */
[----:B0-----:R-:W-:-:S02]  /*1290*/  SEL R5, R8, RZ, P2 ;  /* 0x000000ff08057207 */ /* 0x001fc40001000000 */
[----:B------:R-:W-:Y:S02]  /*12a0*/  SEL R8, R9, RZ, P2 ;  /* 0x000000ff09087207 */ /* 0x000fe40001000000 */
[----:B-1----:R-:W-:Y:S02]  /*12b0*/  SEL R0, R6, RZ, P1 ;  /* 0x000000ff06007207 */ /* 0x002fe40000800000 */
[----:B------:R-:W-:Y:S02]  /*12c0*/  SEL R7, R7, RZ, P1 ;  /* 0x000000ff07077207 */ /* 0x000fe40000800000 */
[C---:B------:R-:W-:Y:S02]  /*12d0*/  ISETP.GT.AND P1, PT, R4.reuse, 0x60, PT ;  /* 0x000000600400780c */ /* 0x040fe40003f24270 */
[----:B------:R-:W-:Y:S02]  /*12e0*/  ISETP.GT.AND P2, PT, R4, 0x80, PT ;  /* 0x000000800400780c */ /* 0x000fe40003f44270 */
[----:B------:R-:W-:-:S02]  /*12f0*/  IADD3 R0, P3, P4, R5, R0, R2 ;  /* 0x0000000005007210 */ /* 0x000fc40007c7e002 */
[----:B------:R-:W-:Y:S02]  /*1300*/  SEL R5, R10, RZ, P1 ;  /* 0x000000ff0a057207 */ /* 0x000fe40000800000 */
[----:B------:R-:W-:Y:S02]  /*1310*/  SEL R11, R11, RZ, P1 ;  /* 0x000000ff0b0b7207 */ /* 0x000fe40000800000 */
[----:B--2---:R-:W-:Y:S02]  /*1320*/  SEL R2, R12, RZ, P2 ;  /* 0x000000ff0c027207 */ /* 0x004fe40001000000 */
[----:B------:R-:W-:Y:S02]  /*1330*/  SEL R6, R13, RZ, P2 ;  /* 0x000000ff0d067207 */ /* 0x000fe40001000000 */
[C---:B------:R-:W-:Y:S02]  /*1340*/  ISETP.GT.AND P1, PT, R4.reuse, 0xa0, PT ;  /* 0x000000a00400780c */ /* 0x040fe40003f24270 */
[----:B------:R-:W-:-:S02]  /*1350*/  ISETP.GT.AND P2, PT, R4, 0xc0, PT ;  /* 0x000000c00400780c */ /* 0x000fc40003f44270 */
[----:B------:R-:W-:Y:S02]  /*1360*/  IADD3.X R7, PT, PT, R8, R7, R3, P3, P4 ;  /* 0x0000000708077210 */ /* 0x000fe40001fe8403 */
[----:B------:R-:W-:Y:S02]  /*1370*/  IADD3 R2, P3, P4, R2, R0, R5 ;  /* 0x0000000002027210 */ /* 0x000fe40007c7e005 */
[----:B------:R-:W-:Y:S02]  /*1380*/  SEL R3, R14, RZ, P1 ;  /* 0x000000ff0e037207 */ /* 0x000fe40000800000 */
[----:B---3--:R-:W-:Y:S02]  /*1390*/  SEL R0, R16, RZ, P2 ;  /* 0x000000ff10007207 */ /* 0x008fe40001000000 */
[----:B------:R-:W-:Y:S02]  /*13a0*/  SEL R14, R15, RZ, P1 ;  /* 0x000000ff0f0e7207 */ /* 0x000fe40000800000 */
[----:B------:R-:W-:-:S02]  /*13b0*/  ISETP.GT.AND P1, PT, R4, 0xe0, PT ;  /* 0x000000e00400780c */ /* 0x000fc40003f24270 */
[----:B------:R-:W-:Y:S02]  /*13c0*/  IADD3.X R6, PT, PT, R6, R7, R11, P3, P4 ;  /* 0x0000000706067210 */ /* 0x000fe40001fe840b */
[----:B------:R-:W-:Y:S02]  /*13d0*/  SEL R5, R17, RZ, P2 ;  /* 0x000000ff11057207 */ /* 0x000fe40001000000 */
[----:B------:R-:W-:Y:S02]  /*13e0*/  IADD3 R0, P3, P4, R0, R2, R3 ;  /* 0x0000000200007210 */ /* 0x000fe40007c7e003 */
[----:B------:R-:W-:Y:S02]  /*13f0*/  ISETP.GT.AND P2, PT, R4, 0x100, PT ;  /* 0x000001000400780c */ /* 0x000fe40003f44270 */
[----:B------:R-:W-:Y:S02]  /*1400*/  SEL R3, R18, RZ, P1 ;  /* 0x000000ff12037207 */ /* 0x000fe40000800000 */
[----:B------:R-:W-:-:S02]  /*1410*/  SEL R19, R19, RZ, P1 ;  /* 0x000000ff13137207 */ /* 0x000fc40000800000 */
[----:B------:R-:W-:Y:S02]  /*1420*/  ISETP.GT.AND P1, PT, R4, 0x120, PT ;  /* 0x000001200400780c */ /* 0x000fe40003f24270 */
[----:B------:R-:W-:Y:S02]  /*1430*/  IADD3.X R5, PT, PT, R5, R6, R14, P3, P4 ;  /* 0x0000000605057210 */ /* 0x000fe40001fe840e */
[----:B----4-:R-:W-:Y:S02]  /*1440*/  SEL R2, R20, RZ, P2 ;  /* 0x000000ff14027207 */ /* 0x010fe40001000000 */
[----:B------:R-:W-:Y:S02]  /*1450*/  SEL R6, R21, RZ, P2 ;  /* 0x000000ff15067207 */ /* 0x000fe40001000000 */
[----:B------:R-:W-:Y:S02]  /*1460*/  ISETP.GT.AND P2, PT, R4, 0x140, PT ;  /* 0x000001400400780c */ /* 0x000fe40003f44270 */
[----:B------:R-:W-:-:S02]  /*1470*/  SEL R7, R22, RZ, P1 ;  /* 0x000000ff16077207 */ /* 0x000fc40000800000 */
[----:B------:R-:W-:Y:S02]  /*1480*/  SEL R22, R23, RZ, P1 ;  /* 0x000000ff17167207 */ /* 0x000fe40000800000 */
[----:B------:R-:W-:Y:S02]  /*1490*/  IADD3 R2, P3, P4, R2, R0, R3 ;  /* 0x0000000002027210 */ /* 0x000fe40007c7e003 */
[----:B------:R-:W-:Y:S02]  /*14a0*/  ISETP.GT.AND P1, PT, R4, 0x160, PT ;  /* 0x000001600400780c */ /* 0x000fe40003f24270 */
[----:B-----5:R-:W-:Y:S02]  /*14b0*/  SEL R0, R24, RZ, P2 ;  /* 0x000000ff18007207 */ /* 0x020fe40001000000 */
[----:B------:R-:W-:Y:S02]  /*14c0*/  IADD3.X R6, PT, PT, R6, R5, R19, P3, P4 ;  /* 0x0000000506067210 */ /* 0x000fe40001fe8413 */
[----:B------:R-:W-:-:S02]  /*14d0*/  SEL R3, R26, RZ, P1 ;  /* 0x000000ff1a037207 */ /* 0x000fc40000800000 */
[----:B------:R-:W-:Y:S02]  /*14e0*/  SEL R27, R27, RZ, P1 ;  /* 0x000000ff1b1b7207 */ /* 0x000fe40000800000 */
[----:B------:R-:W-:Y:S02]  /*14f0*/  SEL R5, R25, RZ, P2 ;  /* 0x000000ff19057207 */ /* 0x000fe40001000000 */
[----:B------:R-:W-:Y:S02]  /*1500*/  IADD3 R0, P1, P3, R0, R2, R7 ;  /* 0x0000000200007210 */ /* 0x000fe40007b3e007 */
[----:B------:R-:W-:Y:S02]  /*1510*/  SEL R2, R32, RZ, P5 ;  /* 0x000000ff20027207 */ /* 0x000fe40002800000 */
[----:B------:R-:W-:Y:S02]  /*1520*/  ISETP.GT.AND P2, PT, R4, 0x1c0, PT ;  /* 0x000001c00400780c */ /* 0x000fe40003f44270 */
[----:B------:R-:W-:-:S02]  /*1530*/  IADD3.X R5, PT, PT, R5, R6, R22, P1, P3 ;  /* 0x0000000605057210 */ /* 0x000fc40000fe6416 */
[----:B------:R-:W-:Y:S02]  /*1540*/  IADD3 R2, P3, P4, R2, R0, R3 ;  /* 0x0000000002027210 */ /* 0x000fe40007c7e003 */
[----:B------:R-:W-:Y:S02]  /*1550*/  SEL R0, R34, RZ, P6 ;  /* 0x000000ff22007207 */ /* 0x000fe40003000000 */
[----:B------:R-:W-:Y:S02]  /*1560*/  SEL R3, R28, RZ, P2 ;  /* 0x000000ff1c037207 */ /* 0x000fe40001000000 */
[----:B------:R-:W-:Y:S02]  /*1570*/  ISETP.GT.AND P1, PT, R4, 0x1e0, PT ;  /* 0x000001e00400780c */ /* 0x000fe40003f24270 */
[----:B------:R-:W-:Y:S02]  /*1580*/  SEL R4, R33, RZ, P5 ;  /* 0x000000ff21047207 */ /* 0x000fe40002800000 */
[----:B------:R-:W-:-:S02]  /*1590*/  SEL R35, R35, RZ, P6 ;  /* 0x000000ff23237207 */ /* 0x000fc40003000000 */
[----:B------:R-:W-:Y:S02]  /*15a0*/  IADD3 R3, P5, P6, R3, R2, R0 ;  /* 0x0000000203037210 */ /* 0x000fe40007ebe000 */
[----:B------:R-:W-:Y:S02]  /*15b0*/  SEL R2, R30, RZ, P1 ;  /* 0x000000ff1e027207 */ /* 0x000fe40000800000 */
[----:B------:R-:W-:Y:S02]  /*15c0*/  IADD3.X R4, PT, PT, R4, R5, R27, P3, P4 ;  /* 0x0000000504047210 */ /* 0x000fe40001fe841b */
[----:B------:R-:W-:Y:S02]  /*15d0*/  SEL R0, R29, RZ, P2 ;  /* 0x000000ff1d007207 */ /* 0x000fe40001000000 */
[----:B------:R-:W-:Y:S02]  /*15e0*/  IADD3 R2, P2, PT, R2, R3, RZ ;  /* 0x0000000302027210 */ /* 0x000fe40007f5e0ff */
[----:B------:R-:W-:-:S02]  /*15f0*/  SEL R3, R31, RZ, P1 ;  /* 0x000000ff1f037207 */ /* 0x000fc40000800000 */
[----:B------:R-:W-:-:S05]  /*1600*/  IADD3.X R0, PT, PT, R0, R4, R35, P5, P6 ;  /* 0x0000000400007210 */ /* 0x000fca0002fec423 */
[----:B------:R-:W-:Y:S01]  /*1610*/  IMAD.X R3, R3, 0x1, R0, P2 ;  /* 0x0000000103037824 */ /* 0x000fe200010e0600 */
[----:B------:R-:W-:Y:S06]  /*1620*/  BRA `(.L_x_16) ;  /* 0x0000001000047947 */ /* 0x000fec0003800000 */
.L_x_2:
[----:B------:R-:W0:Y:S01]  /*1630*/  S2R R39, SR_TID.X ;  /* 0x0000000000277919 */ /* 0x000e220000002100 */
[----:B------:R-:W1:Y:S02]  /*1640*/  LDCU.64 UR4, c[0x0][0x380] ;  /* 0x00007000ff0477ac */ /* 0x000e640008000a00 */
[----:B-1----:R-:W-:Y:S02]  /*1650*/  IMAD.U32 R2, RZ, RZ, UR4 ;  /* 0x00000004ff027e24 */ /* 0x002fe4000f8e00ff */
[----:B------:R-:W-:Y:S02]  /*1660*/  IMAD.U32 R3, RZ, RZ, UR5 ;  /* 0x00000005ff037e24 */ /* 0x000fe4000f8e00ff */
[----:B0-----:R-:W-:-:S05]  /*1670*/  IMAD.WIDE.U32 R18, R39, 0x8, R2 ;  /* 0x0000000827127825 */ /* 0x001fca00078e0002 */
[----:B------:R-:W2:Y:S04]  /*1680*/  LDG.E.64.CONSTANT R20, desc[UR6][R18.64] ;  /* 0x0000000612147981 */ /* 0x000ea8000c1e9b00 */
[----:B------:R-:W2:Y:S04]  /*1690*/  LDG.E.64.CONSTANT R6, desc[UR6][R18.64+0x1000] ;  /* 0x0010000612067981 */ /* 0x000ea8000c1e9b00 */
[----:B------:R-:W2:Y:S04]  /*16a0*/  LDG.E.64.CONSTANT R8, desc[UR6][R18.64+0x2000] ;  /* 0x0020000612087981 */ /* 0x000ea8000c1e9b00 */
[----:B------:R-:W3:Y:S04]  /*16b0*/  LDG.E.64.CONSTANT R10, desc[UR6][R18.64+0x3000] ;  /* 0x00300006120a7981 */ /* 0x000ee8000c1e9b00 */
[----:B------:R-:W3:Y:S04]  /*16c0*/  LDG.E.64.CONSTANT R12, desc[UR6][R18.64+0x4000] ;  /* 0x00400006120c7981 */ /* 0x000ee8000c1e9b00 */
[----:B------:R-:W4:Y:S04]  /*16d0*/  LDG.E.64.CONSTANT R14, desc[UR6][R18.64+0x5000] ;  /* 0x00500006120e7981 */ /* 0x000f28000c1e9b00 */
[----:B------:R-:W4:Y:S01]  /*16e0*/  LDG.E.64.CONSTANT R16, desc[UR6][R18.64+0x6000] ;  /* 0x0060000612107981 */ /* 0x000f22000c1e9b00 */
[----:B------:R-:W-:Y:S01]  /*16f0*/  UMOV UR4, 0xe00 ;  /* 0x00000e0000047882 */ /* 0x000fe20000000000 */
[----:B--2---:R-:W-:-:S04]  /*1700*/  IADD3 R43, P0, P1, R8, R6, R20 ;  /* 0x00000006082b7210 */ /* 0x004fc8000791e014 */
[----:B------:R-:W-:Y:S02]  /*1710*/  IADD3.X R7, PT, PT, R9, R7, R21, P0, P1 ;  /* 0x0000000709077210 */ /* 0x000fe400007e2415 */
[----:B------:R-:W-:Y:S02]  /*1720*/  ISETP.GE.U32.AND P0, PT, R4, 0x1c00, PT ;  /* 0x00001c000400780c */ /* 0x000fe40003f06070 */
[----:B---3--:R-:W-:-:S04]  /*1730*/  IADD3 R43, P2, P3, R12, R10, R43 ;  /* 0x0000000a0c2b7210 */ /* 0x008fc80007b5e02b */
[----:B------:R-:W-:Y:S02]  /*1740*/  IADD3.X R11, PT, PT, R13, R11, R7, P2, P3 ;  /* 0x0000000b0d0b7210 */ /* 0x000fe400017e6407 */
[----:B----4-:R-:W-:-:S04]  /*1750*/  IADD3 R43, P1, P4, R16, R14, R43 ;  /* 0x0000000e102b7210 */ /* 0x010fc80007c3e02b */
[----:B------:R-:W-:Y:S01]  /*1760*/  IADD3.X R41, PT, PT, R17, R15, R11, P1, P4 ;  /* 0x0000000f11297210 */ /* 0x000fe20000fe840b */
[----:B------:R-:W-:Y:S08]  /*1770*/  @!P0 BRA `(.L_x_17) ;  /* 0x0000000000708947 */ /* 0x000ff00003800000 */
[----:B------:R-:W0:Y:S01]  /*1780*/  LDC R20, c[0x0][0x390] ;  /* 0x0000e400ff147b82 */ /* 0x000e220000000800 */
[----:B------:R-:W-:Y:S01]  /*1790*/  VIADD R21, R4, 0xfffff200 ;  /* 0xfffff20004157836 */ /* 0x000fe20000000000 */
[----:B------:R-:W-:-:S06]  /*17a0*/  UMOV UR4, 0xe00 ;  /* 0x00000e0000047882 */ /* 0x000fcc0000000000 */
[----:B------:R-:W1:Y:S02]  /*17b0*/  LDC.64 R2, c[0x0][0x380] ;  /* 0x0000e000ff027b82 */ /* 0x000e640000000a00 */
.L_x_19:
[----:B------:R-:W-:-:S04]  /*17c0*/  VIADD R7, R39, UR4 ;  /* 0x0000000427077c36 */ /* 0x000fc80008000000 */
[----:B-1----:R-:W-:-:S05]  /*17d0*/  IMAD.WIDE.U32 R6, R7, 0x8, R2 ;  /* 0x0000000807067825 */ /* 0x002fca00078e0002 */
[----:B------:R-:W2:Y:S04]  /*17e0*/  LDG.E.64.CONSTANT R4, desc[UR6][R6.64] ;  /* 0x0000000606047981 */ /* 0x000ea8000c1e9b00 */
[----:B------:R-:W2:Y:S04]  /*17f0*/  LDG.E.64.CONSTANT R8, desc[UR6][R6.64+0x1000] ;  /* 0x0010000606087981 */ /* 0x000ea8000c1e9b00 */
[----:B------:R-:W3:Y:S04]  /*1800*/  LDG.E.64.CONSTANT R10, desc[UR6][R6.64+0x2000] ;  /* 0x00200006060a7981 */ /* 0x000ee8000c1e9b00 */
[----:B------:R-:W3:Y:S04]  /*1810*/  LDG.E.64.CONSTANT R12, desc[UR6][R6.64+0x3000] ;  /* 0x00300006060c7981 */ /* 0x000ee8000c1e9b00 */
[----:B------:R-:W4:Y:S04]  /*1820*/  LDG.E.64.CONSTANT R14, desc[UR6][R6.64+0x4000] ;  /* 0x00400006060e7981 */ /* 0x000f28000c1e9b00 */
[----:B------:R-:W4:Y:S04]  /*1830*/  LDG.E.64.CONSTANT R16, desc[UR6][R6.64+0x5000] ;  /* 0x0050000606107981 */ /* 0x000f28000c1e9b00 */
[----:B------:R-:W5:Y:S01]  /*1840*/  LDG.E.64.CONSTANT R18, desc[UR6][R6.64+0x6000] ;  /* 0x0060000606127981 */ /* 0x000f62000c1e9b00 */
[----:B--2---:R-:W-:Y:S01]  /*1850*/  IADD3 R43, P0, P1, R8, R4, R43 ;  /* 0x00000004082b7210 */ /* 0x004fe2000791e02b */
[----:B0-----:R-:W-:-:S03]  /*1860*/  IMAD.MOV.U32 R4, RZ, RZ, R20 ;  /* 0x000000ffff047224 */ /* 0x001fc600078e0014 */
[----:B------:R-:W-:Y:S01]  /*1870*/  IADD3.X R5, PT, PT, R9, R5, R41, P0, P1 ;  /* 0x0000000509057210 */ /* 0x000fe200007e2429 */
[----:B------:R-:W-:Y:S01]  /*1880*/  VIADD R0, R4, -UR4 ;  /* 0x8000000404007c36 */ /* 0x000fe20008000000 */
[----:B---3--:R-:W-:-:S04]  /*1890*/  IADD3 R43, P2, P3, R12, R10, R43 ;  /* 0x0000000a0c2b7210 */ /* 0x008fc80007b5e02b */
[----:B------:R-:W-:Y:S02]  /*18a0*/  ISETP.GE.AND P0, PT, R0, 0xe00, PT ;  /* 0x00000e000000780c */ /* 0x000fe40003f06270 */
[----:B------:R-:W-:Y:S02]  /*18b0*/  IADD3.X R11, PT, PT, R13, R11, R5, P2, P3 ;  /* 0x0000000b0d0b7210 */ /* 0x000fe400017e6405 */
[----:B----4-:R-:W-:-:S04]  /*18c0*/  IADD3 R43, P1, P4, R16, R14, R43 ;  /* 0x0000000e102b7210 */ /* 0x010fc80007c3e02b */
[----:B-----5:R-:W-:Y:S02]  /*18d0*/  IADD3 R43, P2, PT, R18, R43, RZ ;  /* 0x0000002b122b7210 */ /* 0x020fe40007f5e0ff */
[----:B------:R-:W-:-:S05]  /*18e0*/  IADD3.X R15, PT, PT, R17, R15, R11, P1, P4 ;  /* 0x0000000f110f7210 */ /* 0x000fca0000fe840b */
[----:B------:R-:W-:Y:S01]  /*18f0*/  IMAD.X R41, R19, 0x1, R15, P2 ;  /* 0x0000000113297824 */ /* 0x000fe200010e060f */
[----:B------:R-:W-:Y:S06]  /*1900*/  @!P0 BRA `(.L_x_18) ;  /* 0x0000000800248947 */ /* 0x000fec0003800000 */
[----:B------:R-:W-:-:S06]  /*1910*/  UIADD3 UR4, UPT, UPT, UR4, 0xe00, URZ ;  /* 0x00000e0004047890 */ /* 0x000fcc000fffe0ff */
[----:B------:R-:W-:-:S13]  /*1920*/  ISETP.LT.AND P0, PT, R21, UR4, PT ;  /* 0x0000000415007c0c */ /* 0x000fda000bf01270 */
[----:B------:R-:W-:Y:S05]  /*1930*/  @!P0 BRA `(.L_x_19) ;  /* 0xfffffffc00a08947 */ /* 0x000fea000383ffff */
.L_x_17:
[----:B------:R-:W-:-:S13]  /*1940*/  ISETP.LE.AND P0, PT, R4, UR4, PT ;  /* 0x0000000404007c0c */ /* 0x000fda000bf03270 */
[----:B------:R-:W-:Y:S05]  /*1950*/  @P0 BRA `(.L_x_18) ;  /* 0x0000000800100947 */ /* 0x000fea0003800000 */
[----:B------:R-:W-:Y:S01]  /*1960*/  VIADD R0, R4, -UR4 ;  /* 0x8000000404007c36 */ /* 0x000fe20008000000 */
[----:B------:R-:W-:Y:S04]  /*1970*/  BSSY.RECONVERGENT B1, `(.L_x_18) ;  /* 0x0000082000017945 */ /* 0x000fe80003800200 */
[----:B------:R-:W-:-:S13]  /*1980*/  ISETP.GE.AND P0, PT, R39, R0, PT ;  /* 0x000000002700720c */ /* 0x000fda0003f06270 */
[----:B------:R-:W-:Y:S05]  /*1990*/  @P0 BRA `(.L_x_20) ;  /* 0x0000000400fc0947 */ /* 0x000fea0003800000 */
[----:B------:R-:W-:Y:S01]  /*19a0*/  LOP3.LUT R5, RZ, R39, RZ, 0x33, !PT ;  /* 0x00000027ff057212 */ /* 0x000fe200078e33ff */
[----:B------:R-:W-:Y:S01]  /*19b0*/  BSSY.RECONVERGENT B2, `(.L_x_21) ;  /* 0x0000015000027945 */ /* 0x000fe20003800200 */
[----:B------:R-:W-:Y:S02]  /*19c0*/  IMAD.MOV.U32 R45, RZ, RZ, R39 ;  /* 0x000000ffff2d7224 */ /* 0x000fe400078e0027 */
[----:B------:R-:W-:-:S04]  /*19d0*/  IADD3 R4, PT, PT, R4, -UR4, R5 ;  /* 0x8000000404047c10 */ /* 0x000fc8000fffe005 */
[C---:B------:R-:W-:Y:S02]  /*19e0*/  LOP3.LUT R5, R4.reuse, 0x600, RZ, 0xc0, !PT ;  /* 0x0000060004057812 */ /* 0x040fe400078ec0ff */
[----:B------:R-:W-:Y:S02]  /*19f0*/  ISETP.GE.U32.AND P1, PT, R4, 0x600, PT ;  /* 0x000006000400780c */ /* 0x000fe40003f26070 */
[----:B------:R-:W-:-:S13]  /*1a00*/  ISETP.NE.AND P0, PT, R5, 0x600, PT ;  /* 0x000006000500780c */ /* 0x000fda0003f05270 */
[----:B------:R-:W-:Y:S05]  /*1a10*/  @!P0 BRA `(.L_x_22) ;  /* 0x0000000000388947 */ /* 0x000fea0003800000 */
[----:B------:R-:W-:Y:S01]  /*1a20*/  LEA.HI R4, R4, 0x1, RZ, 0x17 ;  /* 0x0000000104047811 */ /* 0x000fe200078fb8ff */
[----:B------:R-:W-:Y:S02]  /*1a30*/  VIADD R7, R39, UR4 ;  /* 0x0000000427077c36 */ /* 0x000fe40008000000 */
[----:B------:R-:W-:Y:S01]  /*1a40*/  IMAD.MOV.U32 R45, RZ, RZ, R39 ;  /* 0x000000ffff2d7224 */ /* 0x000fe200078e0027 */
[----:B------:R-:W-:-:S05]  /*1a50*/  LOP3.LUT R4, R4, 0x3, RZ, 0xc0, !PT ;  /* 0x0000000304047812 */ /* 0x000fca00078ec0ff */
[----:B------:R-:W-:-:S07]  /*1a60*/  IMAD.MOV R6, RZ, RZ, -R4 ;  /* 0x000000ffff067224 */ /* 0x000fce00078e0a04 */
.L_x_23:
[----:B------:R-:W-:-:S06]  /*1a70*/  IMAD.WIDE.U32 R4, R7, 0x8, R2 ;  /* 0x0000000807047825 */ /* 0x000fcc00078e0002 */
[----:B------:R-:W2:Y:S01]  /*1a80*/  LDG.E.64.CONSTANT R4, desc[UR6][R4.64] ;  /* 0x0000000604047981 */ /* 0x000ea2000c1e9b00 */
[----:B------:R-:W-:Y:S02]  /*1a90*/  VIADD R6, R6, 0x1 ;  /* 0x0000000106067836 */ /* 0x000fe40000000000 */
[----:B------:R-:W-:Y:S02]  /*1aa0*/  VIADD R45, R45, 0x200 ;  /* 0x000002002d2d7836 */ /* 0x000fe40000000000 */
[----:B------:R-:W-:Y:S01]  /*1ab0*/  VIADD R7, R7, 0x200 ;  /* 0x0000020007077836 */ /* 0x000fe20000000000 */
[----:B------:R-:W-:Y:S02]  /*1ac0*/  ISETP.NE.AND P0, PT, R6, RZ, PT ;  /* 0x000000ff0600720c */ /* 0x000fe40003f05270 */
[----:B--2---:R-:W-:-:S05]  /*1ad0*/  IADD3 R43, P2, PT, R4, R43, RZ ;  /* 0x0000002b042b7210 */ /* 0x004fca0007f5e0ff */
[----:B------:R-:W-:-:S06]  /*1ae0*/  IMAD.X R41, R5, 0x1, R41, P2 ;  /* 0x0000000105297824 */ /* 0x000fcc00010e0629 */
[----:B------:R-:W-:Y:S05]  /*1af0*/  @P0 BRA `(.L_x_23) ;  /* 0xfffffffc00dc0947 */ /* 0x000fea000383ffff */
.L_x_22:
[----:B------:R-:W-:Y:S05]  /*1b00*/  BSYNC.RECONVERGENT B2 ;  /* 0x0000000000027941 */ /* 0x000fea0003800200 */
.L_x_21:
[----:B------:R-:W-:Y:S05]  /*1b10*/  @!P1 BRA `(.L_x_20) ;  /* 0x00000004009c9947 */ /* 0x000fea0003800000 */
[----:B------:R-:W0:Y:S01]  /*1b20*/  LDCU.64 UR8, c[0x0][0x380] ;  /* 0x00007000ff0877ac */ /* 0x000e220008000a00 */
[----:B------:R-:W-:Y:S01]  /*1b30*/  IMAD.IADD R7, R0, 0x1, -R45 ;  /* 0x0000000100077824 */ /* 0x000fe200078e0a2d */
[C---:B------:R-:W-:Y:S01]  /*1b40*/  IADD3 R4, P0, PT, R45.reuse, UR4, RZ ;  /* 0x000000042d047c10 */ /* 0x040fe2000ff1e0ff */
[----:B------:R-:W-:Y:S01]  /*1b50*/  BSSY.RECONVERGENT B2, `(.L_x_24) ;  /* 0x0000039000027945 */ /* 0x000fe20003800200 */
[----:B------:R-:W-:Y:S02]  /*1b60*/  VIADD R38, R45, UR4 ;  /* 0x000000042d267c36 */ /* 0x000fe40008000000 */
[----:B------:R-:W-:Y:S01]  /*1b70*/  ISETP.GT.AND P1, PT, R7, 0x1800, PT ;  /* 0x000018000700780c */ /* 0x000fe20003f24270 */
[----:B------:R-:W-:Y:S01]  /*1b80*/  IMAD.X R5, RZ, RZ, RZ, P0 ;  /* 0x000000ffff057224 */ /* 0x000fe200000e06ff */
[----:B0-----:R-:W-:-:S04]  /*1b90*/  LEA R6, P0, R4, UR8, 0x3 ;  /* 0x0000000804067c11 */ /* 0x001fc8000f8018ff */
[----:B------:R-:W-:Y:S02]  /*1ba0*/  LEA.HI.X R4, R4, UR9, R5, 0x3, P0 ;  /* 0x0000000904047c11 */ /* 0x000fe400080f1c05 */
[----:B------:R-:W-:-:S05]  /*1bb0*/  IADD3 R6, P0, PT, R6, 0x2000, RZ ;  /* 0x0000200006067810 */ /* 0x000fca0007f1e0ff */
[----:B------:R-:W-:Y:S01]  /*1bc0*/  IMAD.X R7, RZ, RZ, R4, P0 ;  /* 0x000000ffff077224 */ /* 0x000fe200000e0604 */
[----:B------:R-:W-:Y:S01]  /*1bd0*/  PLOP3.LUT P0, PT, PT, PT, PT, 0x80, 0x8 ;  /* 0x000000000008781c */ /* 0x000fe20003f0f070 */
[----:B------:R-:W-:-:S12]  /*1be0*/  @!P1 BRA `(.L_x_25) ;  /* 0x0000000000bc9947 */ /* 0x000fd80003800000 */
[----:B------:R-:W-:Y:S01]  /*1bf0*/  PLOP3.LUT P0, PT, PT, PT, PT, 0x8, 0x80 ;  /* 0x000000000080781c */ /* 0x000fe20003f0e170 */
[----:B------:R-:W-:-:S12]  /*1c00*/  VIADD R40, R0, 0xffffe800 ;  /* 0xffffe80000287836 */ /* 0x000fd80000000000 */
.L_x_26:
[C-C-:B------:R-:W-:Y:S01]  /*1c10*/  IMAD.WIDE.U32 R8, R38.reuse, 0x8, R2.reuse ;  /* 0x0000000826087825 */ /* 0x140fe200078e0002 */
[----:B------:R-:W2:Y:S03]  /*1c20*/  LDG.E.64.CONSTANT R4, desc[UR6][R6.64+-0x1000] ;  /* 0xfff0000606047981 */ /* 0x000ea6000c1e9b00 */
[----:B------:R-:W-:Y:S01]  /*1c30*/  VIADD R25, R38, 0x800 ;  /* 0x0000080026197836 */ /* 0x000fe20000000000 */
[----:B------:R-:W3:Y:S04]  /*1c40*/  LDG.E.64.CONSTANT R10, desc[UR6][R6.64] ;  /* 0x00000006060a7981 */ /* 0x000ee8000c1e9b00 */
[----:B------:R-:W2:Y:S01]  /*1c50*/  LDG.E.64.CONSTANT R8, desc[UR6][R8.64] ;  /* 0x0000000608087981 */ /* 0x000ea2000c1e9b00 */
[----:B------:R-:W-:-:S03]  /*1c60*/  IMAD.WIDE.U32 R24, R25, 0x8, R2 ;  /* 0x0000000819187825 */ /* 0x000fc600078e0002 */
[----:B------:R-:W3:Y:S01]  /*1c70*/  LDG.E.64.CONSTANT R26, desc[UR6][R6.64+0x1000] ;  /* 0x00100006061a7981 */ /* 0x000ee2000c1e9b00 */
[----:B------:R-:W-:-:S03]  /*1c80*/  VIADD R17, R38, 0x1000 ;  /* 0x0000100026117836 */ /* 0x000fc60000000000 */
[----:B------:R-:W4:Y:S01]  /*1c90*/  LDG.E.64.CONSTANT R22, desc[UR6][R6.64+0x3000] ;  /* 0x0030000606167981 */ /* 0x000f22000c1e9b00 */
[----:B------:R-:W-:-:S03]  /*1ca0*/  IMAD.WIDE.U32 R16, R17, 0x8, R2 ;  /* 0x0000000811107825 */ /* 0x000fc600078e0002 */
[----:B------:R-:W4:Y:S04]  /*1cb0*/  LDG.E.64.CONSTANT R24, desc[UR6][R24.64] ;  /* 0x0000000618187981 */ /* 0x000f28000c1e9b00 */
[----:B------:R-:W5:Y:S04]  /*1cc0*/  LDG.E.64.CONSTANT R20, desc[UR6][R6.64+0x4000] ;  /* 0x0040000606147981 */ /* 0x000f68000c1e9b00 */
[----:B------:R-:W5:Y:S04]  /*1cd0*/  LDG.E.64.CONSTANT R18, desc[UR6][R6.64+0x5000] ;  /* 0x0050000606127981 */ /* 0x000f68000c1e9b00 */
[----:B------:R-:W5:Y:S04]  /*1ce0*/  LDG.E.64.CONSTANT R14, desc[UR6][R6.64+0x7000] ;  /* 0x00700006060e7981 */ /* 0x000f68000c1e9b00 */
[----:B------:R-:W5:Y:S01]  /*1cf0*/  LDG.E.64.CONSTANT R16, desc[UR6][R16.64] ;  /* 0x0000000610107981 */ /* 0x000f62000c1e9b00 */
[----:B------:R-:W-:-:S03]  /*1d00*/  VIADD R33, R38, 0x1800 ;  /* 0x0000180026217836 */ /* 0x000fc60000000000 */
[----:B------:R-:W5:Y:S04]  /*1d10*/  LDG.E.64.CONSTANT R12, desc[UR6][R6.64+0x8000] ;  /* 0x00800006060c7981 */ /* 0x000f68000c1e9b00 */
[----:B------:R-:W5:Y:S01]  /*1d20*/  LDG.E.64.CONSTANT R28, desc[UR6][R6.64+0x9000] ;  /* 0x00900006061c7981 */ /* 0x000f62000c1e9b00 */
[----:B------:R-:W-:-:S03]  /*1d30*/  IMAD.WIDE.U32 R32, R33, 0x8, R2 ;  /* 0x0000000821207825 */ /* 0x000fc600078e0002 */
[----:B------:R-:W5:Y:S04]  /*1d40*/  LDG.E.64.CONSTANT R30, desc[UR6][R6.64+0xb000] ;  /* 0x00b00006061e7981 */ /* 0x000f68000c1e9b00 */
[----:B------:R-:W5:Y:S04]  /*1d50*/  LDG.E.64.CONSTANT R32, desc[UR6][R32.64] ;  /* 0x0000000620207981 */ /* 0x000f68000c1e9b00 */
[----:B------:R-:W5:Y:S04]  /*1d60*/  LDG.E.64.CONSTANT R34, desc[UR6][R6.64+0xc000] ;  /* 0x00c0000606227981 */ /* 0x000f68000c1e9b00 */
[----:B------:R0:W5:Y:S01]  /*1d70*/  LDG.E.64.CONSTANT R36, desc[UR6][R6.64+0xd000] ;  /* 0x00d0000606247981 */ /* 0x000162000c1e9b00 */
[----:B------:R-:W-:-:S02]  /*1d80*/  VIADD R45, R45, 0x2000 ;  /* 0x000020002d2d7836 */ /* 0x000fc40000000000 */
[----:B------:R-:W-:Y:S01]  /*1d90*/  VIADD R38, R38, 0x2000 ;  /* 0x0000200026267836 */ /* 0x000fe20000000000 */
[----:B0-----:R-:W-:-:S05]  /*1da0*/  IADD3 R6, P6, PT, R6, 0x10000, RZ ;  /* 0x0001000006067810 */ /* 0x001fca0007fde0ff */
[----:B------:R-:W-:Y:S01]  /*1db0*/  IMAD.X R7, RZ, RZ, R7, P6 ;  /* 0x000000ffff077224 */ /* 0x000fe200030e0607 */
[----:B--2---:R-:W-:-:S04]  /*1dc0*/  IADD3 R43, P1, P2, R4, R8, R43 ;  /* 0x00000008042b7210 */ /* 0x004fc80007a3e02b */
[----:B---3--:R-:W-:Y:S02]  /*1dd0*/  IADD3 R43, P3, P4, R26, R10, R43 ;  /* 0x0000000a1a2b7210 */ /* 0x008fe40007c7e02b */
[----:B------:R-:W-:-:S04]  /*1de0*/  IADD3.X R5, PT, PT, R5, R9, R41, P1, P2 ;  /* 0x0000000905057210 */ /* 0x000fc80000fe4429 */
[----:B------:R-:W-:Y:S02]  /*1df0*/  IADD3.X R11, PT, PT, R27, R11, R5, P3, P4 ;  /* 0x0000000b1b0b7210 */ /* 0x000fe40001fe8405 */
[----:B----4-:R-:W-:-:S04]  /*1e00*/  IADD3 R43, P1, P2, R22, R24, R43 ;  /* 0x00000018162b7210 */ /* 0x010fc80007a3e02b */
[----:B------:R-:W-:Y:S02]  /*1e10*/  IADD3.X R23, PT, PT, R23, R25, R11, P1, P2 ;  /* 0x0000001917177210 */ /* 0x000fe40000fe440b */
[----:B-----5:R-:W-:-:S04]  /*1e20*/  IADD3 R43, P3, P4, R18, R20, R43 ;  /* 0x00000014122b7210 */ /* 0x020fc80007c7e02b */
[----:B------:R-:W-:Y:S02]  /*1e30*/  IADD3.X R19, PT, PT, R19, R21, R23, P3, P4 ;  /* 0x0000001513137210 */ /* 0x000fe40001fe8417 */
[----:B------:R-:W-:-:S04]  /*1e40*/  IADD3 R43, P1, P2, R14, R16, R43 ;  /* 0x000000100e2b7210 */ /* 0x000fc80007a3e02b */
[----:B------:R-:W-:Y:S02]  /*1e50*/  IADD3.X R15, PT, PT, R15, R17, R19, P1, P2 ;  /* 0x000000110f0f7210 */ /* 0x000fe40000fe4413 */
[----:B------:R-:W-:-:S04]  /*1e60*/  IADD3 R43, P3, P4, R28, R12, R43 ;  /* 0x0000000c1c2b7210 */ /* 0x000fc80007c7e02b */
[----:B------:R-:W-:Y:S02]  /*1e70*/  IADD3.X R13, PT, PT, R29, R13, R15, P3, P4 ;  /* 0x0000000d1d0d7210 */ /* 0x000fe40001fe840f */
[----:B------:R-:W-:Y:S02]  /*1e80*/  ISETP.GE.AND P3, PT, R45, R40, PT ;  /* 0x000000282d00720c */ /* 0x000fe40003f66270 */
[----:B------:R-:W-:-:S04]  /*1e90*/  IADD3 R43, P2, P1, R30, R32, R43 ;  /* 0x000000201e2b7210 */ /* 0x000fc8000795e02b */
[----:B------:R-:W-:Y:S02]  /*1ea0*/  IADD3.X R31, PT, PT, R31, R33, R13, P2, P1 ;  /* 0x000000211f1f7210 */ /* 0x000fe400017e240d */
[----:B------:R-:W-:-:S04]  /*1eb0*/  IADD3 R43, P4, P5, R36, R34, R43 ;  /* 0x00000022242b7210 */ /* 0x000fc80007d9e02b */
[----:B------:R-:W-:Y:S01]  /*1ec0*/  IADD3.X R41, PT, PT, R37, R35, R31, P4, P5 ;  /* 0x0000002325297210 */ /* 0x000fe200027ea41f */
[----:B------:R-:W-:Y:S08]  /*1ed0*/  @!P3 BRA `(.L_x_26) ;  /* 0xfffffffc004cb947 */ /* 0x000ff0000383ffff */
.L_x_25:
[----:B------:R-:W-:Y:S05]  /*1ee0*/  BSYNC.RECONVERGENT B2 ;  /* 0x0000000000027941 */ /* 0x000fea0003800200 */
.L_x_24:
[----:B------:R-:W-:Y:S01]  /*1ef0*/  IMAD.IADD R4, R0, 0x1, -R45 ;  /* 0x0000000100047824 */ /* 0x000fe200078e0a2d */
[----:B------:R-:W-:Y:S04]  /*1f00*/  BSSY.RECONVERGENT B2, `(.L_x_27) ;  /* 0x000001d000027945 */ /* 0x000fe80003800200 */
[----:B------:R-:W-:-:S13]  /*1f10*/  ISETP.GT.AND P1, PT, R4, 0x800, PT ;  /* 0x000008000400780c */ /* 0x000fda0003f24270 */
[----:B------:R-:W-:Y:S05]  /*1f20*/  @!P1 BRA `(.L_x_28) ;  /* 0x0000000000689947 */ /* 0x000fea0003800000 */
[C-C-:B------:R-:W-:Y:S01]  /*1f30*/  IMAD.WIDE.U32 R10, R38.reuse, 0x8, R2.reuse ;  /* 0x00000008260a7825 */ /* 0x140fe200078e0002 */
[----:B------:R-:W2:Y:S03]  /*1f40*/  LDG.E.64.CONSTANT R12, desc[UR6][R6.64+-0x1000] ;  /* 0xfff00006060c7981 */ /* 0x000ea6000c1e9b00 */
[----:B------:R-:W-:Y:S01]  /*1f50*/  VIADD R19, R38, 0x800 ;  /* 0x0000080026137836 */ /* 0x000fe20000000000 */
[----:B------:R-:W3:Y:S04]  /*1f60*/  LDG.E.64.CONSTANT R14, desc[UR6][R6.64] ;  /* 0x00000006060e7981 */ /* 0x000ee8000c1e9b00 */
[----:B------:R-:W2:Y:S01]  /*1f70*/  LDG.E.64.CONSTANT R10, desc[UR6][R10.64] ;  /* 0x000000060a0a7981 */ /* 0x000ea2000c1e9b00 */
[----:B------:R-:W-:-:S03]  /*1f80*/  IMAD.WIDE.U32 R18, R19, 0x8, R2 ;  /* 0x0000000813127825 */ /* 0x000fc600078e0002 */
[----:B------:R-:W3:Y:S04]  /*1f90*/  LDG.E.64.CONSTANT R16, desc[UR6][R6.64+0x1000] ;  /* 0x0010000606107981 */ /* 0x000ee8000c1e9b00 */
[----:B------:R-:W4:Y:S04]  /*1fa0*/  LDG.E.64.CONSTANT R20, desc[UR6][R6.64+0x3000] ;  /* 0x0030000606147981 */ /* 0x000f28000c1e9b00 */
[----:B------:R-:W4:Y:S04]  /*1fb0*/  LDG.E.64.CONSTANT R18, desc[UR6][R18.64] ;  /* 0x0000000612127981 */ /* 0x000f28000c1e9b00 */
[----:B------:R-:W5:Y:S04]  /*1fc0*/  LDG.E.64.CONSTANT R4, desc[UR6][R6.64+0x4000] ;  /* 0x0040000606047981 */ /* 0x000f68000c1e9b00 */
[----:B------:R-:W5:Y:S01]  /*1fd0*/  LDG.E.64.CONSTANT R8, desc[UR6][R6.64+0x5000] ;  /* 0x0050000606087981 */ /* 0x000f62000c1e9b00 */
[----:B------:R-:W-:-:S02]  /*1fe0*/  VIADD R45, R45, 0x1000 ;  /* 0x000010002d2d7836 */ /* 0x000fc40000000000 */
[----:B------:R-:W-:Y:S01]  /*1ff0*/  VIADD R38, R38, 0x1000 ;  /* 0x0000100026267836 */ /* 0x000fe20000000000 */
[----:B--2---:R-:W-:-:S04]  /*2000*/  IADD3 R43, P0, P1, R12, R10, R43 ;  /* 0x0000000a0c2b7210 */ /* 0x004fc8000791e02b */
[----:B------:R-:W-:Y:S02]  /*2010*/  IADD3.X R13, PT, PT, R13, R11, R41, P0, P1 ;  /* 0x0000000b0d0d7210 */ /* 0x000fe400007e2429 */
[----:B---3--:R-:W-:Y:S02]  /*2020*/  IADD3 R43, P0, P1, R16, R14, R43 ;  /* 0x0000000e102b7210 */ /* 0x008fe4000791e02b */
[----:B------:R-:W-:Y:S02]  /*2030*/  IADD3 R10, P3, PT, R6, 0x8000, RZ ;  /* 0x00008000060a7810 */ /* 0x000fe40007f7e0ff */
[----:B------:R-:W-:Y:S02]  /*2040*/  IADD3.X R15, PT, PT, R17, R15, R13, P0, P1 ;  /* 0x0000000f110f7210 */ /* 0x000fe400007e240d */
[----:B----4-:R-:W-:Y:S01]  /*2050*/  IADD3 R43, P0, P1, R20, R18, R43 ;  /* 0x00000012142b7210 */ /* 0x010fe2000791e02b */
[----:B------:R-:W-:-:S03]  /*2060*/  IMAD.X R11, RZ, RZ, R7, P3 ;  /* 0x000000ffff0b7224 */ /* 0x000fc600018e0607 */
[----:B------:R-:W-:Y:S02]  /*2070*/  IADD3.X R21, PT, PT, R21, R19, R15, P0, P1 ;  /* 0x0000001315157210 */ /* 0x000fe400007e240f */
[----:B-----5:R-:W-:Y:S01]  /*2080*/  IADD3 R43, P1, P2, R8, R4, R43 ;  /* 0x00000004082b7210 */ /* 0x020fe20007a3e02b */
[----:B------:R-:W-:Y:S01]  /*2090*/  IMAD.MOV.U32 R6, RZ, RZ, R10 ;  /* 0x000000ffff067224 */ /* 0x000fe200078e000a */
[----:B------:R-:W-:Y:S01]  /*20a0*/  PLOP3.LUT P0, PT, PT, PT, PT, 0x8, 0x80 ;  /* 0x000000000080781c */ /* 0x000fe20003f0e170 */
[----:B------:R-:W-:Y:S01]  /*20b0*/  IMAD.MOV.U32 R7, RZ, RZ, R11 ;  /* 0x000000ffff077224 */ /* 0x000fe200078e000b */
[----:B------:R-:W-:-:S11]  /*20c0*/  IADD3.X R41, PT, PT, R9, R5, R21, P1, P2 ;  /* 0x0000000509297210 */ /* 0x000fd60000fe4415 */
.L_x_28:
[----:B------:R-:W-:Y:S05]  /*20d0*/  BSYNC.RECONVERGENT B2 ;  /* 0x0000000000027941 */ /* 0x000fea0003800200 */
.L_x_27:
[----:B------:R-:W-:-:S13]  /*20e0*/  ISETP.LT.OR P0, PT, R45, R0, P0 ;  /* 0x000000002d00720c */ /* 0x000fda0000701670 */
[----:B------:R-:W-:Y:S05]  /*20f0*/  @!P0 BRA `(.L_x_20) ;  /* 0x0000000000248947 */ /* 0x000fea0003800000 */
[----:B------:R-:W-:Y:S01]  /*2100*/  IMAD.WIDE.U32 R2, R38, 0x8, R2 ;  /* 0x0000000826027825 */ /* 0x000fe200078e0002 */
[----:B------:R-:W2:Y:S04]  /*2110*/  LDG.E.64.CONSTANT R4, desc[UR6][R6.64+-0x1000] ;  /* 0xfff0000606047981 */ /* 0x000ea8000c1e9b00 */
[----:B------:R-:W3:Y:S04]  /*2120*/  LDG.E.64.CONSTANT R8, desc[UR6][R6.64] ;  /* 0x0000000606087981 */ /* 0x000ee8000c1e9b00 */
[----:B------:R-:W2:Y:S04]  /*2130*/  LDG.E.64.CONSTANT R2, desc[UR6][R2.64] ;  /* 0x0000000602027981 */ /* 0x000ea8000c1e9b00 */
[----:B------:R-:W3:Y:S01]  /*2140*/  LDG.E.64.CONSTANT R10, desc[UR6][R6.64+0x1000] ;  /* 0x00100006060a7981 */ /* 0x000ee2000c1e9b00 */
[----:B--2---:R-:W-:-:S04]  /*2150*/  IADD3 R43, P0, P1, R4, R2, R43 ;  /* 0x00000002042b7210 */ /* 0x004fc8000791e02b */
[----:B---3--:R-:W-:Y:S02]  /*2160*/  IADD3 R43, P2, P3, R10, R8, R43 ;  /* 0x000000080a2b7210 */ /* 0x008fe40007b5e02b */
[----:B------:R-:W-:-:S04]  /*2170*/  IADD3.X R41, PT, PT, R5, R3, R41, P0, P1 ;  /* 0x0000000305297210 */ /* 0x000fc800007e2429 */
[----:B------:R-:W-:-:S07]  /*2180*/  IADD3.X R41, PT, PT, R11, R9, R41, P2, P3 ;  /* 0x000000090b297210 */ /* 0x000fce00017e6429 */
.L_x_20:
[----:B------:R-:W-:Y:S05]  /*2190*/  BSYNC.RECONVERGENT B1 ;  /* 0x0000000000017941 */ /* 0x000fea0003800200 */
.L_x_18:
[----:B------:R-:W0:Y:S01]  /*21a0*/  S2R R6, SR_LANEID ;  /* 0x0000000000067919 */ /* 0x000e220000000000 */
[----:B------:R-:W1:Y:S04]  /*21b0*/  SHFL.DOWN PT, R0, R43, 0x1, 0x1f ;  /* 0x08201f002b007f89 */ /* 0x000e6800000e0000 */
[----:B------:R-:W2:Y:S01]  /*21c0*/  SHFL.DOWN PT, R2, R41, 0x1, 0x1f ;  /* 0x08201f0029027f89 */ /* 0x000ea200000e0000 */
[C---:B0-----:R-:W-:Y:S02]  /*21d0*/  ISETP.GT.AND P0, PT, R6.reuse, 0x1e, PT ;  /* 0x0000001e0600780c */ /* 0x041fe40003f04270 */
[----:B------:R-:W-:Y:S02]  /*21e0*/  ISETP.GT.AND P1, PT, R6, 0x1d, PT ;  /* 0x0000001d0600780c */ /* 0x000fe40003f24270 */
[----:B-1----:R-:W-:-:S02]  /*21f0*/  SEL R0, R0, RZ, !P0 ;  /* 0x000000ff00007207 */ /* 0x002fc40004000000 */
[----:B--2---:R-:W-:Y:S02]  /*2200*/  SEL R2, R2, RZ, !P0 ;  /* 0x000000ff02027207 */ /* 0x004fe40004000000 */
[----:B------:R-:W-:Y:S02]  /*2210*/  IADD3 R7, P0, PT, R43, R0, RZ ;  /* 0x000000002b077210 */ /* 0x000fe40007f1e0ff */
[----:B------:R-:W-:-:S03]  /*2220*/  ISETP.NE.AND P2, PT, R6, RZ, PT ;  /* 0x000000ff0600720c */ /* 0x000fc60003f45270 */
[----:B------:R-:W-:Y:S01]  /*2230*/  IMAD.X R9, R41, 0x1, R2, P0 ;  /* 0x0000000129097824 */ /* 0x000fe200000e0602 */
[----:B------:R-:W0:Y:S04]  /*2240*/  SHFL.DOWN PT, R0, R7, 0x2, 0x1f ;  /* 0x08401f0007007f89 */ /* 0x000e2800000e0000 */
[----:B------:R-:W1:Y:S05]  /*2250*/  SHFL.DOWN PT, R2, R9, 0x2, 0x1f ;  /* 0x08401f0009027f89 */ /* 0x000e6a00000e0000 */
[----:B------:R-:W2:Y:S01]  /*2260*/  @!P2 S2R R11, SR_CgaCtaId ;  /* 0x00000000000ba919 */ /* 0x000ea20000008800 */
        /* <DEDUP_REMOVED lines=12> */
[----:B------:R-:W-:-:S05]  /*2330*/  IMAD.X R9, R2, 0x1, R5, P0 ;  /* 0x0000000102097824 */ /* 0x000fca00000e0605 */
[----:B------:R-:W1:Y:S01]  /*2340*/  SHFL.DOWN PT, R2, R9, 0x8, 0x1f ;  /* 0x09001f0009027f89 */ /* 0x000e6200000e0000 */
[----:B0-----:R-:W-:-:S04]  /*2350*/  SEL R0, R0, RZ, !P1 ;  /* 0x000000ff00007207 */ /* 0x001fc80004800000 */
[----:B------:R-:W-:Y:S02]  /*2360*/  IADD3 R5, P0, PT, R0, R7, RZ ;  /* 0x0000000700057210 */ /* 0x000fe40007f1e0ff */
[----:B-1----:R-:W-:-:S03]  /*2370*/  SEL R2, R2, RZ, !P1 ;  /* 0x000000ff02027207 */ /* 0x002fc60004800000 */
[----:B------:R-:W0:Y:S01]  /*2380*/  SHFL.DOWN PT, R0, R5, 0x10, 0x1f ;  /* 0x0a001f0005007f89 */ /* 0x000e2200000e0000 */
[----:B------:R-:W-:Y:S02]  /*2390*/  ISETP.GT.AND P1, PT, R6, 0xf, PT ;  /* 0x0000000f0600780c */ /* 0x000fe40003f24270 */
[----:B------:R-:W-:Y:S01]  /*23a0*/  @!P2 SHF.R.U32.HI R6, RZ, 0x2, R39 ;  /* 0x00000002ff06a819 */ /* 0x000fe20000011627 */
[----:B------:R-:W-:Y:S01]  /*23b0*/  IMAD.X R4, R2, 0x1, R9, P0 ;  /* 0x0000000102047824 */ /* 0x000fe200000e0609 */
[----:B------:R-:W-:Y:S02]  /*23c0*/  @!P2 MOV R2, 0x400 ;  /* 0x000004000002a802 */ /* 0x000fe40000000f00 */
[----:B------:R-:W-:Y:S02]  /*23d0*/  @!P2 LOP3.LUT R6, R6, 0xf8, RZ, 0xc0, !PT ;  /* 0x000000f80606a812 */ /* 0x000fe400078ec0ff */
[----:B------:R-:W1:Y:S01]  /*23e0*/  SHFL.DOWN PT, R3, R4, 0x10, 0x1f ;  /* 0x0a001f0004037f89 */ /* 0x000e6200000e0000 */
[----:B--2---:R-:W-:-:S05]  /*23f0*/  @!P2 LEA R11, R11, R2, 0x18 ;  /* 0x000000020b0ba211 */ /* 0x004fca00078ec0ff */
[----:B------:R-:W-:Y:S01]  /*2400*/  @!P2 IMAD.IADD R11, R6, 0x1, R11 ;  /* 0x00000001060ba824 */ /* 0x000fe200078e020b */
[----:B0-----:R-:W-:-:S04]  /*2410*/  SEL R0, R0, RZ, !P1 ;  /* 0x000000ff00007207 */ /* 0x001fc80004800000 */
[----:B------:R-:W-:Y:S02]  /*2420*/  IADD3 R2, P0, PT, R0, R5, RZ ;  /* 0x0000000500027210 */ /* 0x000fe40007f1e0ff */
[----:B-1----:R-:W-:-:S05]  /*2430*/  SEL R3, R3, RZ, !P1 ;  /* 0x000000ff03037207 */ /* 0x002fca0004800000 */
[----:B------:R-:W-:Y:S01]  /*2440*/  IMAD.X R3, R3, 0x1, R4, P0 ;  /* 0x0000000103037824 */ /* 0x000fe200000e0604 */
[----:B------:R-:W-:-:S04]  /*2450*/  ISETP.NE.AND P0, PT, R39, RZ, PT ;  /* 0x000000ff2700720c */ /* 0x000fc80003f05270 */
[----:B------:R0:W-:Y:S01]  /*2460*/  @!P2 STS.64 [R11+0x10], R2 ;  /* 0x000010020b00a388 */ /* 0x0001e20000000a00 */
[----:B------:R-:W-:Y:S08]  /*2470*/  BAR.SYNC.DEFER_BLOCKING 0x0 ;  /* 0x0000000000007b1d */ /* 0x000ff00000010000 */
[----:B------:R-:W-:Y:S05]  /*2480*/  @P0 BRA `(.L_x_16) ;  /* 0x00000000006c0947 */ /* 0x000fea0003800000 */
[----:B------:R-:W1:Y:S01]  /*2490*/  S2UR UR5, SR_CgaCtaId ;  /* 0x00000000000579c3 */ /* 0x000e620000008800 */
[----:B------:R-:W-:Y:S02]  /*24a0*/  UMOV UR4, 0x400 ;  /* 0x0000040000047882 */ /* 0x000fe40000000000 */
[----:B-1----:R-:W-:-:S09]  /*24b0*/  ULEA UR4, UR5, UR4, 0x18 ;  /* 0x0000000405047291 */ /* 0x002fd2000f8ec0ff */
[----:B------:R-:W-:Y:S04]  /*24c0*/  LDS.64 R32, [UR4+0x18] ;  /* 0x00001804ff207984 */ /* 0x000fe80008000a00 */
[----:B------:R-:W1:Y:S04]  /*24d0*/  LDS.128 R28, [UR4+0x20] ;  /* 0x00002004ff1c7984 */ /* 0x000e680008000c00 */
[----:B------:R-:W2:Y:S04]  /*24e0*/  LDS.128 R24, [UR4+0x30] ;  /* 0x00003004ff187984 */ /* 0x000ea80008000c00 */
[----:B------:R-:W3:Y:S04]  /*24f0*/  LDS.128 R20, [UR4+0x40] ;  /* 0x00004004ff147984 */ /* 0x000ee80008000c00 */
[----:B------:R-:W4:Y:S04]  /*2500*/  LDS.128 R16, [UR4+0x50] ;  /* 0x00005004ff107984 */ /* 0x000f280008000c00 */
[----:B------:R-:W5:Y:S04]  /*2510*/  LDS.128 R12, [UR4+0x60] ;  /* 0x00006004ff0c7984 */ /* 0x000f680008000c00 */
[----:B0-----:R-:W0:Y:S04]  /*2520*/  LDS.128 R8, [UR4+0x70] ;  /* 0x00007004ff087984 */ /* 0x001e280008000c00 */
[----:B------:R-:W0:Y:S01]  /*2530*/  LDS.128 R4, [UR4+0x80] ;  /* 0x00008004ff047984 */ /* 0x000e220008000c00 */
[----:B-1----:R-:W-:-:S04]  /*2540*/  IADD3 R35, P1, P2, R28, R32, R2 ;  /* 0x000000201c237210 */ /* 0x002fc80007a3e002 */
[----:B--2---:R-:W-:Y:S02]  /*2550*/  IADD3 R35, P3, P4, R24, R35, R30 ;  /* 0x0000002318237210 */ /* 0x004fe40007c7e01e */
[----:B------:R-:W-:Y:S02]  /*2560*/  IADD3.X R29, PT, PT, R29, R33, R3, P1, P2 ;  /* 0x000000211d1d7210 */ /* 0x000fe40000fe4403 */
[----:B---3--:R-:W-:Y:S02]  /*2570*/  IADD3 R3, P1, P2, R20, R35, R26 ;  /* 0x0000002314037210 */ /* 0x008fe40007a3e01a */
[----:B------:R-:W-:Y:S02]  /*2580*/  IADD3.X R25, PT, PT, R25, R29, R31, P3, P4 ;  /* 0x0000001d19197210 */ /* 0x000fe40001fe841f */
[----:B----4-:R-:W-:Y:S02]  /*2590*/  IADD3 R3, P3, P4, R16, R3, R22 ;  /* 0x0000000310037210 */ /* 0x010fe40007c7e016 */
[----:B------:R-:W-:-:S02]  /*25a0*/  IADD3.X R21, PT, PT, R21, R25, R27, P1, P2 ;  /* 0x0000001915157210 */ /* 0x000fc40000fe441b */
[----:B-----5:R-:W-:Y:S02]  /*25b0*/  IADD3 R3, P1, P2, R12, R3, R18 ;  /* 0x000000030c037210 */ /* 0x020fe40007a3e012 */
[----:B------:R-:W-:Y:S02]  /*25c0*/  IADD3.X R17, PT, PT, R17, R21, R23, P3, P4 ;  /* 0x0000001511117210 */ /* 0x000fe40001fe8417 */
[----:B0-----:R-:W-:Y:S02]  /*25d0*/  IADD3 R3, P3, P4, R8, R3, R14 ;  /* 0x0000000308037210 */ /* 0x001fe40007c7e00e */
[----:B------:R-:W-:Y:S02]  /*25e0*/  IADD3.X R13, PT, PT, R13, R17, R19, P1, P2 ;  /* 0x000000110d0d7210 */ /* 0x000fe40000fe4413 */
[----:B------:R-:W-:Y:S02]  /*25f0*/  IADD3 R3, P1, P2, R4, R3, R10 ;  /* 0x0000000304037210 */ /* 0x000fe40007a3e00a */
[----:B------:R-:W-:-:S02]  /*2600*/  IADD3.X R9, PT, PT, R9, R13, R15, P3, P4 ;  /* 0x0000000d09097210 */ /* 0x000fc40001fe840f */
[----:B------:R-:W-:Y:S02]  /*2610*/  IADD3 R2, P3, PT, R3, R6, RZ ;  /* 0x0000000603027210 */ /* 0x000fe40007f7e0ff */
[----:B------:R-:W-:-:S05]  /*2620*/  IADD3.X R3, PT, PT, R5, R9, R11, P1, P2 ;  /* 0x0000000905037210 */ /* 0x000fca0000fe440b */
[----:B------:R-:W-:-:S07]  /*2630*/  IMAD.X R3, R3, 0x1, R7, P3 ;  /* 0x0000000103037824 */ /* 0x000fce00018e0607 */
.L_x_16:
[----:B------:R-:W-:Y:S05]  /*2640*/  BSYNC.RECONVERGENT B0 ;  /* 0x0000000000007941 */ /* 0x000fea0003800200 */
.L_x_1:
[----:B------:R-:W-:Y:S05]  /*2650*/  @P0 EXIT ;  /* 0x000000000000094d */ /* 0x000fea0003800000 */
[----:B------:R-:W0:Y:S01]  /*2660*/  LDCU.64 UR4, c[0x0][0x398] ;  /* 0x00007300ff0477ac */ /* 0x000e220008000a00 */
[----:B------:R-:W3:Y:S01]  /*2670*/  LDC.64 R4, c[0x0][0x388] ;  /* 0x0000e200ff047b82 */ /* 0x000ee20000000a00 */
[----:B012---:R-:W-:-:S04]  /*2680*/  IADD3 R2, P0, PT, R2, UR4, RZ ;  /* 0x0000000402027c10 */ /* 0x007fc8000ff1e0ff */
[----:B------:R-:W-:-:S05]  /*2690*/  IADD3.X R3, PT, PT, R3, UR5, RZ, P0, !PT ;  /* 0x0000000503037c10 */ /* 0x000fca00087fe4ff */
[----:B---3--:R-:W-:Y:S01]  /*26a0*/  STG.E.64 desc[UR6][R4.64], R2 ;  /* 0x0000000204007986 */ /* 0x008fe2000c101b06 */
[----:B------:R-:W-:Y:S05]  /*26b0*/  EXIT ;  /* 0x000000000000794d */ /* 0x000fea0003800000 */
.L_x_29:
[----:B------:R-:W-:-:S00]  /*26c0*/  BRA `(.L_x_29) ;  /* 0xfffffffc00fc7947 */ /* 0x000fc0000383ffff */
[----:B------:R-:W-:-:S00]  /*26d0*/  NOP ;  /* 0x0000000000007918 */ /* 0x000fc00000000000 */
        /* <DEDUP_REMOVED lines=10> */
.L_x_191:


//--------------------- .text._ZN3cub18CUB_300001_SM_10006detail6reduce18DeviceReduceKernelINS2_10policy_hubIlyN4cuda3std3__44plusIlEEE10Policy1000EN6thrust24THRUST_300001_SM_1000_NS18transform_iteratorINSD_6detail10functional5actorINSG_9compositeIJNSG_16operator_adaptorINS7_7greaterIvEEEENSH_INSG_8argumentILj0EEEEENSH_INSG_5valueIiEEEEEEEEENSF_15normal_iteratorINSD_10device_ptrIiEEEEllEEyS9_lNS7_10__identityEEEvT0_PT3_T1_NS0_13GridEvenShareIS14_EET2_T4_ --------------------------
	.section	.text._ZN3cub18CUB_300001_SM_10006detail6reduce18DeviceReduceKernelINS2_10policy_hubIlyN4cuda3std3__44plusIlEEE10Policy1000EN6thrust24THRUST_300001_SM_1000_NS18transform_iteratorINSD_6detail10functional5actorINSG_9compositeIJNSG_16operator_adaptorINS7_7greaterIvEEEENSH_INSG_8argumentILj0EEEEENSH_INSG_5valueIiEEEEEEEEENSF_15normal_iteratorINSD_10device_ptrIiEEEEllEEyS9_lNS7_10__identityEEEvT0_PT3_T1_NS0_13GridEvenShareIS14_EET2_T4_,"ax",@progbits
	.align	128
        .global         _ZN3cub18CUB_300001_SM_10006detail6reduce18DeviceReduceKernelINS2_10policy_hubIlyN4cuda3std3__44plusIlEEE10Policy1000EN6thrust24THRUST_300001_SM_1000_NS18transform_iteratorINSD_6detail10functional5actorINSG_9compositeIJNSG_16operator_adaptorINS7_7greaterIvEEEENSH_INSG_8argumentILj0EEEEENSH_INSG_5valueIiEEEEEEEEENSF_15normal_iteratorINSD_10device_ptrIiEEEEllEEyS9_lNS7_10__identityEEEvT0_PT3_T1_NS0_13GridEvenShareIS14_EET2_T4_
        .type           _ZN3cub18CUB_300001_SM_10006detail6reduce18DeviceReduceKernelINS2_10policy_hubIlyN4cuda3std3__44plusIlEEE10Policy1000EN6thrust24THRUST_300001_SM_1000_NS18transform_iteratorINSD_6detail10functional5actorINSG_9compositeIJNSG_16operator_adaptorINS7_7greaterIvEEEENSH_INSG_8argumentILj0EEEEENSH_INSG_5valueIiEEEEEEEEENSF_15normal_iteratorINSD_10device_ptrIiEEEEllEEyS9_lNS7_10__identityEEEvT0_PT3_T1_NS0_13GridEvenShareIS14_EET2_T4_,@function
        .size           _ZN3cub18CUB_300001_SM_10006detail6reduce18DeviceReduceKernelINS2_10policy_hubIlyN4cuda3std3__44plusIlEEE10Policy1000EN6thrust24THRUST_300001_SM_1000_NS18transform_iteratorINSD_6detail10functional5actorINSG_9compositeIJNSG_16operator_adaptorINS7_7greaterIvEEEENSH_INSG_8argumentILj0EEEEENSH_INSG_5valueIiEEEEEEEEENSF_15normal_iteratorINSD_10device_ptrIiEEEEllEEyS9_lNS7_10__identityEEEvT0_PT3_T1_NS0_13GridEvenShareIS14_EET2_T4_,(.L_x_192 - _ZN3cub18CUB_300001_SM_10006detail6reduce18DeviceReduceKernelINS2_10policy_hubIlyN4cuda3std3__44plusIlEEE10Policy1000EN6thrust24THRUST_300001_SM_1000_NS18transform_iteratorINSD_6detail10functional5actorINSG_9compositeIJNSG_16operator_adaptorINS7_7greaterIvEEEENSH_INSG_8argumentILj0EEEEENSH_INSG_5valueIiEEEEEEEEENSF_15normal_iteratorINSD_10device_ptrIiEEEEllEEyS9_lNS7_10__identityEEEvT0_PT3_T1_NS0_13GridEvenShareIS14_EET2_T4_)
        .other          _ZN3cub18CUB_300001_SM_10006detail6reduce18DeviceReduceKernelINS2_10policy_hubIlyN4cuda3std3__44plusIlEEE10Policy1000EN6thrust24THRUST_300001_SM_1000_NS18transform_iteratorINSD_6detail10functional5actorINSG_9compositeIJNSG_16operator_adaptorINS7_7greaterIvEEEENSH_INSG_8argumentILj0EEEEENSH_INSG_5valueIiEEEEEEEEENSF_15normal_iteratorINSD_10device_ptrIiEEEEllEEyS9_lNS7_10__identityEEEvT0_PT3_T1_NS0_13GridEvenShareIS14_EET2_T4_,@"STO_CUDA_ENTRY STV_DEFAULT"
_ZN3cub18CUB_300001_SM_10006detail6reduce18DeviceReduceKernelINS2_10policy_hubIlyN4cuda3std3__44plusIlEEE10Policy1000EN6thrust24THRUST_300001_SM_1000_NS18transform_iteratorINSD_6detail10functional5actorINSG_9compositeIJNSG_16operator_adaptorINS7_7greaterIvEEEENSH_INSG_8argumentILj0EEEEENSH_INSG_5valueIiEEEEEEEEENSF_15normal_iteratorINSD_10device_ptrIiEEEEllEEyS9_lNS7_10__identityEEEvT0_PT3_T1_NS0_13GridEvenShareIS14_EET2_T4_:
.text._ZN3cub18CUB_300001_SM_10006detail6reduce18DeviceReduceKernelINS2_10policy_hubIlyN4cuda3std3__44plusIlEEE10Policy1000EN6thrust24THRUST_300001_SM_1000_NS18transform_iteratorINSD_6detail10functional5actorINSG_9compositeIJNSG_16operator_adaptorINS7_7greaterIvEEEENSH_INSG_8argumentILj0EEEEENSH_INSG_5valueIiEEEEEEEEENSF_15normal_iteratorINSD_10device_ptrIiEEEEllEEyS9_lNS7_10__identityEEEvT0_PT3_T1_NS0_13GridEvenShareIS14_EET2_T4_:
[----:B------:R-:W-:Y:S08]  /*0000*/  LDC R1, c[0x0][0x37c] ;  /* 0x0000df00ff017b82 */ /* 0x000ff00000000800 */
[----:B------:R-:W0:Y:S01]  /*0010*/  S2UR UR17, SR_CTAID.X ;  /* 0x00000000001179c3 */ /* 0x000e220000002500 */
[----:B------:R-:W1:Y:S01]  /*0020*/  LDCU.64 UR4, c[0x0][0x3c0] ;  /* 0x00007800ff0477ac */ /* 0x000e620008000a00 */
[----:B------:R-:W-:Y:S01]  /*0030*/  BSSY.RECONVERGENT B0, `(.L_x_30) ;  /* 0x0000327000007945 */ /* 0x000fe20003800200 */
[----:B------:R-:W2:Y:S01]  /*0040*/  LDCU UR11, c[0x0][0x3c8] ;  /* 0x00007900ff0b77ac */ /* 0x000ea20008000800 */
[----:B------:R-:W3:Y:S01]  /*0050*/  LDCU.64 UR18, c[0x0][0x358] ;  /* 0x00006b00ff1277ac */ /* 0x000ee20008000a00 */
[----:B-1----:R-:W-:-:S02]  /*0060*/  IMAD.U32 R8, RZ, RZ, UR4 ;  /* 0x00000004ff087e24 */ /* 0x002fc4000f8e00ff */
[----:B------:R-:W-:Y:S01]  /*0070*/  IMAD.U32 R9, RZ, RZ, UR5 ;  /* 0x00000005ff097e24 */ /* 0x000fe2000f8e00ff */
[----:B--2---:R-:W-:Y:S02]  /*0080*/  UIMAD UR5, UR11, 0xe00, URZ ;  /* 0x00000e000b0578a4 */ /* 0x004fe4000f8e02ff */
[----:B0-----:R-:W-:Y:S02]  /*0090*/  UIMAD UR9, UR17, 0xe00, URZ ;  /* 0x00000e00110978a4 */ /* 0x001fe4000f8e02ff */
[----:B------:R-:W-:-:S04]  /*00a0*/  USHF.R.S32.HI UR4, URZ, 0x1f, UR5 ;  /* 0x0000001fff047899 */ /* 0x000fc80008011405 */
[----:B------:R-:W-:-:S04]  /*00b0*/  IADD3 R13, P1, PT, R8, -UR9, RZ ;  /* 0x80000009080d7c10 */ /* 0x000fc8000ff3e0ff */
[----:B------:R-:W-:Y:S02]  /*00c0*/  ISETP.GT.U32.AND P0, PT, R13, 0xdff, PT ;  /* 0x00000dff0d00780c */ /* 0x000fe40003f04070 */
[----:B------:R-:W-:-:S04]  /*00d0*/  IADD3.X R14, PT, PT, R9, -0x1, RZ, P1, !PT ;  /* 0xffffffff090e7810 */ /* 0x000fc80000ffe4ff */
[----:B------:R-:W-:-:S13]  /*00e0*/  ISETP.GT.U32.AND.EX P0, PT, R14, RZ, PT, P0 ;  /* 0x000000ff0e00720c */ /* 0x000fda0003f04100 */
[----:B---3--:R-:W-:Y:S05]  /*00f0*/  @P0 BRA `(.L_x_31) ;  /* 0x0000001800740947 */ /* 0x008fea0003800000 */
[----:B------:R-:W0:Y:S01]  /*0100*/  S2R R7, SR_TID.X ;  /* 0x0000000000077919 */ /* 0x000e220000002100 */
[----:B------:R-:W-:Y:S01]  /*0110*/  VIADD R2, R8, -UR9 ;  /* 0x8000000908027c36 */ /* 0x000fe20008000000 */
[----:B------:R-:W1:Y:S01]  /*0120*/  LDCU UR6, c[0x0][0x38c] ;  /* 0x00007180ff0677ac */ /* 0x000e620008000800 */
[----:B------:R-:W-:Y:S01]  /*0130*/  BSSY.RECONVERGENT B1, `(.L_x_32) ;  /* 0x000000f000017945 */ /* 0x000fe20003800200 */
[----:B------:R-:W-:Y:S02]  /*0140*/  IMAD.MOV.U32 R0, RZ, RZ, RZ ;  /* 0x000000ffff007224 */ /* 0x000fe400078e00ff */
[----:B------:R-:W-:Y:S01]  /*0150*/  IMAD.MOV.U32 R3, RZ, RZ, RZ ;  /* 0x000000ffff037224 */ /* 0x000fe200078e00ff */
[----:B0-----:R-:W-:Y:S01]  /*0160*/  ISETP.GE.AND P0, PT, R7, R2, PT ;  /* 0x000000020700720c */ /* 0x001fe20003f06270 */
[----:B------:R-:W-:-:S12]  /*0170*/  IMAD.MOV.U32 R9, RZ, RZ, R7 ;  /* 0x000000ffff097224 */ /* 0x000fd800078e0007 */
[----:B-1----:R-:W-:Y:S05]  /*0180*/  @P0 BRA `(.L_x_33) ;  /* 0x0000000000240947 */ /* 0x002fea0003800000 */
[----:B------:R-:W0:Y:S01]  /*0190*/  LDC.64 R4, c[0x0][0x380] ;  /* 0x0000e000ff047b82 */ /* 0x000e220000000a00 */
[----:B------:R-:W-:Y:S01]  /*01a0*/  VIADD R3, R7, UR9 ;  /* 0x0000000907037c36 */ /* 0x000fe20008000000 */
[----:B------:R-:W1:Y:S03]  /*01b0*/  LDCU UR4, c[0x0][0x38c] ;  /* 0x00007180ff0477ac */ /* 0x000e660008000800 */
[----:B0-----:R-:W-:-:S06]  /*01c0*/  IMAD.WIDE.U32 R4, R3, 0x4, R4 ;  /* 0x0000000403047825 */ /* 0x001fcc00078e0004 */
[----:B------:R-:W1:Y:S01]  /*01d0*/  LDG.E R4, desc[UR18][R4.64] ;  /* 0x0000001204047981 */ /* 0x000e62000c1e1900 */
[----:B------:R-:W-:Y:S02]  /*01e0*/  VIADD R9, R7, 0x200 ;  /* 0x0000020007097836 */ /* 0x000fe40000000000 */
[----:B------:R-:W-:Y:S01]  /*01f0*/  IMAD.MOV.U32 R3, RZ, RZ, RZ ;  /* 0x000000ffff037224 */ /* 0x000fe200078e00ff */
[----:B-1----:R-:W-:-:S04]  /*0200*/  ISETP.GT.AND P0, PT, R4, UR4, PT ;  /* 0x0000000404007c0c */ /* 0x002fc8000bf04270 */
[----:B------:R-:W-:-:S09]  /*0210*/  SEL R0, RZ, 0x1, !P0 ;  /* 0x00000001ff007807 */ /* 0x000fd20004000000 */
.L_x_33:
[----:B------:R-:W-:Y:S05]  /*0220*/  BSYNC.RECONVERGENT B1 ;  /* 0x0000000000017941 */ /* 0x000fea0003800200 */
.L_x_32:
[----:B------:R-:W-:Y:S01]  /*0230*/  ISETP.GE.AND P0, PT, R9, R2, PT ;  /* 0x000000020900720c */ /* 0x000fe20003f06270 */
[----:B------:R-:W-:-:S12]  /*0240*/  BSSY.RECONVERGENT B1, `(.L_x_34) ;  /* 0x00000b6000017945 */ /* 0x000fd80003800200 */
[----:B------:R-:W-:Y:S05]  /*0250*/  @P0 BRA `(.L_x_35) ;  /* 0x0000000800d00947 */ /* 0x000fea0003800000 */
[----:B------:R-:W-:Y:S01]  /*0260*/  LOP3.LUT R5, RZ, R9, RZ, 0x33, !PT ;  /* 0x00000009ff057212 */ /* 0x000fe200078e33ff */
[----:B------:R-:W-:Y:S03]  /*0270*/  BSSY.RECONVERGENT B2, `(.L_x_36) ;  /* 0x0000056000027945 */ /* 0x000fe60003800200 */
[----:B------:R-:W-:-:S04]  /*0280*/  IADD3 R5, PT, PT, R8, -UR9, R5 ;  /* 0x8000000908057c10 */ /* 0x000fc8000fffe005 */
[C---:B------:R-:W-:Y:S02]  /*0290*/  ISETP.GE.U32.AND P1, PT, R5.reuse, 0x1e00, PT ;  /* 0x00001e000500780c */ /* 0x040fe40003f26070 */
[----:B------:R-:W-:-:S04]  /*02a0*/  LEA.HI R6, R5, 0x1, RZ, 0x17 ;  /* 0x0000000105067811 */ /* 0x000fc800078fb8ff */
[----:B------:R-:W-:-:S04]  /*02b0*/  LOP3.LUT R23, R6, 0xf, RZ, 0xc0, !PT ;  /* 0x0000000f06177812 */ /* 0x000fc800078ec0ff */
[----:B------:R-:W-:-:S03]  /*02c0*/  ISETP.NE.AND P0, PT, R23, RZ, PT ;  /* 0x000000ff1700720c */ /* 0x000fc60003f05270 */
[----:B------:R-:W-:Y:S10]  /*02d0*/  @!P1 BRA `(.L_x_37) ;  /* 0x00000004003c9947 */ /* 0x000ff40003800000 */
[----:B------:R-:W0:Y:S01]  /*02e0*/  LDCU.64 UR4, c[0x0][0x380] ;  /* 0x00007000ff0477ac */ /* 0x000e220008000a00 */
[----:B------:R-:W-:Y:S01]  /*02f0*/  IMAD.WIDE.U32 R4, R9, 0x4, RZ ;  /* 0x0000000409047825 */ /* 0x000fe200078e00ff */
[----:B------:R-:W-:-:S03]  /*0300*/  LOP3.LUT R8, R6, 0xfffff0, RZ, 0xc0, !PT ;  /* 0x00fffff006087812 */ /* 0x000fc600078ec0ff */
[----:B------:R-:W-:Y:S02]  /*0310*/  IMAD.U32 R11, RZ, RZ, UR17 ;  /* 0x00000011ff0b7e24 */ /* 0x000fe4000f8e00ff */
[----:B------:R-:W-:Y:S02]  /*0320*/  IMAD.MOV R8, RZ, RZ, -R8 ;  /* 0x000000ffff087224 */ /* 0x000fe400078e0a08 */
[----:B------:R-:W-:-:S03]  /*0330*/  IMAD.WIDE.U32 R4, R11, 0x3800, R4 ;  /* 0x000038000b047825 */ /* 0x000fc600078e0004 */
[----:B0-----:R-:W-:-:S04]  /*0340*/  IADD3 R4, P1, PT, R4, UR4, RZ ;  /* 0x0000000404047c10 */ /* 0x001fc8000ff3e0ff */
[----:B------:R-:W-:-:S04]  /*0350*/  IADD3 R4, P2, PT, R4, 0x4000, RZ ;  /* 0x0000400004047810 */ /* 0x000fc80007f5e0ff */
[----:B------:R-:W-:-:S09]  /*0360*/  IADD3.X R5, PT, PT, RZ, UR5, R5, P2, P1 ;  /* 0x00000005ff057c10 */ /* 0x000fd200097e2405 */
.L_x_38:
[----:B------:R-:W2:Y:S04]  /*0370*/  LDG.E R26, desc[UR18][R4.64+-0x4000] ;  /* 0xffc00012041a7981 */ /* 0x000ea8000c1e1900 */
[----:B------:R-:W3:Y:S04]  /*0380*/  LDG.E R22, desc[UR18][R4.64+-0x3800] ;  /* 0xffc8001204167981 */ /* 0x000ee8000c1e1900 */
[----:B------:R-:W4:Y:S04]  /*0390*/  LDG.E R24, desc[UR18][R4.64+-0x3000] ;  /* 0xffd0001204187981 */ /* 0x000f28000c1e1900 */
[----:B------:R-:W5:Y:S04]  /*03a0*/  LDG.E R25, desc[UR18][R4.64+-0x2800] ;  /* 0xffd8001204197981 */ /* 0x000f68000c1e1900 */
        /* <DEDUP_REMOVED lines=11> */
[----:B------:R-:W5:Y:S01]  /*0460*/  LDG.E R11, desc[UR18][R4.64+0x3000] ;  /* 0x00300012040b7981 */ /* 0x000f62000c1e1900 */
[----:B------:R-:W-:-:S02]  /*0470*/  VIADD R8, R8, 0x10 ;  /* 0x0000001008087836 */ /* 0x000fc40000000000 */
[----:B------:R-:W-:Y:S01]  /*0480*/  VIADD R9, R9, 0x2000 ;  /* 0x0000200009097836 */ /* 0x000fe20000000000 */
[----:B--2---:R-:W-:Y:S02]  /*0490*/  ISETP.GT.AND P1, PT, R26, UR6, PT ;  /* 0x000000061a007c0c */ /* 0x004fe4000bf24270 */
[----:B---3--:R-:W-:Y:S02]  /*04a0*/  ISETP.GT.AND P2, PT, R22, UR6, PT ;  /* 0x0000000616007c0c */ /* 0x008fe4000bf44270 */
[----:B------:R-:W-:Y:S02]  /*04b0*/  SEL R22, RZ, 0x1, !P1 ;  /* 0x00000001ff167807 */ /* 0x000fe40004800000 */
[----:B------:R-:W-:Y:S02]  /*04c0*/  SEL R27, RZ, 0x1, !P2 ;  /* 0x00000001ff1b7807 */ /* 0x000fe40005000000 */
[----:B----4-:R-:W-:Y:S02]  /*04d0*/  ISETP.GT.AND P3, PT, R24, UR6, PT ;  /* 0x0000000618007c0c */ /* 0x010fe4000bf64270 */
[----:B-----5:R-:W-:-:S02]  /*04e0*/  ISETP.GT.AND P1, PT, R25, UR6, PT ;  /* 0x0000000619007c0c */ /* 0x020fc4000bf24270 */
[----:B------:R-:W-:Y:S02]  /*04f0*/  IADD3 R22, P5, P6, R27, R0, R22 ;  /* 0x000000001b167210 */ /* 0x000fe40007ebe016 */
[----:B------:R-:W-:Y:S02]  /*0500*/  SEL R25, RZ, 0x1, !P3 ;  /* 0x00000001ff197807 */ /* 0x000fe40005800000 */
[----:B------:R-:W-:Y:S02]  /*0510*/  SEL R0, RZ, 0x1, !P1 ;  /* 0x00000001ff007807 */ /* 0x000fe40004800000 */
[----:B------:R-:W-:Y:S02]  /*0520*/  ISETP.GT.AND P3, PT, R20, UR6, PT ;  /* 0x0000000614007c0c */ /* 0x000fe4000bf64270 */
[----:B------:R-:W-:Y:S02]  /*0530*/  ISETP.GT.AND P4, PT, R21, UR6, PT ;  /* 0x0000000615007c0c */ /* 0x000fe4000bf84270 */
[----:B------:R-:W-:-:S02]  /*0540*/  IADD3 R20, P2, P1, R0, R22, R25 ;  /* 0x0000001600147210 */ /* 0x000fc4000795e019 */
[----:B------:R-:W-:Y:S02]  /*0550*/  SEL R21, RZ, 0x1, !P3 ;  /* 0x00000001ff157807 */ /* 0x000fe40005800000 */
[----:B------:R-:W-:Y:S02]  /*0560*/  SEL R0, RZ, 0x1, !P4 ;  /* 0x00000001ff007807 */ /* 0x000fe40006000000 */
[----:B------:R-:W-:Y:S02]  /*0570*/  ISETP.GT.AND P3, PT, R19, UR6, PT ;  /* 0x0000000613007c0c */ /* 0x000fe4000bf64270 */
[----:B------:R-:W-:Y:S02]  /*0580*/  ISETP.GT.AND P4, PT, R18, UR6, PT ;  /* 0x0000000612007c0c */ /* 0x000fe4000bf84270 */
[----:B------:R-:W-:Y:S02]  /*0590*/  IADD3.X R19, PT, PT, RZ, R3, RZ, P5, P6 ;  /* 0x00000003ff137210 */ /* 0x000fe40002fec4ff */
        /* <DEDUP_REMOVED lines=26> */
[----:B------:R-:W-:Y:S02]  /*0740*/  ISETP.NE.AND P3, PT, R8, RZ, PT ;  /* 0x000000ff0800720c */ /* 0x000fe40003f65270 */
[----:B------:R-:W-:Y:S02]  /*0750*/  SEL R3, RZ, 0x1, !P4 ;  /* 0x00000001ff037807 */ /* 0x000fe40006000000 */
[----:B------:R-:W-:Y:S02]  /*0760*/  IADD3.X R11, PT, PT, RZ, R11, RZ, P2, P1 ;  /* 0x0000000bff0b7210 */ /* 0x000fe400017e24ff */
[----:B------:R-:W-:Y:S02]  /*0770*/  IADD3 R0, P1, P2, R0, R10, R3 ;  /* 0x0000000a00007210 */ /* 0x000fe40007a3e003 */
[----:B------:R-:W-:-:S02]  /*0780*/  IADD3 R4, P4, PT, R4, 0x8000, RZ ;  /* 0x0000800004047810 */ /* 0x000fc40007f9e0ff */
[----:B------:R-:W-:-:S03]  /*0790*/  IADD3.X R3, PT, PT, RZ, R11, RZ, P5, P6 ;  /* 0x0000000bff037210 */ /* 0x000fc60002fec4ff */
[----:B------:R-:W-:Y:S01]  /*07a0*/  IMAD.X R5, RZ, RZ, R5, P4 ;  /* 0x000000ffff057224 */ /* 0x000fe200020e0605 */
[----:B------:R-:W-:Y:S01]  /*07b0*/  IADD3.X R3, PT, PT, RZ, R3, RZ, P1, P2 ;  /* 0x00000003ff037210 */ /* 0x000fe20000fe44ff */
[----:B------:R-:W-:Y:S06]  /*07c0*/  @P3 BRA `(.L_x_38) ;  /* 0xfffffff800e83947 */ /* 0x000fec000383ffff */
.L_x_37:
[----:B------:R-:W-:Y:S05]  /*07d0*/  BSYNC.RECONVERGENT B2 ;  /* 0x0000000000027941 */ /* 0x000fea0003800200 */
.L_x_36:
[----:B------:R-:W-:Y:S05]  /*07e0*/  @!P0 BRA `(.L_x_35) ;  /* 0x00000004006c8947 */ /* 0x000fea0003800000 */
[----:B------:R-:W-:Y:S01]  /*07f0*/  ISETP.GE.U32.AND P1, PT, R23, 0x8, PT ;  /* 0x000000081700780c */ /* 0x000fe20003f26070 */
[----:B------:R-:W-:Y:S01]  /*0800*/  BSSY.RECONVERGENT B2, `(.L_x_39) ;  /* 0x000002b000027945 */ /* 0x000fe20003800200 */
[----:B------:R-:W-:-:S04]  /*0810*/  LOP3.LUT R16, R6, 0x7, RZ, 0xc0, !PT ;  /* 0x0000000706107812 */ /* 0x000fc800078ec0ff */
[----:B------:R-:W-:-:S07]  /*0820*/  ISETP.NE.AND P0, PT, R16, RZ, PT ;  /* 0x000000ff1000720c */ /* 0x000fce0003f05270 */
[----:B------:R-:W-:Y:S06]  /*0830*/  @!P1 BRA `(.L_x_40) ;  /* 0x00000000009c9947 */ /* 0x000fec0003800000 */
[----:B------:R-:W0:Y:S01]  /*0840*/  LDCU.64 UR4, c[0x0][0x380] ;  /* 0x00007000ff0477ac */ /* 0x000e220008000a00 */
[----:B------:R-:W-:-:S04]  /*0850*/  IADD3 R5, P1, PT, R9, UR9, RZ ;  /* 0x0000000909057c10 */ /* 0x000fc8000ff3e0ff */
[----:B------:R-:W-:Y:S02]  /*0860*/  LEA.HI.X.SX32 R8, R9, RZ, 0x1, P1 ;  /* 0x000000ff09087211 */ /* 0x000fe400008f0eff */
[C---:B0-----:R-:W-:Y:S01]  /*0870*/  LEA R4, P1, R5.reuse, UR4, 0x2 ;  /* 0x0000000405047c11 */ /* 0x041fe2000f8210ff */
[----:B------:R-:W0:Y:S03]  /*0880*/  LDCU UR4, c[0x0][0x38c] ;  /* 0x00007180ff0477ac */ /* 0x000e260008000800 */
[----:B------:R-:W-:-:S05]  /*0890*/  LEA.HI.X R5, R5, UR5, R8, 0x2, P1 ;  /* 0x0000000505057c11 */ /* 0x000fca00088f1408 */
[----:B------:R-:W0:Y:S04]  /*08a0*/  LDG.E R17, desc[UR18][R4.64] ;  /* 0x0000001204117981 */ /* 0x000e28000c1e1900 */
[----:B------:R-:W2:Y:S04]  /*08b0*/  LDG.E R8, desc[UR18][R4.64+0x800] ;  /* 0x0008001204087981 */ /* 0x000ea8000c1e1900 */
[----:B------:R-:W3:Y:S04]  /*08c0*/  LDG.E R10, desc[UR18][R4.64+0x1000] ;  /* 0x00100012040a7981 */ /* 0x000ee8000c1e1900 */
[----:B------:R-:W4:Y:S04]  /*08d0*/  LDG.E R11, desc[UR18][R4.64+0x1800] ;  /* 0x00180012040b7981 */ /* 0x000f28000c1e1900 */
[----:B------:R-:W5:Y:S04]  /*08e0*/  LDG.E R12, desc[UR18][R4.64+0x2000] ;  /* 0x00200012040c7981 */ /* 0x000f68000c1e1900 */
[----:B------:R-:W5:Y:S04]  /*08f0*/  LDG.E R13, desc[UR18][R4.64+0x2800] ;  /* 0x00280012040d7981 */ /* 0x000f68000c1e1900 */
[----:B------:R-:W5:Y:S04]  /*0900*/  LDG.E R14, desc[UR18][R4.64+0x3000] ;  /* 0x00300012040e7981 */ /* 0x000f68000c1e1900 */
[----:B------:R1:W5:Y:S01]  /*0910*/  LDG.E R15, desc[UR18][R4.64+0x3800] ;  /* 0x00380012040f7981 */ /* 0x000362000c1e1900 */
[----:B------:R-:W-:Y:S01]  /*0920*/  VIADD R9, R9, 0x1000 ;  /* 0x0000100009097836 */ /* 0x000fe20000000000 */
[----:B0-----:R-:W-:-:S02]  /*0930*/  ISETP.GT.AND P1, PT, R17, UR4, PT ;  /* 0x0000000411007c0c */ /* 0x001fc4000bf24270 */
[----:B--2---:R-:W-:Y:S02]  /*0940*/  ISETP.GT.AND P2, PT, R8, UR4, PT ;  /* 0x0000000408007c0c */ /* 0x004fe4000bf44270 */
[----:B------:R-:W-:Y:S02]  /*0950*/  SEL R8, RZ, 0x1, !P1 ;  /* 0x00000001ff087807 */ /* 0x000fe40004800000 */
[----:B------:R-:W-:Y:S02]  /*0960*/  SEL R17, RZ, 0x1, !P2 ;  /* 0x00000001ff117807 */ /* 0x000fe40005000000 */
[----:B---3--:R-:W-:Y:S02]  /*0970*/  ISETP.GT.AND P1, PT, R10, UR4, PT ;  /* 0x000000040a007c0c */ /* 0x008fe4000bf24270 */
[----:B----4-:R-:W-:Y:S02]  /*0980*/  ISETP.GT.AND P2, PT, R11, UR4, PT ;  /* 0x000000040b007c0c */ /* 0x010fe4000bf44270 */
[----:B------:R-:W-:-:S02]  /*0990*/  IADD3 R8, P5, P6, R17, R0, R8 ;  /* 0x0000000011087210 */ /* 0x000fc40007ebe008 */
[----:B------:R-:W-:Y:S02]  /*09a0*/  SEL R11, RZ, 0x1, !P1 ;  /* 0x00000001ff0b7807 */ /* 0x000fe40004800000 */
[----:B------:R-:W-:Y:S02]  /*09b0*/  SEL R0, RZ, 0x1, !P2 ;  /* 0x00000001ff007807 */ /* 0x000fe40005000000 */
[----:B-----5:R-:W-:Y:S02]  /*09c0*/  ISETP.GT.AND P3, PT, R12, UR4, PT ;  /* 0x000000040c007c0c */ /* 0x020fe4000bf64270 */
[----:B------:R-:W-:Y:S02]  /*09d0*/  ISETP.GT.AND P4, PT, R13, UR4, PT ;  /* 0x000000040d007c0c */ /* 0x000fe4000bf84270 */
[----:B------:R-:W-:Y:S02]  /*09e0*/  IADD3 R0, P1, P2, R0, R8, R11 ;  /* 0x0000000800007210 */ /* 0x000fe40007a3e00b */
[----:B-1----:R-:W-:-:S02]  /*09f0*/  SEL R5, RZ, 0x1, !P3 ;  /* 0x00000001ff057807 */ /* 0x002fc40005800000 */
[----:B------:R-:W-:Y:S02]  /*0a00*/  SEL R4, RZ, 0x1, !P4 ;  /* 0x00000001ff047807 */ /* 0x000fe40006000000 */
[----:B------:R-:W-:Y:S02]  /*0a10*/  ISETP.GT.AND P4, PT, R14, UR4, PT ;  /* 0x000000040e007c0c */ /* 0x000fe4000bf84270 */
[----:B------:R-:W-:Y:S02]  /*0a20*/  ISETP.GT.AND P3, PT, R15, UR4, PT ;  /* 0x000000040f007c0c */ /* 0x000fe4000bf64270 */
[----:B------:R-:W-:Y:S02]  /*0a30*/  IADD3.X R8, PT, PT, RZ, R3, RZ, P5, P6 ;  /* 0x00000003ff087210 */ /* 0x000fe40002fec4ff */
[----:B------:R-:W-:Y:S02]  /*0a40*/  IADD3 R4, P5, P6, R4, R0, R5 ;  /* 0x0000000004047210 */ /* 0x000fe40007ebe005 */
[----:B------:R-:W-:-:S02]  /*0a50*/  SEL R3, RZ, 0x1, !P4 ;  /* 0x00000001ff037807 */ /* 0x000fc40006000000 */
[----:B------:R-:W-:Y:S02]  /*0a60*/  SEL R0, RZ, 0x1, !P3 ;  /* 0x00000001ff007807 */ /* 0x000fe40005800000 */
[----:B------:R-:W-:Y:S02]  /*0a70*/  IADD3.X R5, PT, PT, RZ, R8, RZ, P1, P2 ;  /* 0x00000008ff057210 */ /* 0x000fe40000fe44ff */
[----:B------:R-:W-:Y:S02]  /*0a80*/  IADD3 R0, P1, P2, R0, R4, R3 ;  /* 0x0000000400007210 */ /* 0x000fe40007a3e003 */
[----:B------:R-:W-:-:S04]  /*0a90*/  IADD3.X R3, PT, PT, RZ, R5, RZ, P5, P6 ;  /* 0x00000005ff037210 */ /* 0x000fc80002fec4ff */
[----:B------:R-:W-:-:S07]  /*0aa0*/  IADD3.X R3, PT, PT, RZ, R3, RZ, P1, P2 ;  /* 0x00000003ff037210 */ /* 0x000fce0000fe44ff */
.L_x_40:
[----:B------:R-:W-:Y:S05]  /*0ab0*/  BSYNC.RECONVERGENT B2 ;  /* 0x0000000000027941 */ /* 0x000fea0003800200 */
.L_x_39:
        /* <DEDUP_REMOVED lines=15> */
[----:B------:R-:W4:Y:S01]  /*0bb0*/  LDG.E R10, desc[UR18][R4.64+0x1000] ;  /* 0x00100012040a7981 */ /* 0x000f22000c1e1900 */
[----:B------:R-:W-:Y:S01]  /*0bc0*/  VIADD R9, R9, 0x800 ;  /* 0x0000080009097836 */ /* 0x000fe20000000000 */
[----:B0-----:R-:W-:-:S02]  /*0bd0*/  ISETP.GT.AND P1, PT, R12, UR4, PT ;  /* 0x000000040c007c0c */ /* 0x001fc4000bf24270 */
[----:B--2---:R-:W-:Y:S02]  /*0be0*/  ISETP.GT.AND P2, PT, R8, UR4, PT ;  /* 0x0000000408007c0c */ /* 0x004fe4000bf44270 */
[----:B---3--:R-:W-:Y:S02]  /*0bf0*/  ISETP.GT.AND P4, PT, R11, UR4, PT ;  /* 0x000000040b007c0c */ /* 0x008fe4000bf84270 */
[----:B------:R-:W-:Y:S02]  /*0c00*/  SEL R11, RZ, 0x1, !P1 ;  /* 0x00000001ff0b7807 */ /* 0x000fe40004800000 */
[----:B----4-:R-:W-:Y:S02]  /*0c10*/  ISETP.GT.AND P3, PT, R10, UR4, PT ;  /* 0x000000040a007c0c */ /* 0x010fe4000bf64270 */
[----:B------:R-:W-:Y:S02]  /*0c20*/  SEL R8, RZ, 0x1, !P2 ;  /* 0x00000001ff087807 */ /* 0x000fe40005000000 */
[----:B------:R-:W-:-:S02]  /*0c30*/  SEL R13, RZ, 0x1, !P3 ;  /* 0x00000001ff0d7807 */ /* 0x000fc40005800000 */
[----:B------:R-:W-:Y:S02]  /*0c40*/  SEL R10, RZ, 0x1, !P4 ;  /* 0x00000001ff0a7807 */ /* 0x000fe40006000000 */
[----:B------:R-:W-:-:S04]  /*0c50*/  IADD3 R0, P1, P2, R8, R0, R11 ;  /* 0x0000000008007210 */ /* 0x000fc80007a3e00b */
[----:B------:R-:W-:Y:S02]  /*0c60*/  IADD3 R0, P3, P4, R10, R0, R13 ;  /* 0x000000000a007210 */ /* 0x000fe40007c7e00d */
[----:B------:R-:W-:-:S04]  /*0c70*/  IADD3.X R3, PT, PT, RZ, R3, RZ, P1, P2 ;  /* 0x00000003ff037210 */ /* 0x000fc80000fe44ff */
[----:B------:R-:W-:-:S07]  /*0c80*/  IADD3.X R3, PT, PT, RZ, R3, RZ, P3, P4 ;  /* 0x00000003ff037210 */ /* 0x000fce0001fe84ff */
.L_x_42:
[----:B------:R-:W-:Y:S05]  /*0c90*/  BSYNC.RECONVERGENT B2 ;  /* 0x0000000000027941 */ /* 0x000fea0003800200 */
.L_x_41:
[----:B------:R-:W-:Y:S05]  /*0ca0*/  @!P0 BRA `(.L_x_35) ;  /* 0x00000000003c8947 */ /* 0x000fea0003800000 */
[----:B------:R-:W0:Y:S01]  /*0cb0*/  LDC.64 R4, c[0x0][0x380] ;  /* 0x0000e000ff047b82 */ /* 0x000e220000000a00 */
[----:B------:R-:W-:Y:S02]  /*0cc0*/  IMAD.U32 R11, RZ, RZ, UR17 ;  /* 0x00000011ff0b7e24 */ /* 0x000fe4000f8e00ff */
[----:B------:R-:W-:Y:S02]  /*0cd0*/  IMAD.MOV R6, RZ, RZ, -R6 ;  /* 0x000000ffff067224 */ /* 0x000fe400078e0a06 */
[----:B0-----:R-:W-:-:S07]  /*0ce0*/  IMAD.WIDE.U32 R4, R11, 0x3800, R4 ;  /* 0x000038000b047825 */ /* 0x001fce00078e0004 */
.L_x_43:
[C---:B------:R-:W-:Y:S01]  /*0cf0*/  IMAD.WIDE R10, R9.reuse, 0x4, R4 ;  /* 0x00000004090a7825 */ /* 0x040fe200078e0204 */
[----:B------:R-:W0:Y:S05]  /*0d00*/  LDCU UR4, c[0x0][0x38c] ;  /* 0x00007180ff0477ac */ /* 0x000e2a0008000800 */
[----:B------:R-:W0:Y:S01]  /*0d10*/  LDG.E R10, desc[UR18][R10.64] ;  /* 0x000000120a0a7981 */ /* 0x000e22000c1e1900 */
[----:B------:R-:W-:Y:S02]  /*0d20*/  VIADD R6, R6, 0x1 ;  /* 0x0000000106067836 */ /* 0x000fe40000000000 */
[----:B------:R-:W-:Y:S01]  /*0d30*/  VIADD R9, R9, 0x200 ;  /* 0x0000020009097836 */ /* 0x000fe20000000000 */
[----:B0-----:R-:W-:-:S04]  /*0d40*/  ISETP.GT.AND P0, PT, R10, UR4, PT ;  /* 0x000000040a007c0c */ /* 0x001fc8000bf04270 */
[----:B------:R-:W-:Y:S02]  /*0d50*/  SEL R13, RZ, 0x1, !P0 ;  /* 0x00000001ff0d7807 */ /* 0x000fe40004000000 */
[----:B------:R-:W-:Y:S02]  /*0d60*/  ISETP.NE.AND P0, PT, R6, RZ, PT ;  /* 0x000000ff0600720c */ /* 0x000fe40003f05270 */
[----:B------:R-:W-:-:S05]  /*0d70*/  IADD3 R0, P1, PT, R0, R13, RZ ;  /* 0x0000000d00007210 */ /* 0x000fca0007f3e0ff */
[----:B------:R-:W-:-:S06]  /*0d80*/  IMAD.X R3, RZ, RZ, R3, P1 ;  /* 0x000000ffff037224 */ /* 0x000fcc00008e0603 */
[----:B------:R-:W-:Y:S05]  /*0d90*/  @P0 BRA `(.L_x_43) ;  /* 0xfffffffc00d40947 */ /* 0x000fea000383ffff */
.L_x_35:
[----:B------:R-:W-:Y:S05]  /*0da0*/  BSYNC.RECONVERGENT B1 ;  /* 0x0000000000017941 */ /* 0x000fea0003800200 */
.L_x_34:
[----:B------:R-:W-:-:S13]  /*0db0*/  ISETP.GE.AND P0, PT, R2, 0x200, PT ;  /* 0x000002000200780c */ /* 0x000fda0003f06270 */
[----:B------:R-:W-:Y:S05]  /*0dc0*/  @!P0 BRA `(.L_x_44) ;  /* 0x0000000400308947 */ /* 0x000fea0003800000 */
[----:B------:R-:W0:Y:S01]  /*0dd0*/  S2R R6, SR_LANEID ;  /* 0x0000000000067919 */ /* 0x000e220000000000 */
[----:B------:R-:W1:Y:S04]  /*0de0*/  SHFL.DOWN PT, R2, R0, 0x1, 0x1f ;  /* 0x08201f0000027f89 */ /* 0x000e6800000e0000 */
        /* <DEDUP_REMOVED lines=25> */
[----:B------:R-:W-:-:S02]  /*0f80*/  @!P1 MOV R4, 0x400 ;  /* 0x0000040000049802 */ /* 0x000fc40000000f00 */
[----:B0-----:R-:W-:-:S04]  /*0f90*/  SEL R0, R0, RZ, !P0 ;  /* 0x000000ff00007207 */ /* 0x001fc80004000000 */
[----:B------:R-:W-:Y:S02]  /*0fa0*/  IADD3 R9, P2, PT, R0, R3, RZ ;  /* 0x0000000300097210 */ /* 0x000fe40007f5e0ff */
[----:B------:R-:W-:Y:S02]  /*0fb0*/  @!P1 SHF.R.U32.HI R3, RZ, 0x2, R7 ;  /* 0x00000002ff039819 */ /* 0x000fe40000011607 */
[----:B-1----:R-:W-:Y:S01]  /*0fc0*/  SEL R2, R2, RZ, !P0 ;  /* 0x000000ff02027207 */ /* 0x002fe20004000000 */
[----:B------:R-:W0:Y:S01]  /*0fd0*/  SHFL.DOWN PT, R0, R9, 0x10, 0x1f ;  /* 0x0a001f0009007f89 */ /* 0x000e2200000e0000 */
[----:B------:R-:W-:-:S03]  /*0fe0*/  ISETP.GT.AND P0, PT, R6, 0xf, PT ;  /* 0x0000000f0600780c */ /* 0x000fc60003f04270 */
[----:B------:R-:W-:-:S05]  /*0ff0*/  IMAD.X R11, R2, 0x1, R13, P2 ;  /* 0x00000001020b7824 */ /* 0x000fca00010e060d */
[----:B------:R-:W1:Y:S01]  /*1000*/  SHFL.DOWN PT, R2, R11, 0x10, 0x1f ;  /* 0x0a001f000b027f89 */ /* 0x000e6200000e0000 */
[----:B--2---:R-:W-:Y:S02]  /*1010*/  @!P1 LEA R5, R5, R4, 0x18 ;  /* 0x0000000405059211 */ /* 0x004fe400078ec0ff */
[----:B0-----:R-:W-:-:S04]  /*1020*/  SEL R0, R0, RZ, !P0 ;  /* 0x000000ff00007207 */ /* 0x001fc80004000000 */
[----:B------:R-:W-:Y:S02]  /*1030*/  IADD3 R0, P2, PT, R0, R9, RZ ;  /* 0x0000000900007210 */ /* 0x000fe40007f5e0ff */
[----:B-1----:R-:W-:Y:S02]  /*1040*/  SEL R4, R2, RZ, !P0 ;  /* 0x000000ff02047207 */ /* 0x002fe40004000000 */
[----:B------:R-:W-:Y:S02]  /*1050*/  @!P1 LOP3.LUT R2, R3, 0xf8, RZ, 0xc0, !PT ;  /* 0x000000f803029812 */ /* 0x000fe400078ec0ff */
[----:B------:R-:W-:Y:S01]  /*1060*/  ISETP.NE.AND P0, PT, R7, RZ, PT ;  /* 0x000000ff0700720c */ /* 0x000fe20003f05270 */
[----:B------:R-:W-:Y:S02]  /*1070*/  IMAD.X R3, R4, 0x1, R11, P2 ;  /* 0x0000000104037824 */ /* 0x000fe400010e060b */
[----:B------:R-:W-:Y:S02]  /*1080*/  @!P1 IMAD.IADD R5, R2, 0x1, R5 ;  /* 0x0000000102059824 */ /* 0x000fe400078e0205 */
[----:B------:R-:W-:-:S05]  /*1090*/  @!P1 IMAD.MOV.U32 R2, RZ, RZ, R0 ;  /* 0x000000ffff029224 */ /* 0x000fca00078e0000 */
        /* <DEDUP_REMOVED lines=8> */
[----:B--2---:R-:W1:Y:S04]  /*1120*/  LDS.128 R4, [UR4+0x30] ;  /* 0x00003004ff047984 */ /* 0x004e680008000c00 */
[----:B------:R-:W2:Y:S04]  /*1130*/  LDS.128 R20, [UR4+0x40] ;  /* 0x00004004ff147984 */ /* 0x000ea80008000c00 */
[----:B------:R-:W3:Y:S04]  /*1140*/  LDS.128 R16, [UR4+0x50] ;  /* 0x00005004ff107984 */ /* 0x000ee80008000c00 */
[----:B------:R-:W4:Y:S01]  /*1150*/  LDS.128 R12, [UR4+0x60] ;  /* 0x00006004ff0c7984 */ /* 0x000f220008000c00 */
[----:B0-----:R-:W-:-:S04]  /*1160*/  IADD3 R11, P1, P2, R24, R8, R0 ;  /* 0x00000008180b7210 */ /* 0x001fc80007a3e000 */
[----:B------:R-:W-:Y:S02]  /*1170*/  IADD3.X R25, PT, PT, R25, R9, R3, P1, P2 ;  /* 0x0000000919197210 */ /* 0x000fe40000fe4403 */
[----:B-1----:R-:W-:Y:S02]  /*1180*/  IADD3 R3, P1, P2, R4, R11, R26 ;  /* 0x0000000b04037210 */ /* 0x002fe40007a3e01a */
[----:B------:R-:W0:Y:S02]  /*1190*/  LDS.128 R8, [UR4+0x70] ;  /* 0x00007004ff087984 */ /* 0x000e240008000c00 */
[----:B------:R-:W-:Y:S02]  /*11a0*/  IADD3.X R5, PT, PT, R5, R25, R27, P1, P2 ;  /* 0x0000001905057210 */ /* 0x000fe40000fe441b */
[----:B------:R-:W1:Y:S01]  /*11b0*/  LDS.128 R24, [UR4+0x80] ;  /* 0x00008004ff187984 */ /* 0x000e620008000c00 */
[----:B--2---:R-:W-:-:S04]  /*11c0*/  IADD3 R3, P1, P2, R20, R3, R6 ;  /* 0x0000000314037210 */ /* 0x004fc80007a3e006 */
[----:B---3--:R-:W-:Y:S02]  /*11d0*/  IADD3 R3, P3, P4, R16, R3, R22 ;  /* 0x0000000310037210 */ /* 0x008fe40007c7e016 */
[----:B------:R-:W-:Y:S02]  /*11e0*/  IADD3.X R7, PT, PT, R21, R5, R7, P1, P2 ;  /* 0x0000000515077210 */ /* 0x000fe40000fe4407 */
[----:B----4-:R-:W-:Y:S02]  /*11f0*/  IADD3 R3, P1, P2, R12, R3, R18 ;  /* 0x000000030c037210 */ /* 0x010fe40007a3e012 */
[----:B------:R-:W-:-:S04]  /*1200*/  IADD3.X R17, PT, PT, R17, R7, R23, P3, P4 ;  /* 0x0000000711117210 */ /* 0x000fc80001fe8417 */
[----:B------:R-:W-:Y:S02]  /*1210*/  IADD3.X R13, PT, PT, R13, R17, R19, P1, P2 ;  /* 0x000000110d0d7210 */ /* 0x000fe40000fe4413 */
[----:B0-----:R-:W-:-:S04]  /*1220*/  IADD3 R3, P3, P4, R8, R3, R14 ;  /* 0x0000000308037210 */ /* 0x001fc80007c7e00e */
[----:B-1----:R-:W-:Y:S02]  /*1230*/  IADD3 R3, P1, P2, R24, R3, R10 ;  /* 0x0000000318037210 */ /* 0x002fe40007a3e00a */
[----:B------:R-:W-:Y:S02]  /*1240*/  IADD3.X R9, PT, PT, R9, R13, R15, P3, P4 ;  /* 0x0000000d09097210 */ /* 0x000fe40001fe840f */
[----:B------:R-:W-:Y:S02]  /*1250*/  IADD3 R0, P3, PT, R3, R26, RZ ;  /* 0x0000001a03007210 */ /* 0x000fe40007f7e0ff */
[----:B------:R-:W-:-:S05]  /*1260*/  IADD3.X R3, PT, PT, R25, R9, R11, P1, P2 ;  /* 0x0000000919037210 */ /* 0x000fca0000fe440b */
[----:B------:R-:W-:Y:S01]  /*1270*/  IMAD.X R3, R3, 0x1, R27, P3 ;  /* 0x0000000103037824 */ /* 0x000fe200018e061b */
[----:B------:R-:W-:Y:S06]  /*1280*/  BRA `(.L_x_45) ;  /* 0x0000002000047947 */ /* 0x000fec0003800000 */
.L_x_44:
[----:B------:R-:W-:-:S04]  /*1290*/  LOP3.LUT R4, R7, 0x3e0, RZ, 0xc0, !PT ;  /* 0x000003e007047812 */ /* 0x000fc800078ec0ff */
[----:B------:R-:W-:Y:S01]  /*12a0*/  LOP3.LUT R9, RZ, R4, RZ, 0x33, !PT ;  /* 0x00000004ff097212 */ /* 0x000fe200078e33ff */
[----:B------:R-:W-:Y:S02]  /*12b0*/  VIADD R5, R4, 0x20 ;  /* 0x0000002004057836 */ /* 0x000fe40000000000 */
[----:B------:R-:W0:Y:S03]  /*12c0*/  S2R R4, SR_LANEID ;  /* 0x0000000000047919 */ /* 0x000e260000000000 */
[----:B------:R-:W-:Y:S01]  /*12d0*/  ISETP.GT.AND P0, PT, R5, R2, PT ;  /* 0x000000020500720c */ /* 0x000fe20003f04270 */
[----:B------:R-:W-:-:S05]  /*12e0*/  IMAD.IADD R5, R2, 0x1, R9 ;  /* 0x0000000102057824 */ /* 0x000fca00078e0209 */
[----:B------:R-:W-:-:S05]  /*12f0*/  SEL R5, R5, 0x1f, P0 ;  /* 0x0000001f05057807 */ /* 0x000fca0000000000 */
[----:B------:R-:W1:Y:S04]  /*1300*/  SHFL.DOWN PT, R6, R0, 0x1, R5 ;  /* 0x0820000000067989 */ /* 0x000e6800000e0005 */
        /* <DEDUP_REMOVED lines=12> */
[----:B------:R-:W-:Y:S01]  /*13d0*/  IADD3 R11, P1, PT, R6, R9, RZ ;  /* 0x00000009060b7210 */ /* 0x000fe20007f3e0ff */
[----:B------:R-:W-:Y:S01]  /*13e0*/  VIADD R6, R4, 0x4 ;  /* 0x0000000404067836 */ /* 0x000fe20000000000 */
[----:B-1----:R-:W-:-:S03]  /*13f0*/  SEL R8, R8, RZ, !P0 ;  /* 0x000000ff08087207 */ /* 0x002fc60004000000 */
[----:B------:R-:W0:Y:S01]  /*1400*/  SHFL.DOWN PT, R0, R11, 0x4, R5 ;  /* 0x088000000b007989 */ /* 0x000e2200000e0005 */
[----:B------:R-:W-:Y:S01]  /*1410*/  ISETP.GT.AND P0, PT, R6, R5, PT ;  /* 0x000000050600720c */ /* 0x000fe20003f04270 */
[----:B------:R-:W-:Y:S02]  /*1420*/  IMAD.X R8, R8, 0x1, R12, P1 ;  /* 0x0000000108087824 */ /* 0x000fe400008e060c */
[C---:B------:R-:W-:Y:S01]  /*1430*/  VIADD R6, R4.reuse, 0x8 ;  /* 0x0000000804067836 */ /* 0x040fe20000000000 */
[----:B------:R-:W1:Y:S01]  /*1440*/  @!P2 S2R R12, SR_CgaCtaId ;  /* 0x00000000000ca919 */ /* 0x000e620000008800 */
[----:B------:R-:W-:Y:S01]  /*1450*/  VIADD R4, R4, 0x10 ;  /* 0x0000001004047836 */ /* 0x000fe20000000000 */
[----:B------:R-:W2:Y:S01]  /*1460*/  SHFL.DOWN PT, R3, R8, 0x4, R5 ;  /* 0x0880000008037989 */ /* 0x000ea200000e0005 */
        /* <DEDUP_REMOVED lines=9> */
[----:B------:R-:W-:Y:S02]  /*1500*/  @!P2 MOV R9, 0x400 ;  /* 0x000004000009a802 */ /* 0x000fe40000000f00 */
[----:B--2---:R-:W-:Y:S01]  /*1510*/  SEL R3, R3, RZ, !P0 ;  /* 0x000000ff03037207 */ /* 0x004fe20004000000 */
[----:B------:R-:W0:Y:S01]  /*1520*/  SHFL.DOWN PT, R0, R6, 0x10, R5 ;  /* 0x0a00000006007989 */ /* 0x000e2200000e0005 */
[----:B------:R-:W-:Y:S02]  /*1530*/  ISETP.GT.AND P0, PT, R4, R5, PT ;  /* 0x000000050400720c */ /* 0x000fe40003f04270 */
[----:B------:R-:W-:Y:S01]  /*1540*/  @!P2 SHF.R.U32.HI R4, RZ, 0x2, R7 ;  /* 0x00000002ff04a819 */ /* 0x000fe20000011607 */
[----:B------:R-:W-:Y:S01]  /*1550*/  IMAD.X R8, R3, 0x1, R10, P1 ;  /* 0x0000000103087824 */ /* 0x000fe200008e060a */
[----:B-1----:R-:W-:-:S02]  /*1560*/  @!P2 LEA R9, R12, R9, 0x18 ;  /* 0x000000090c09a211 */ /* 0x002fc400078ec0ff */
[----:B------:R-:W-:Y:S02]  /*1570*/  @!P2 LOP3.LUT R4, R4, 0xf8, RZ, 0xc0, !PT ;  /* 0x000000f80404a812 */ /* 0x000fe400078ec0ff */
[----:B------:R-:W1:Y:S03]  /*1580*/  SHFL.DOWN PT, R3, R8, 0x10, R5 ;  /* 0x0a00000008037989 */ /* 0x000e6600000e0005 */
[----:B------:R-:W-:Y:S01]  /*1590*/  @!P2 IMAD.IADD R9, R4, 0x1, R9 ;  /* 0x000000010409a824 */ /* 0x000fe200078e0209 */
[----:B0-----:R-:W-:-:S04]  /*15a0*/  SEL R0, R0, RZ, !P0 ;  /* 0x000000ff00007207 */ /* 0x001fc80004000000 */
[----:B------:R-:W-:Y:S02]  /*15b0*/  IADD3 R0, P1, PT, R0, R6, RZ ;  /* 0x0000000600007210 */ /* 0x000fe40007f3e0ff */
[----:B-1----:R-:W-:-:S03]  /*15c0*/  SEL R3, R3, RZ, !P0 ;  /* 0x000000ff03037207 */ /* 0x002fc60004000000 */
[----:B------:R-:W-:Y:S01]  /*15d0*/  @!P2 IMAD.MOV.U32 R4, RZ, RZ, R0 ;  /* 0x000000ffff04a224 */ /* 0x000fe200078e0000 */
[----:B------:R-:W-:Y:S01]  /*15e0*/  ISETP.NE.AND P0, PT, R7, RZ, PT ;  /* 0x000000ff0700720c */ /* 0x000fe20003f05270 */
[----:B------:R-:W-:-:S04]  /*15f0*/  IMAD.X R3, R3, 0x1, R8, P1 ;  /* 0x0000000103037824 */ /* 0x000fc800008e0608 */
[----:B------:R-:W-:-:S05]  /*1600*/  @!P2 IMAD.MOV.U32 R5, RZ, RZ, R3 ;  /* 0x000000ffff05a224 */ /* 0x000fca00078e0003 */
[----:B------:R1:W-:Y:S01]  /*1610*/  @!P2 STS.64 [R9+0x10], R4 ;  /* 0x000010040900a388 */ /* 0x0003e20000000a00 */
[----:B------:R-:W-:Y:S06]  /*1620*/  BAR.SYNC.DEFER_BLOCKING 0x0 ;  /* 0x0000000000007b1d */ /* 0x000fec0000010000 */
[----:B------:R-:W-:Y:S05]  /*1630*/  @P0 BRA `(.L_x_45) ;  /* 0x0000001c00180947 */ /* 0x000fea0003800000 */
[----:B------:R-:W0:Y:S01]  /*1640*/  S2UR UR5, SR_CgaCtaId ;  /* 0x00000000000579c3 */ /* 0x000e220000008800 */
[----:B------:R-:W-:Y:S01]  /*1650*/  UMOV UR4, 0x400 ;  /* 0x0000040000047882 */ /* 0x000fe20000000000 */
[C---:B------:R-:W-:Y:S02]  /*1660*/  ISETP.GT.AND P1, PT, R2.reuse, 0x20, PT ;  /* 0x000000200200780c */ /* 0x040fe40003f24270 */
[C---:B------:R-:W-:Y:S02]  /*1670*/  ISETP.GT.AND P2, PT, R2.reuse, 0x40, PT ;  /* 0x000000400200780c */ /* 0x040fe40003f44270 */
[----:B------:R-:W-:Y:S01]  /*1680*/  ISETP.GT.AND P6, PT, R2, 0x1a0, PT ;  /* 0x000001a00200780c */ /* 0x000fe20003fc4270 */
[----:B0-----:R-:W-:-:S09]  /*1690*/  ULEA UR4, UR5, UR4, 0x18 ;  /* 0x0000000405047291 */ /* 0x001fd2000f8ec0ff */
[----:B------:R-:W0:Y:S04]  /*16a0*/  LDS.64 R20, [UR4+0x18] ;  /* 0x00001804ff147984 */ /* 0x000e280008000a00 */
[----:B-1----:R-:W1:Y:S04]  /*16b0*/  LDS.128 R4, [UR4+0x20] ;  /* 0x00002004ff047984 */ /* 0x002e680008000c00 */
[----:B------:R-:W2:Y:S04]  /*16c0*/  LDS.128 R16, [UR4+0x30] ;  /* 0x00003004ff107984 */ /* 0x000ea80008000c00 */
[----:B------:R-:W3:Y:S04]  /*16d0*/  LDS.128 R8, [UR4+0x40] ;  /* 0x00004004ff087984 */ /* 0x000ee80008000c00 */
[----:B------:R-:W4:Y:S04]  /*16e0*/  LDS.128 R12, [UR4+0x50] ;  /* 0x00005004ff0c7984 */ /* 0x000f280008000c00 */
[----:B------:R-:W-:Y:S01]  /*16f0*/  LDS.128 R24, [UR4+0x70] ;  /* 0x00007004ff187984 */ /* 0x000fe20008000c00 */
[----:B0-----:R-:W-:-:S02]  /*1700*/  SEL R22, R20, RZ, P1 ;  /* 0x000000ff14167207 */ /* 0x001fc40000800000 */
[----:B------:R-:W-:Y:S02]  /*1710*/  SEL R20, R21, RZ, P1 ;  /* 0x000000ff15147207 */ /* 0x000fe40000800000 */
[----:B-1----:R-:W-:Y:S02]  /*1720*/  SEL R23, R4, RZ, P2 ;  /* 0x000000ff04177207 */ /* 0x002fe40001000000 */
[----:B------:R-:W-:Y:S02]  /*1730*/  SEL R4, R5, RZ, P2 ;  /* 0x000000ff05047207 */ /* 0x000fe40001000000 */
[C---:B------:R-:W-:Y:S02]  /*1740*/  ISETP.GT.AND P1, PT, R2.reuse, 0x60, PT ;  /* 0x000000600200780c */ /* 0x040fe40003f24270 */
[----:B------:R-:W-:Y:S02]  /*1750*/  IADD3 R22, P3, P4, R23, R22, R0 ;  /* 0x0000001617167210 */ /* 0x000fe40007c7e000 */
[----:B------:R-:W-:-:S02]  /*1760*/  ISETP.GT.AND P2, PT, R2, 0x80, PT ;  /* 0x000000800200780c */ /* 0x000fc40003f44270 */
[----:B------:R-:W-:Y:S02]  /*1770*/  SEL R21, R6, RZ, P1 ;  /* 0x000000ff06157207 */ /* 0x000fe40000800000 */
[----:B------:R-:W-:Y:S02]  /*1780*/  SEL R0, R7, RZ, P1 ;  /* 0x000000ff07007207 */ /* 0x000fe40000800000 */
[----:B------:R-:W-:Y:S02]  /*1790*/  IADD3.X R3, PT, PT, R4, R20, R3, P3, P4 ;  /* 0x0000001404037210 */ /* 0x000fe40001fe8403 */
[----:B------:R-:W0:Y:S01]  /*17a0*/  LDS.128 R4, [UR4+0x60] ;  /* 0x00006004ff047984 */ /* 0x000e220008000c00 */
[----:B--2---:R-:W-:Y:S02]  /*17b0*/  SEL R16, R16, RZ, P2 ;  /* 0x000000ff10107207 */ /* 0x004fe40001000000 */
[----:B------:R-:W-:Y:S02]  /*17c0*/  SEL R20, R17, RZ, P2 ;  /* 0x000000ff11147207 */ /* 0x000fe40001000000 */
[----:B------:R-:W-:-:S02]  /*17d0*/  IADD3 R16, P3, P4, R16, R22, R21 ;  /* 0x0000001610107210 */ /* 0x000fc40007c7e015 */
[----:B------:R-:W-:Y:S02]  /*17e0*/  ISETP.GT.AND P2, PT, R2, 0xa0, PT ;  /* 0x000000a00200780c */ /* 0x000fe40003f44270 */
[----:B------:R-:W-:Y:S02]  /*17f0*/  IADD3.X R3, PT, PT, R20, R3, R0, P3, P4 ;  /* 0x0000000314037210 */ /* 0x000fe40001fe8400 */
[----:B------:R-:W1:Y:S01]  /*1800*/  LDS.128 R20, [UR4+0x80] ;  /* 0x00008004ff147984 */ /* 0x000e620008000c00 */
[----:B------:R-:W-:Y:S02]  /*1810*/  ISETP.GT.AND P1, PT, R2, 0xc0, PT ;  /* 0x000000c00200780c */ /* 0x000fe40003f24270 */
[----:B------:R-:W-:Y:S02]  /*1820*/  SEL R17, R18, RZ, P2 ;  /* 0x000000ff12117207 */ /* 0x000fe40001000000 */
[----:B---3--:R-:W-:Y:S02]  /*1830*/  SEL R8, R8, RZ, P1 ;  /* 0x000000ff08087207 */ /* 0x008fe40000800000 */
[----:B------:R-:W-:-:S02]  /*1840*/  SEL R18, R19, RZ, P2 ;  /* 0x000000ff13127207 */ /* 0x000fc40001000000 */
[C---:B------:R-:W-:Y:S02]  /*1850*/  ISETP.GT.AND P2, PT, R2.reuse, 0xe0, PT ;  /* 0x000000e00200780c */ /* 0x040fe40003f44270 */
[----:B------:R-:W-:Y:S02]  /*1860*/  ISETP.GT.AND P3, PT, R2, 0x100, PT ;  /* 0x000001000200780c */ /* 0x000fe40003f64270 */
[----:B------:R-:W-:Y:S02]  /*1870*/  IADD3 R0, P4, P5, R8, R16, R17 ;  /* 0x0000001008007210 */ /* 0x000fe40007d9e011 */
[----:B------:R-:W-:Y:S02]  /*1880*/  SEL R16, R9, RZ, P1 ;  /* 0x000000ff09107207 */ /* 0x000fe40000800000 */
[----:B------:R-:W-:Y:S02]  /*1890*/  SEL R8, R10, RZ, P2 ;  /* 0x000000ff0a087207 */ /* 0x000fe40001000000 */
[----:B----4-:R-:W-:-:S02]  /*18a0*/  SEL R9, R12, RZ, P3 ;  /* 0x000000ff0c097207 */ /* 0x010fc40001800000 */
[----:B------:R-:W-:Y:S02]  /*18b0*/  ISETP.GT.AND P1, PT, R2, 0x120, PT ;  /* 0x000001200200780c */ /* 0x000fe40003f24270 */
[----:B------:R-:W-:Y:S02]  /*18c0*/  SEL R11, R11, RZ, P2 ;  /* 0x000000ff0b0b7207 */ /* 0x000fe40001000000 */
[----:B------:R-:W-:Y:S02]  /*18d0*/  IADD3.X R3, PT, PT, R16, R3, R18, P4, P5 ;  /* 0x0000000310037210 */ /* 0x000fe400027ea412 */
[----:B------:R-:W-:Y:S02]  /*18e0*/  SEL R10, R13, RZ, P3 ;  /* 0x000000ff0d0a7207 */ /* 0x000fe40001800000 */
[----:B------:R-:W-:Y:S02]  /*18f0*/  IADD3 R8, P3, P4, R9, R0, R8 ;  /* 0x0000000009087210 */ /* 0x000fe40007c7e008 */
[----:B------:R-:W-:-:S02]  /*1900*/  ISETP.GT.AND P2, PT, R2, 0x140, PT ;  /* 0x000001400200780c */ /* 0x000fc40003f44270 */
[----:B------:R-:W-:Y:S02]  /*1910*/  SEL R9, R14, RZ, P1 ;  /* 0x000000ff0e097207 */ /* 0x000fe40000800000 */
[----:B------:R-:W-:Y:S02]  /*1920*/  SEL R14, R15, RZ, P1 ;  /* 0x000000ff0f0e7207 */ /* 0x000fe40000800000 */
[----:B------:R-:W-:Y:S02]  /*1930*/  ISETP.GT.AND P1, PT, R2, 0x160, PT ;  /* 0x000001600200780c */ /* 0x000fe40003f24270 */
[----:B0-----:R-:W-:Y:S02]  /*1940*/  SEL R0, R4, RZ, P2 ;  /* 0x000000ff04007207 */ /* 0x001fe40001000000 */
[----:B------:R-:W-:Y:S02]  /*1950*/  ISETP.GT.AND P5, PT, R2, 0x180, PT ;  /* 0x000001800200780c */ /* 0x000fe40003fa4270 */
[----:B------:R-:W-:-:S02]  /*1960*/  IADD3.X R10, PT, PT, R10, R3, R11, P3, P4 ;  /* 0x000000030a0a7210 */ /* 0x000fc40001fe840b */
[----:B------:R-:W-:Y:S02]  /*1970*/  SEL R3, R6, RZ, P1 ;  /* 0x000000ff06037207 */ /* 0x000fe40000800000 */
[----:B------:R-:W-:Y:S02]  /*1980*/  SEL R7, R7, RZ, P1 ;  /* 0x000000ff07077207 */ /* 0x000fe40000800000 */
[----:B------:R-:W-:Y:S02]  /*1990*/  SEL R5, R5, RZ, P2 ;  /* 0x000000ff05057207 */ /* 0x000fe40001000000 */
[----:B------:R-:W-:Y:S02]  /*19a0*/  IADD3 R0, P1, P3, R0, R8, R9 ;  /* 0x0000000800007210 */ /* 0x000fe40007b3e009 */
[----:B------:R-:W-:Y:S02]  /*19b0*/  SEL R4, R24, RZ, P5 ;  /* 0x000000ff18047207 */ /* 0x000fe40002800000 */
[----:B------:R-:W-:-:S02]  /*19c0*/  ISETP.GT.AND P2, PT, R2, 0x1c0, PT ;  /* 0x000001c00200780c */ /* 0x000fc40003f44270 */
[----:B------:R-:W-:Y:S02]  /*19d0*/  IADD3.X R5, PT, PT, R5, R10, R14, P1, P3 ;  /* 0x0000000a05057210 */ /* 0x000fe40000fe640e */
[----:B------:R-:W-:Y:S02]  /*19e0*/  IADD3 R4, P3, P4, R4, R0, R3 ;  /* 0x0000000004047210 */ /* 0x000fe40007c7e003 */
[----:B------:R-:W-:Y:S02]  /*19f0*/  SEL R0, R26, RZ, P6 ;  /* 0x000000ff1a007207 */ /* 0x000fe40003000000 */
[----:B-1----:R-:W-:Y:S02]  /*1a00*/  SEL R3, R20, RZ, P2 ;  /* 0x000000ff14037207 */ /* 0x002fe40001000000 */
[----:B------:R-:W-:Y:S02]  /*1a10*/  ISETP.GT.AND P1, PT, R2, 0x1e0, PT ;  /* 0x000001e00200780c */ /* 0x000fe40003f24270 */
[----:B------:R-:W-:-:S02]  /*1a20*/  SEL R24, R25, RZ, P5 ;  /* 0x000000ff19187207 */ /* 0x000fc40002800000 */
[----:B------:R-:W-:Y:S02]  /*1a30*/  SEL R27, R27, RZ, P6 ;  /* 0x000000ff1b1b7207 */ /* 0x000fe40003000000 */
[----:B------:R-:W-:Y:S02]  /*1a40*/  IADD3 R3, P5, P6, R3, R4, R0 ;  /* 0x0000000403037210 */ /* 0x000fe40007ebe000 */
[----:B------:R-:W-:Y:S02]  /*1a50*/  SEL R0, R22, RZ, P1 ;  /* 0x000000ff16007207 */ /* 0x000fe40000800000 */
[----:B------:R-:W-:Y:S02]  /*1a60*/  IADD3.X R4, PT, PT, R24, R5, R7, P3, P4 ;  /* 0x0000000518047210 */ /* 0x000fe40001fe8407 */
[----:B------:R-:W-:Y:S02]  /*1a70*/  SEL R2, R21, RZ, P2 ;  /* 0x000000ff15027207 */ /* 0x000fe40001000000 */
[----:B------:R-:W-:-:S02]  /*1a80*/  IADD3 R0, P2, PT, R0, R3, RZ ;  /* 0x0000000300007210 */ /* 0x000fc40007f5e0ff */
[----:B------:R-:W-:Y:S02]  /*1a90*/  SEL R3, R23, RZ, P1 ;  /* 0x000000ff17037207 */ /* 0x000fe40000800000 */
[----:B------:R-:W-:-:S05]  /*1aa0*/  IADD3.X R2, PT, PT, R2, R4, R27, P5, P6 ;  /* 0x0000000402027210 */ /* 0x000fca0002fec41b */
[----:B------:R-:W-:Y:S01]  /*1ab0*/  IMAD.X R3, R3, 0x1, R2, P2 ;  /* 0x0000000103037824 */ /* 0x000fe200010e0602 */
[----:B------:R-:W-:Y:S06]  /*1ac0*/  BRA `(.L_x_45) ;  /* 0x0000001400f47947 */ /* 0x000fec0003800000 */
.L_x_31:
[----:B------:R-:W0:Y:S01]  /*1ad0*/  S2R R4, SR_TID.X ;  /* 0x0000000000047919 */ /* 0x000e220000002100 */
[----:B------:R-:W1:Y:S01]  /*1ae0*/  LDC.64 R2, c[0x0][0x380] ;  /* 0x0000e000ff027b82 */ /* 0x000e620000000a00 */
[----:B------:R-:W2:Y:S01]  /*1af0*/  LDCU UR12, c[0x0][0x38c] ;  /* 0x00007180ff0c77ac */ /* 0x000ea20008000800 */
[----:B0-----:R-:W-:-:S04]  /*1b00*/  VIADD R5, R4, UR9 ;  /* 0x0000000904057c36 */ /* 0x001fc80008000000 */
[----:B-1----:R-:W-:-:S05]  /*1b10*/  IMAD.WIDE.U32 R2, R5, 0x4, R2 ;  /* 0x0000000405027825 */ /* 0x002fca00078e0002 */
[----:B------:R-:W2:Y:S04]  /*1b20*/  LDG.E R12, desc[UR18][R2.64] ;  /* 0x00000012020c7981 */ /* 0x000ea8000c1e1900 */
[----:B------:R-:W3:Y:S04]  /*1b30*/  LDG.E R6, desc[UR18][R2.64+0x1800] ;  /* 0x0018001202067981 */ /* 0x000ee8000c1e1900 */
[----:B------:R-:W4:Y:S04]  /*1b40*/  LDG.E R0, desc[UR18][R2.64+0x800] ;  /* 0x0008001202007981 */ /* 0x000f28000c1e1900 */
[----:B------:R-:W5:Y:S04]  /*1b50*/  LDG.E R5, desc[UR18][R2.64+0x1000] ;  /* 0x0010001202057981 */ /* 0x000f68000c1e1900 */
[----:B------:R-:W5:Y:S04]  /*1b60*/  LDG.E R7, desc[UR18][R2.64+0x2000] ;  /* 0x0020001202077981 */ /* 0x000f68000c1e1900 */
[----:B------:R-:W5:Y:S04]  /*1b70*/  LDG.E R10, desc[UR18][R2.64+0x2800] ;  /* 0x00280012020a7981 */ /* 0x000f68000c1e1900 */
[----:B------:R0:W5:Y:S01]  /*1b80*/  LDG.E R11, desc[UR18][R2.64+0x3000] ;  /* 0x00300012020b7981 */ /* 0x000162000c1e1900 */
[----:B--2---:R-:W-:-:S04]  /*1b90*/  ISETP.GT.AND P0, PT, R12, UR12, PT ;  /* 0x0000000c0c007c0c */ /* 0x004fc8000bf04270 */
[----:B------:R-:W-:Y:S02]  /*1ba0*/  SEL R12, RZ, 0x1, !P0 ;  /* 0x00000001ff0c7807 */ /* 0x000fe40004000000 */
[----:B---3--:R-:W-:Y:S02]  /*1bb0*/  ISETP.GT.AND P0, PT, R6, UR12, PT ;  /* 0x0000000c06007c0c */ /* 0x008fe4000bf04270 */
[----:B----4-:R-:W-:Y:S02]  /*1bc0*/  ISETP.GT.AND P1, PT, R0, UR12, PT ;  /* 0x0000000c00007c0c */ /* 0x010fe4000bf24270 */
[----:B0-----:R-:W-:Y:S02]  /*1bd0*/  SEL R2, RZ, 0x1, !P0 ;  /* 0x00000001ff027807 */ /* 0x001fe40004000000 */
[----:B-----5:R-:W-:Y:S02]  /*1be0*/  ISETP.GT.AND P2, PT, R5, UR12, PT ;  /* 0x0000000c05007c0c */ /* 0x020fe4000bf44270 */
[----:B------:R-:W-:-:S02]  /*1bf0*/  ISETP.GE.U32.AND P0, PT, R13, UR5, PT ;  /* 0x000000050d007c0c */ /* 0x000fc4000bf06070 */
[----:B------:R-:W-:Y:S02]  /*1c00*/  SEL R5, RZ, 0x1, !P1 ;  /* 0x00000001ff057807 */ /* 0x000fe40004800000 */
[----:B------:R-:W-:Y:S02]  /*1c10*/  SEL R0, RZ, 0x1, !P2 ;  /* 0x00000001ff007807 */ /* 0x000fe40005000000 */
[----:B------:R-:W-:Y:S02]  /*1c20*/  ISETP.GT.AND P3, PT, R7, UR12, PT ;  /* 0x0000000c07007c0c */ /* 0x000fe4000bf64270 */
[----:B------:R-:W-:Y:S02]  /*1c30*/  ISETP.GE.U32.AND.EX P0, PT, R14, UR4, PT, P0 ;  /* 0x000000040e007c0c */ /* 0x000fe4000bf06100 */
[----:B------:R-:W-:Y:S02]  /*1c40*/  IADD3 R0, P1, P2, R0, R5, R12 ;  /* 0x0000000500007210 */ /* 0x000fe40007a3e00c */
[----:B------:R-:W-:-:S02]  /*1c50*/  SEL R3, RZ, 0x1, !P3 ;  /* 0x00000001ff037807 */ /* 0x000fc40005800000 */
[----:B------:R-:W-:Y:S02]  /*1c60*/  ISETP.GT.AND P5, PT, R10, UR12, PT ;  /* 0x0000000c0a007c0c */ /* 0x000fe4000bfa4270 */
[----:B------:R-:W-:Y:S02]  /*1c70*/  ISETP.GT.AND P6, PT, R11, UR12, PT ;  /* 0x0000000c0b007c0c */ /* 0x000fe4000bfc4270 */
[----:B------:R-:W-:Y:S02]  /*1c80*/  IADD3 R0, P3, P4, R3, R0, R2 ;  /* 0x0000000003007210 */ /* 0x000fe40007c7e002 */
[----:B------:R-:W-:Y:S02]  /*1c90*/  SEL R2, RZ, 0x1, !P5 ;  /* 0x00000001ff027807 */ /* 0x000fe40006800000 */
[----:B------:R-:W-:Y:S02]  /*1ca0*/  SEL R3, RZ, 0x1, !P6 ;  /* 0x00000001ff037807 */ /* 0x000fe40007000000 */
[----:B------:R-:W-:-:S02]  /*1cb0*/  IADD3.X R5, PT, PT, RZ, RZ, RZ, P1, P2 ;  /* 0x000000ffff057210 */ /* 0x000fc40000fe44ff */
[----:B------:R-:W-:Y:S02]  /*1cc0*/  IADD3 R0, P1, P2, R3, R0, R2 ;  /* 0x0000000003007210 */ /* 0x000fe40007a3e002 */
[----:B------:R-:W-:-:S04]  /*1cd0*/  IADD3.X R5, PT, PT, RZ, R5, RZ, P3, P4 ;  /* 0x00000005ff057210 */ /* 0x000fc80001fe84ff */
[----:B------:R-:W-:Y:S01]  /*1ce0*/  IADD3.X R5, PT, PT, RZ, R5, RZ, P1, P2 ;  /* 0x00000005ff057210 */ /* 0x000fe20000fe44ff */
[----:B------:R-:W-:Y:S06]  /*1cf0*/  @!P0 BRA `(.L_x_46) ;  /* 0x00000010003c8947 */ /* 0x000fec0003800000 */
[----:B------:R-:W-:Y:S01]  /*1d00*/  UIADD3 UR7, UP0, UPT, UR5, UR9, URZ ;  /* 0x0000000905077290 */ /* 0x000fe2000ff1e0ff */
[----:B------:R-:W-:Y:S01]  /*1d10*/  IADD3 R18, P2, PT, R8, -0xe00, RZ ;  /* 0xfffff20008127810 */ /* 0x000fe20007f5e0ff */
[----:B------:R-:W0:Y:S01]  /*1d20*/  LDCU.64 UR14, c[0x0][0x380] ;  /* 0x00007000ff0e77ac */ /* 0x000e220008000a00 */
[----:B------:R-:W-:Y:S02]  /*1d30*/  LOP3.LUT R3, RZ, R4, RZ, 0x33, !PT ;  /* 0x00000004ff037212 */ /* 0x000fe400078e33ff */
[----:B------:R-:W-:Y:S01]  /*1d40*/  IADD3.X R7, PT, PT, R9, -0x1, RZ, P2, !PT ;  /* 0xffffffff09077810 */ /* 0x000fe200017fe4ff */
[----:B------:R-:W-:Y:S01]  /*1d50*/  UIADD3.X UR8, UPT, UPT, URZ, UR4, URZ, UP0, !UPT ;  /* 0x00000004ff087290 */ /* 0x000fe200087fe4ff */
[----:B------:R-:W-:Y:S01]  /*1d60*/  ISETP.LT.U32.AND P0, PT, R18, UR7, PT ;  /* 0x0000000712007c0c */ /* 0x000fe2000bf01070 */
[----:B------:R-:W-:Y:S01]  /*1d70*/  UMOV UR6, UR5 ;  /* 0x0000000500067c82 */ /* 0x000fe20008000000 */
[----:B------:R-:W-:Y:S01]  /*1d80*/  IADD3 R10, P1, PT, R4, UR7, RZ ;  /* 0x00000007040a7c10 */ /* 0x000fe2000ff3e0ff */
[----:B------:R-:W-:Y:S01]  /*1d90*/  UMOV UR4, URZ ;  /* 0x000000ff00047c82 */ /* 0x000fe20008000000 */
[----:B------:R-:W-:Y:S01]  /*1da0*/  IADD3 R3, PT, PT, R8, -UR5, R3 ;  /* 0x8000000508037c10 */ /* 0x000fe2000fffe003 */
[----:B------:R-:W-:Y:S01]  /*1db0*/  IMAD.U32 R6, RZ, RZ, UR8 ;  /* 0x00000008ff067e24 */ /* 0x000fe2000f8e00ff */
[----:B------:R-:W-:Y:S01]  /*1dc0*/  UMOV UR10, UR8 ;  /* 0x00000008000a7c82 */ /* 0x000fe20008000000 */
[----:B------:R-:W-:-:S03]  /*1dd0*/  IMAD.X R11, RZ, RZ, UR8, P1 ;  /* 0x00000008ff0b7e24 */ /* 0x000fc600088e06ff */
[----:B------:R-:W-:Y:S01]  /*1de0*/  ISETP.GT.U32.AND.EX P0, PT, R6, R7, PT, P0 ;  /* 0x000000070600720c */ /* 0x000fe20003f04100 */
[----:B------:R-:W-:Y:S01]  /*1df0*/  VIADD R6, R3, -UR9 ;  /* 0x8000000903067c36 */ /* 0x000fe20008000000 */
[----:B------:R-:W-:Y:S01]  /*1e00*/  UMOV UR9, UR7 ;  /* 0x0000000700097c82 */ /* 0x000fe20008000000 */
[----:B0-----:R-:W-:-:S04]  /*1e10*/  LEA R2, P2, R10, UR14, 0x2 ;  /* 0x0000000e0a027c11 */ /* 0x001fc8000f8410ff */
[----:B------:R-:W-:Y:S02]  /*1e20*/  IADD3 R2, P1, PT, R2, 0x4000, RZ ;  /* 0x0000400002027810 */ /* 0x000fe40007f3e0ff */
[----:B------:R-:W-:-:S05]  /*1e30*/  LEA.HI.X R10, R10, UR15, R11, 0x2, P2 ;  /* 0x0000000f0a0a7c11 */ /* 0x000fca00090f140b */
[----:B------:R-:W-:Y:S01]  /*1e40*/  IMAD.X R3, RZ, RZ, R10, P1 ;  /* 0x000000ffff037224 */ /* 0x000fe200008e060a */
[----:B------:R-:W-:Y:S06]  /*1e50*/  @P0 BRA `(.L_x_47) ;  /* 0x0000000000f00947 */ /* 0x000fec0003800000 */
[----:B------:R-:W0:Y:S01]  /*1e60*/  LDC.64 R8, c[0x0][0x3c0] ;  /* 0x0000f000ff087b82 */ /* 0x000e220000000a00 */
[----:B------:R-:W1:Y:S01]  /*1e70*/  LDCU UR11, c[0x0][0x3c8] ;  /* 0x00007900ff0b77ac */ /* 0x000e620008000800 */
[----:B------:R-:W2:Y:S01]  /*1e80*/  LDCU UR12, c[0x0][0x38c] ;  /* 0x00007180ff0c77ac */ /* 0x000ea20008000800 */
[----:B------:R-:W3:Y:S01]  /*1e90*/  LDCU.64 UR14, c[0x0][0x380] ;  /* 0x00007000ff0e77ac */ /* 0x000ee20008000a00 */
[----:B------:R-:W-:Y:S01]  /*1ea0*/  NOP ;  /* 0x0000000000007918 */ /* 0x000fe20000000000 */
.L_x_48:
[----:B------:R-:W-:-:S05]  /*1eb0*/  IADD3 R11, P0, PT, R4, UR7, RZ ;  /* 0x00000007040b7c10 */ /* 0x000fca000ff1e0ff */
[----:B------:R-:W-:Y:S01]  /*1ec0*/  IMAD.X R12, RZ, RZ, UR8, P0 ;  /* 0x00000008ff0c7e24 */ /* 0x000fe200080e06ff */
[----:B---3--:R-:W-:-:S04]  /*1ed0*/  LEA R10, P0, R11, UR14, 0x2 ;  /* 0x0000000e0b0a7c11 */ /* 0x008fc8000f8010ff */
[----:B------:R-:W-:-:S05]  /*1ee0*/  LEA.HI.X R11, R11, UR15, R12, 0x2, P0 ;  /* 0x0000000f0b0b7c11 */ /* 0x000fca00080f140c */
[----:B------:R-:W2:Y:S04]  /*1ef0*/  LDG.E R19, desc[UR18][R10.64] ;  /* 0x000000120a137981 */ /* 0x000ea8000c1e1900 */
[----:B------:R-:W3:Y:S04]  /*1f00*/  LDG.E R12, desc[UR18][R10.64+0x800] ;  /* 0x000800120a0c7981 */ /* 0x000ee8000c1e1900 */
[----:B------:R-:W4:Y:S04]  /*1f10*/  LDG.E R13, desc[UR18][R10.64+0x1000] ;  /* 0x001000120a0d7981 */ /* 0x000f28000c1e1900 */
[----:B------:R-:W5:Y:S04]  /*1f20*/  LDG.E R14, desc[UR18][R10.64+0x1800] ;  /* 0x001800120a0e7981 */ /* 0x000f68000c1e1900 */
[----:B------:R-:W5:Y:S04]  /*1f30*/  LDG.E R15, desc[UR18][R10.64+0x2000] ;  /* 0x002000120a0f7981 */ /* 0x000f68000c1e1900 */
[----:B------:R-:W5:Y:S04]  /*1f40*/  LDG.E R16, desc[UR18][R10.64+0x2800] ;  /* 0x002800120a107981 */ /* 0x000f68000c1e1900 */
[----:B------:R0:W5:Y:S01]  /*1f50*/  LDG.E R17, desc[UR18][R10.64+0x3000] ;  /* 0x003000120a117981 */ /* 0x000162000c1e1900 */
[----:B-1----:R-:W-:-:S04]  /*1f60*/  UIMAD UR13, UR11, 0xe00, URZ ;  /* 0x00000e000b0d78a4 */ /* 0x002fc8000f8e02ff */
[----:B------:R-:W-:Y:S02]  /*1f70*/  USHF.R.S32.HI UR16, URZ, 0x1f, UR13 ;  /* 0x0000001fff107899 */ /* 0x000fe4000801140d */
[----:B------:R-:W-:Y:S01]  /*1f80*/  UIADD3 UR5, UP0, UPT, UR13, UR9, URZ ;  /* 0x000000090d057290 */ /* 0x000fe2000ff1e0ff */
[----:B0-----:R-:W-:-:S03]  /*1f90*/  IADD3 R10, P3, PT, R8, -UR7, RZ ;  /* 0x80000007080a7c10 */ /* 0x001fc6000ff7e0ff */
[----:B------:R-:W-:Y:S01]  /*1fa0*/  UIADD3.X UR6, UPT, UPT, UR16, UR10, URZ, UP0, !UPT ;  /* 0x0000000a10067290 */ /* 0x000fe200087fe4ff */
[----:B--2---:R-:W-:Y:S02]  /*1fb0*/  ISETP.GT.AND P0, PT, R19, UR12, PT ;  /* 0x0000000c13007c0c */ /* 0x004fe4000bf04270 */
[----:B---3--:R-:W-:Y:S02]  /*1fc0*/  ISETP.GT.AND P1, PT, R12, UR12, PT ;  /* 0x0000000c0c007c0c */ /* 0x008fe4000bf24270 */
[----:B------:R-:W-:Y:S02]  /*1fd0*/  SEL R12, RZ, 0x1, !P0 ;  /* 0x00000001ff0c7807 */ /* 0x000fe40004000000 */
[----:B------:R-:W-:Y:S02]  /*1fe0*/  SEL R19, RZ, 0x1, !P1 ;  /* 0x00000001ff137807 */ /* 0x000fe40004800000 */
[----:B----4-:R-:W-:Y:S02]  /*1ff0*/  ISETP.GT.AND P0, PT, R13, UR12, PT ;  /* 0x0000000c0d007c0c */ /* 0x010fe4000bf04270 */
[----:B-----5:R-:W-:-:S02]  /*2000*/  ISETP.GT.AND P5, PT, R14, UR12, PT ;  /* 0x0000000c0e007c0c */ /* 0x020fc4000bfa4270 */
[----:B------:R-:W-:Y:S02]  /*2010*/  IADD3 R0, P2, P1, R19, R0, R12 ;  /* 0x0000000013007210 */ /* 0x000fe4000795e00c */
[----:B------:R-:W-:Y:S02]  /*2020*/  ISETP.GT.AND P4, PT, R15, UR12, PT ;  /* 0x0000000c0f007c0c */ /* 0x000fe4000bf84270 */
[----:B------:R-:W-:Y:S02]  /*2030*/  SEL R12, RZ, 0x1, !P0 ;  /* 0x00000001ff0c7807 */ /* 0x000fe40004000000 */
[----:B------:R-:W-:Y:S02]  /*2040*/  SEL R11, RZ, 0x1, !P5 ;  /* 0x00000001ff0b7807 */ /* 0x000fe40006800000 */
[----:B------:R-:W-:Y:S02]  /*2050*/  ISETP.GT.AND P6, PT, R16, UR12, PT ;  /* 0x0000000c10007c0c */ /* 0x000fe4000bfc4270 */
[----:B------:R-:W-:-:S02]  /*2060*/  ISETP.GE.U32.AND P0, PT, R10, UR13, PT ;  /* 0x0000000d0a007c0c */ /* 0x000fc4000bf06070 */
[----:B------:R-:W-:Y:S02]  /*2070*/  SEL R10, RZ, 0x1, !P4 ;  /* 0x00000001ff0a7807 */ /* 0x000fe40006000000 */
[----:B------:R-:W-:Y:S02]  /*2080*/  IADD3 R0, P4, P5, R11, R0, R12 ;  /* 0x000000000b007210 */ /* 0x000fe40007d9e00c */
[----:B------:R-:W-:Y:S02]  /*2090*/  SEL R11, RZ, 0x1, !P6 ;  /* 0x00000001ff0b7807 */ /* 0x000fe40007000000 */
[----:B------:R-:W-:Y:S02]  /*20a0*/  IADD3.X R5, PT, PT, RZ, R5, RZ, P2, P1 ;  /* 0x00000005ff057210 */ /* 0x000fe400017e24ff */
[----:B------:R-:W-:Y:S02]  /*20b0*/  IADD3 R0, P1, P2, R11, R0, R10 ;  /* 0x000000000b007210 */ /* 0x000fe40007a3e00a */
[----:B------:R-:W-:-:S02]  /*20c0*/  IADD3.X R10, PT, PT, R9, ~UR8, RZ, P3, !PT ;  /* 0x80000008090a7c10 */ /* 0x000fc40009ffe4ff */
[----:B------:R-:W-:Y:S02]  /*20d0*/  ISETP.GT.AND P6, PT, R17, UR12, PT ;  /* 0x0000000c11007c0c */ /* 0x000fe4000bfc4270 */
[----:B------:R-:W-:Y:S02]  /*20e0*/  ISETP.GE.U32.AND.EX P0, PT, R10, UR16, PT, P0 ;  /* 0x000000100a007c0c */ /* 0x000fe4000bf06100 */
[----:B------:R-:W-:Y:S02]  /*20f0*/  SEL R11, RZ, 0x1, !P6 ;  /* 0x00000001ff0b7807 */ /* 0x000fe40007000000 */
[----:B------:R-:W-:Y:S02]  /*2100*/  IADD3.X R5, PT, PT, RZ, R5, RZ, P4, P5 ;  /* 0x00000005ff057210 */ /* 0x000fe400027ea4ff */
[----:B------:R-:W-:Y:S02]  /*2110*/  IADD3 R0, P3, PT, R0, R11, RZ ;  /* 0x0000000b00007210 */ /* 0x000fe40007f7e0ff */
[----:B------:R-:W-:-:S05]  /*2120*/  IADD3.X R5, PT, PT, RZ, R5, RZ, P1, P2 ;  /* 0x00000005ff057210 */ /* 0x000fca0000fe44ff */
[----:B------:R-:W-:Y:S01]  /*2130*/  IMAD.X R5, RZ, RZ, R5, P3 ;  /* 0x000000ffff057224 */ /* 0x000fe200018e0605 */
[----:B------:R-:W-:Y:S06]  /*2140*/  @!P0 BRA `(.L_x_46) ;  /* 0x0000000c00288947 */ /* 0x000fec0003800000 */
[----:B------:R-:W-:Y:S02]  /*2150*/  UIADD3 UR7, UP0, UPT, UR13, UR7, URZ ;  /* 0x000000070d077290 */ /* 0x000fe4000ff1e0ff */
[----:B------:R-:W-:Y:S01]  /*2160*/  IMAD.U32 R11, RZ, RZ, UR13 ;  /* 0x0000000dff0b7e24 */ /* 0x000fe2000f8e00ff */
[----:B------:R-:W-:Y:S01]  /*2170*/  UIADD3 UR4, UPT, UPT, UR4, 0x1, URZ ;  /* 0x0000000104047890 */ /* 0x000fe2000fffe0ff */
[----:B------:R-:W-:Y:S01]  /*2180*/  VIADD R6, R6, -UR13 ;  /* 0x8000000d06067c36 */ /* 0x000fe20008000000 */
[----:B------:R-:W-:Y:S01]  /*2190*/  UIADD3.X UR8, UPT, UPT, UR16, UR8, URZ, UP0, !UPT ;  /* 0x0000000810087290 */ /* 0x000fe200087fe4ff */
[----:B------:R-:W-:Y:S01]  /*21a0*/  IMAD.WIDE R2, R11, 0x4, R2 ;  /* 0x000000040b027825 */ /* 0x000fe200078e0202 */
[----:B------:R-:W-:Y:S01]  /*21b0*/  ISETP.LT.U32.AND P0, PT, R18, UR7, PT ;  /* 0x0000000712007c0c */ /* 0x000fe2000bf01070 */
[----:B------:R-:W-:Y:S01]  /*21c0*/  UMOV UR9, UR5 ;  /* 0x0000000500097c82 */ /* 0x000fe20008000000 */
[----:B------:R-:W-:Y:S02]  /*21d0*/  UMOV UR10, UR6 ;  /* 0x00000006000a7c82 */ /* 0x000fe40008000000 */
[----:B------:R-:W-:-:S05]  /*21e0*/  IMAD.U32 R10, RZ, RZ, UR8 ;  /* 0x00000008ff0a7e24 */ /* 0x000fca000f8e00ff */
[----:B------:R-:W-:-:S13]  /*21f0*/  ISETP.GT.U32.AND.EX P0, PT, R10, R7, PT, P0 ;  /* 0x000000070a00720c */ /* 0x000fda0003f04100 */
[----:B------:R-:W-:Y:S05]  /*2200*/  @!P0 BRA `(.L_x_48) ;  /* 0xfffffffc00288947 */ /* 0x000fea000383ffff */
[----:B------:R-:W-:-:S05]  /*2210*/  UMOV UR6, UR13 ;  /* 0x0000000d00067c82 */ /* 0x000fca0008000000 */
.L_x_47:
[C---:B------:R-:W-:Y:S01]  /*2220*/  VIADD R7, R8.reuse, -UR7 ;  /* 0x8000000708077c36 */ /* 0x040fe20008000000 */
[----:B------:R-:W-:Y:S01]  /*2230*/  ISETP.LE.U32.AND P1, PT, R8, UR7, PT ;  /* 0x0000000708007c0c */ /* 0x000fe2000bf23070 */
[----:B------:R-:W-:Y:S01]  /*2240*/  IMAD.U32 R10, RZ, RZ, UR8 ;  /* 0x00000008ff0a7e24 */ /* 0x000fe2000f8e00ff */
[----:B------:R-:W-:Y:S02]  /*2250*/  BSSY.RECONVERGENT B1, `(.L_x_46) ;  /* 0x00000b9000017945 */ /* 0x000fe40003800200 */
[----:B------:R-:W-:-:S04]  /*2260*/  ISETP.GE.AND P0, PT, R4, R7, PT ;  /* 0x000000070400720c */ /* 0x000fc80003f06270 */
[----:B------:R-:W-:-:S13]  /*2270*/  ISETP.GE.U32.OR.EX P0, PT, R10, R9, P0, P1 ;  /* 0x000000090a00720c */ /* 0x000fda0000706510 */
[----:B------:R-:W-:Y:S05]  /*2280*/  @P0 BRA `(.L_x_49) ;  /* 0x0000000800d40947 */ /* 0x000fea0003800000 */
[----:B------:R-:W-:Y:S01]  /*2290*/  UIMAD UR5, UR17, 0xe00, URZ ;  /* 0x00000e00110578a4 */ /* 0x000fe2000f8e02ff */
[----:B------:R-:W-:Y:S01]  /*22a0*/  LOP3.LUT R7, RZ, R4, RZ, 0x33, !PT ;  /* 0x00000004ff077212 */ /* 0x000fe200078e33ff */
[----:B------:R-:W-:Y:S01]  /*22b0*/  UIMAD UR13, UR4, UR11, URZ ;  /* 0x0000000b040d72a4 */ /* 0x000fe2000f8e02ff */
[----:B------:R-:W-:Y:S01]  /*22c0*/  BSSY.RECONVERGENT B2, `(.L_x_50) ;  /* 0x0000055000027945 */ /* 0x000fe20003800200 */
[----:B------:R-:W-:-:S04]  /*22d0*/  UIADD3 UR5, UPT, UPT, UR5, UR6, URZ ;  /* 0x0000000605057290 */ /* 0x000fc8000fffe0ff */
[----:B------:R-:W-:Y:S02]  /*22e0*/  IMAD.U32 R9, RZ, RZ, UR13 ;  /* 0x0000000dff097e24 */ /* 0x000fe4000f8e00ff */
[----:B------:R-:W-:Y:S01]  /*22f0*/  IADD3 R8, PT, PT, R8, -UR5, R7 ;  /* 0x8000000508087c10 */ /* 0x000fe2000fffe007 */
[----:B------:R-:W-:-:S04]  /*2300*/  IMAD.MOV.U32 R7, RZ, RZ, R4 ;  /* 0x000000ffff077224 */ /* 0x000fc800078e0004 */
[----:B------:R-:W-:-:S05]  /*2310*/  IMAD R8, R9, -0xe00, R8 ;  /* 0xfffff20009087824 */ /* 0x000fca00078e0208 */
[C---:B------:R-:W-:Y:S02]  /*2320*/  ISETP.GE.U32.AND P1, PT, R8.reuse, 0x1e00, PT ;  /* 0x00001e000800780c */ /* 0x040fe40003f26070 */
[----:B------:R-:W-:-:S04]  /*2330*/  LEA.HI R22, R8, 0x1, RZ, 0x17 ;  /* 0x0000000108167811 */ /* 0x000fc800078fb8ff */
[----:B------:R-:W-:-:S04]  /*2340*/  LOP3.LUT R24, R22, 0xf, RZ, 0xc0, !PT ;  /* 0x0000000f16187812 */ /* 0x000fc800078ec0ff */
[----:B------:R-:W-:-:S03]  /*2350*/  ISETP.NE.AND P0, PT, R24, RZ, PT ;  /* 0x000000ff1800720c */ /* 0x000fc60003f05270 */
[----:B------:R-:W-:Y:S10]  /*2360*/  @!P1 BRA `(.L_x_51) ;  /* 0x0000000400289947 */ /* 0x000ff40003800000 */
[----:B------:R-:W-:-:S04]  /*2370*/  LEA.HI R7, R6, 0x1, RZ, 0x17 ;  /* 0x0000000106077811 */ /* 0x000fc800078fb8ff */
[----:B------:R-:W-:Y:S01]  /*2380*/  LOP3.LUT R8, R7, 0xfffff0, RZ, 0xc0, !PT ;  /* 0x00fffff007087812 */ /* 0x000fe200078ec0ff */
[----:B------:R-:W-:-:S04]  /*2390*/  IMAD.MOV.U32 R7, RZ, RZ, R4 ;  /* 0x000000ffff077224 */ /* 0x000fc800078e0004 */
[----:B------:R-:W-:-:S07]  /*23a0*/  IMAD.MOV R8, RZ, RZ, -R8 ;  /* 0x000000ffff087224 */ /* 0x000fce00078e0a08 */
.L_x_52:
        /* <DEDUP_REMOVED lines=21> */
[----:B----4-:R-:W-:Y:S02]  /*2500*/  ISETP.GT.AND P3, PT, R23, UR12, PT ;  /* 0x0000000c17007c0c */ /* 0x010fe4000bf64270 */
[----:B------:R-:W-:Y:S02]  /*2510*/  SEL R23, RZ, 0x1, !P2 ;  /* 0x00000001ff177807 */ /* 0x000fe40005000000 */
        /* <DEDUP_REMOVED lines=47> */
.L_x_51:
[----:B------:R-:W-:Y:S05]  /*2810*/  BSYNC.RECONVERGENT B2 ;  /* 0x0000000000027941 */ /* 0x000fea0003800200 */
.L_x_50:
[----:B------:R-:W-:Y:S05]  /*2820*/  @!P0 BRA `(.L_x_49) ;  /* 0x00000004006c8947 */ /* 0x000fea0003800000 */
[----:B------:R-:W-:Y:S01]  /*2830*/  ISETP.GE.U32.AND P1, PT, R24, 0x8, PT ;  /* 0x000000081800780c */ /* 0x000fe20003f26070 */
[----:B------:R-:W-:Y:S01]  /*2840*/  BSSY.RECONVERGENT B2, `(.L_x_53) ;  /* 0x0000029000027945 */ /* 0x000fe20003800200 */
[----:B------:R-:W-:-:S04]  /*2850*/  LOP3.LUT R15, R22, 0x7, RZ, 0xc0, !PT ;  /* 0x00000007160f7812 */ /* 0x000fc800078ec0ff */
[----:B------:R-:W-:-:S07]  /*2860*/  ISETP.NE.AND P0, PT, R15, RZ, PT ;  /* 0x000000ff0f00720c */ /* 0x000fce0003f05270 */
[----:B------:R-:W-:Y:S06]  /*2870*/  @!P1 BRA `(.L_x_54) ;  /* 0x0000000000949947 */ /* 0x000fec0003800000 */
[----:B------:R-:W-:-:S05]  /*2880*/  IADD3 R3, P1, PT, R7, UR7, RZ ;  /* 0x0000000707037c10 */ /* 0x000fca000ff3e0ff */
[----:B------:R-:W-:Y:S01]  /*2890*/  IMAD.X R8, RZ, RZ, UR8, P1 ;  /* 0x00000008ff087e24 */ /* 0x000fe200088e06ff */
[----:B------:R-:W-:-:S04]  /*28a0*/  LEA R2, P1, R3, UR14, 0x2 ;  /* 0x0000000e03027c11 */ /* 0x000fc8000f8210ff */
[----:B------:R-:W-:-:S05]  /*28b0*/  LEA.HI.X R3, R3, UR15, R8, 0x2, P1 ;  /* 0x0000000f03037c11 */ /* 0x000fca00088f1408 */
[----:B------:R-:W2:Y:S04]  /*28c0*/  LDG.E R16, desc[UR18][R2.64] ;  /* 0x0000001202107981 */ /* 0x000ea8000c1e1900 */
[----:B------:R-:W3:Y:S04]  /*28d0*/  LDG.E R8, desc[UR18][R2.64+0x800] ;  /* 0x0008001202087981 */ /* 0x000ee8000c1e1900 */
[----:B------:R-:W4:Y:S04]  /*28e0*/  LDG.E R9, desc[UR18][R2.64+0x1000] ;  /* 0x0010001202097981 */ /* 0x000f28000c1e1900 */
[----:B------:R-:W5:Y:S04]  /*28f0*/  LDG.E R10, desc[UR18][R2.64+0x1800] ;  /* 0x00180012020a7981 */ /* 0x000f68000c1e1900 */
[----:B------:R-:W5:Y:S04]  /*2900*/  LDG.E R11, desc[UR18][R2.64+0x2000] ;  /* 0x00200012020b7981 */ /* 0x000f68000c1e1900 */
[----:B------:R-:W5:Y:S04]  /*2910*/  LDG.E R12, desc[UR18][R2.64+0x2800] ;  /* 0x00280012020c7981 */ /* 0x000f68000c1e1900 */
[----:B------:R-:W5:Y:S04]  /*2920*/  LDG.E R13, desc[UR18][R2.64+0x3000] ;  /* 0x00300012020d7981 */ /* 0x000f68000c1e1900 */
[----:B------:R0:W5:Y:S01]  /*2930*/  LDG.E R14, desc[UR18][R2.64+0x3800] ;  /* 0x00380012020e7981 */ /* 0x000162000c1e1900 */
[----:B------:R-:W-:Y:S01]  /*2940*/  VIADD R7, R7, 0x1000 ;  /* 0x0000100007077836 */ /* 0x000fe20000000000 */
[----:B--2---:R-:W-:-:S02]  /*2950*/  ISETP.GT.AND P1, PT, R16, UR12, PT ;  /* 0x0000000c10007c0c */ /* 0x004fc4000bf24270 */
[----:B---3--:R-:W-:Y:S02]  /*2960*/  ISETP.GT.AND P2, PT, R8, UR12, PT ;  /* 0x0000000c08007c0c */ /* 0x008fe4000bf44270 */
[----:B------:R-:W-:Y:S02]  /*2970*/  SEL R8, RZ, 0x1, !P1 ;  /* 0x00000001ff087807 */ /* 0x000fe40004800000 */
[----:B------:R-:W-:Y:S02]  /*2980*/  SEL R17, RZ, 0x1, !P2 ;  /* 0x00000001ff117807 */ /* 0x000fe40005000000 */
[----:B----4-:R-:W-:Y:S02]  /*2990*/  ISETP.GT.AND P1, PT, R9, UR12, PT ;  /* 0x0000000c09007c0c */ /* 0x010fe4000bf24270 */
[----:B-----5:R-:W-:Y:S02]  /*29a0*/  ISETP.GT.AND P2, PT, R10, UR12, PT ;  /* 0x0000000c0a007c0c */ /* 0x020fe4000bf44270 */
[----:B------:R-:W-:-:S02]  /*29b0*/  IADD3 R8, P5, P6, R17, R0, R8 ;  /* 0x0000000011087210 */ /* 0x000fc40007ebe008 */
[----:B------:R-:W-:Y:S02]  /*29c0*/  SEL R9, RZ, 0x1, !P1 ;  /* 0x00000001ff097807 */ /* 0x000fe40004800000 */
[----:B------:R-:W-:Y:S02]  /*29d0*/  SEL R0, RZ, 0x1, !P2 ;  /* 0x00000001ff007807 */ /* 0x000fe40005000000 */
[----:B------:R-:W-:Y:S02]  /*29e0*/  ISETP.GT.AND P3, PT, R11, UR12, PT ;  /* 0x0000000c0b007c0c */ /* 0x000fe4000bf64270 */
[----:B------:R-:W-:Y:S02]  /*29f0*/  ISETP.GT.AND P4, PT, R12, UR12, PT ;  /* 0x0000000c0c007c0c */ /* 0x000fe4000bf84270 */
[----:B------:R-:W-:Y:S02]  /*2a00*/  IADD3 R0, P1, P2, R0, R8, R9 ;  /* 0x0000000800007210 */ /* 0x000fe40007a3e009 */
[----:B0-----:R-:W-:-:S02]  /*2a10*/  SEL R3, RZ, 0x1, !P3 ;  /* 0x00000001ff037807 */ /* 0x001fc40005800000 */
        /* <DEDUP_REMOVED lines=11> */
.L_x_54:
[----:B------:R-:W-:Y:S05]  /*2ad0*/  BSYNC.RECONVERGENT B2 ;  /* 0x0000000000027941 */ /* 0x000fea0003800200 */
.L_x_53:
[----:B------:R-:W-:Y:S05]  /*2ae0*/  @!P0 BRA `(.L_x_49) ;  /* 0x0000000000bc8947 */ /* 0x000fea0003800000 */
[----:B------:R-:W-:Y:S01]  /*2af0*/  ISETP.GE.U32.AND P1, PT, R15, 0x4, PT ;  /* 0x000000040f00780c */ /* 0x000fe20003f26070 */
[----:B------:R-:W-:Y:S01]  /*2b00*/  BSSY.RECONVERGENT B2, `(.L_x_55) ;  /* 0x0000018000027945 */ /* 0x000fe20003800200 */
[----:B------:R-:W-:-:S11]  /*2b10*/  LOP3.LUT P0, RZ, R22, 0x3, RZ, 0xc0, !PT ;  /* 0x0000000316ff7812 */ /* 0x000fd6000780c0ff */
[----:B------:R-:W-:Y:S05]  /*2b20*/  @!P1 BRA `(.L_x_56) ;  /* 0x0000000000549947 */ /* 0x000fea0003800000 */
[----:B------:R-:W-:-:S05]  /*2b30*/  IADD3 R3, P1, PT, R7, UR7, RZ ;  /* 0x0000000707037c10 */ /* 0x000fca000ff3e0ff */
[----:B------:R-:W-:Y:S01]  /*2b40*/  IMAD.X R8, RZ, RZ, UR8, P1 ;  /* 0x00000008ff087e24 */ /* 0x000fe200088e06ff */
[----:B------:R-:W-:-:S04]  /*2b50*/  LEA R2, P1, R3, UR14, 0x2 ;  /* 0x0000000e03027c11 */ /* 0x000fc8000f8210ff */
[----:B------:R-:W-:-:S05]  /*2b60*/  LEA.HI.X R3, R3, UR15, R8, 0x2, P1 ;  /* 0x0000000f03037c11 */ /* 0x000fca00088f1408 */
[----:B------:R-:W2:Y:S04]  /*2b70*/  LDG.E R11, desc[UR18][R2.64] ;  /* 0x00000012020b7981 */ /* 0x000ea8000c1e1900 */
[----:B------:R-:W3:Y:S04]  /*2b80*/  LDG.E R8, desc[UR18][R2.64+0x800] ;  /* 0x0008001202087981 */ /* 0x000ee8000c1e1900 */
[----:B------:R-:W4:Y:S04]  /*2b90*/  LDG.E R9, desc[UR18][R2.64+0x1000] ;  /* 0x0010001202097981 */ /* 0x000f28000c1e1900 */
[----:B------:R-:W5:Y:S01]  /*2ba0*/  LDG.E R10, desc[UR18][R2.64+0x1800] ;  /* 0x00180012020a7981 */ /* 0x000f62000c1e1900 */
[----:B------:R-:W-:Y:S01]  /*2bb0*/  VIADD R7, R7, 0x800 ;  /* 0x0000080007077836 */ /* 0x000fe20000000000 */
[----:B--2---:R-:W-:-:S02]  /*2bc0*/  ISETP.GT.AND P1, PT, R11, UR12, PT ;  /* 0x0000000c0b007c0c */ /* 0x004fc4000bf24270 */
[----:B---3--:R-:W-:Y:S02]  /*2bd0*/  ISETP.GT.AND P2, PT, R8, UR12, PT ;  /* 0x0000000c08007c0c */ /* 0x008fe4000bf44270 */
[----:B----4-:R-:W-:Y:S02]  /*2be0*/  ISETP.GT.AND P3, PT, R9, UR12, PT ;  /* 0x0000000c09007c0c */ /* 0x010fe4000bf64270 */
[----:B------:R-:W-:Y:S02]  /*2bf0*/  SEL R9, RZ, 0x1, !P1 ;  /* 0x00000001ff097807 */ /* 0x000fe40004800000 */
[----:B-----5:R-:W-:Y:S02]  /*2c00*/  ISETP.GT.AND P4, PT, R10, UR12, PT ;  /* 0x0000000c0a007c0c */ /* 0x020fe4000bf84270 */
[----:B------:R-:W-:Y:S02]  /*2c10*/  SEL R8, RZ, 0x1, !P2 ;  /* 0x00000001ff087807 */ /* 0x000fe40005000000 */
[----:B------:R-:W-:-:S02]  /*2c20*/  SEL R11, RZ, 0x1, !P3 ;  /* 0x00000001ff0b7807 */ /* 0x000fc40005800000 */
[----:B------:R-:W-:Y:S02]  /*2c30*/  SEL R10, RZ, 0x1, !P4 ;  /* 0x00000001ff0a7807 */ /* 0x000fe40006000000 */
[----:B------:R-:W-:-:S04]  /*2c40*/  IADD3 R0, P1, P2, R8, R0, R9 ;  /* 0x0000000008007210 */ /* 0x000fc80007a3e009 */
[----:B------:R-:W-:Y:S02]  /*2c50*/  IADD3 R0, P3, P4, R10, R0, R11 ;  /* 0x000000000a007210 */ /* 0x000fe40007c7e00b */
[----:B------:R-:W-:-:S04]  /*2c60*/  IADD3.X R5, PT, PT, RZ, R5, RZ, P1, P2 ;  /* 0x00000005ff057210 */ /* 0x000fc80000fe44ff */
[----:B------:R-:W-:-:S07]  /*2c70*/  IADD3.X R5, PT, PT, RZ, R5, RZ, P3, P4 ;  /* 0x00000005ff057210 */ /* 0x000fce0001fe84ff */
.L_x_56:
[----:B------:R-:W-:Y:S05]  /*2c80*/  BSYNC.RECONVERGENT B2 ;  /* 0x0000000000027941 */ /* 0x000fea0003800200 */
.L_x_55:
[----:B------:R-:W-:Y:S05]  /*2c90*/  @!P0 BRA `(.L_x_49) ;  /* 0x0000000000508947 */ /* 0x000fea0003800000 */
[----:B------:R-:W-:Y:S02]  /*2ca0*/  LOP3.LUT R2, R6, 0xffff, RZ, 0xc0, !PT ;  /* 0x0000ffff06027812 */ /* 0x000fe400078ec0ff */
[----:B------:R-:W-:Y:S02]  /*2cb0*/  IADD3 R9, P0, PT, R7, UR9, RZ ;  /* 0x0000000907097c10 */ /* 0x000fe4000ff1e0ff */
[----:B------:R-:W-:Y:S02]  /*2cc0*/  LEA.HI R2, R2, 0x1, RZ, 0x17 ;  /* 0x0000000102027811 */ /* 0x000fe400078fb8ff */
[----:B------:R-:W-:Y:S01]  /*2cd0*/  LEA R8, P1, R9, UR14, 0x2 ;  /* 0x0000000e09087c11 */ /* 0x000fe2000f8210ff */
[----:B------:R-:W-:Y:S01]  /*2ce0*/  IMAD.X R6, RZ, RZ, UR10, P0 ;  /* 0x0000000aff067e24 */ /* 0x000fe200080e06ff */
[----:B------:R-:W-:-:S04]  /*2cf0*/  LOP3.LUT R2, R2, 0x3, RZ, 0xc0, !PT ;  /* 0x0000000302027812 */ /* 0x000fc800078ec0ff */
[----:B------:R-:W-:Y:S01]  /*2d00*/  LEA.HI.X R9, R9, UR15, R6, 0x2, P1 ;  /* 0x0000000f09097c11 */ /* 0x000fe200088f1406 */
[----:B------:R-:W-:-:S07]  /*2d10*/  IMAD.MOV R6, RZ, RZ, -R2 ;  /* 0x000000ffff067224 */ /* 0x000fce00078e0a02 */
.L_x_57:
[----:B------:R-:W-:Y:S02]  /*2d20*/  IMAD.MOV.U32 R2, RZ, RZ, R8 ;  /* 0x000000ffff027224 */ /* 0x000fe400078e0008 */
[----:B------:R-:W-:-:S05]  /*2d30*/  IMAD.MOV.U32 R3, RZ, RZ, R9 ;  /* 0x000000ffff037224 */ /* 0x000fca00078e0009 */
[----:B------:R-:W2:Y:S01]  /*2d40*/  LDG.E R2, desc[UR18][R2.64] ;  /* 0x0000001202027981 */ /* 0x000ea2000c1e1900 */
[----:B------:R-:W-:Y:S01]  /*2d50*/  VIADD R6, R6, 0x1 ;  /* 0x0000000106067836 */ /* 0x000fe20000000000 */
[----:B------:R-:W-:-:S05]  /*2d60*/  IADD3 R8, P2, PT, R8, 0x800, RZ ;  /* 0x0000080008087810 */ /* 0x000fca0007f5e0ff */
[----:B------:R-:W-:Y:S01]  /*2d70*/  IMAD.X R9, RZ, RZ, R9, P2 ;  /* 0x000000ffff097224 */ /* 0x000fe200010e0609 */
[----:B--2---:R-:W-:-:S04]  /*2d80*/  ISETP.GT.AND P0, PT, R2, UR12, PT ;  /* 0x0000000c02007c0c */ /* 0x004fc8000bf04270 */
[----:B------:R-:W-:Y:S02]  /*2d90*/  SEL R7, RZ, 0x1, !P0 ;  /* 0x00000001ff077807 */ /* 0x000fe40004000000 */
[----:B------:R-:W-:Y:S02]  /*2da0*/  ISETP.NE.AND P0, PT, R6, RZ, PT ;  /* 0x000000ff0600720c */ /* 0x000fe40003f05270 */
[----:B------:R-:W-:-:S05]  /*2db0*/  IADD3 R0, P1, PT, R0, R7, RZ ;  /* 0x0000000700007210 */ /* 0x000fca0007f3e0ff */
[----:B------:R-:W-:-:S06]  /*2dc0*/  IMAD.X R5, RZ, RZ, R5, P1 ;  /* 0x000000ffff057224 */ /* 0x000fcc00008e0605 */
[----:B------:R-:W-:Y:S05]  /*2dd0*/  @P0 BRA `(.L_x_57) ;  /* 0xfffffffc00d00947 */ /* 0x000fea000383ffff */
.L_x_49:
[----:B------:R-:W-:Y:S05]  /*2de0*/  BSYNC.RECONVERGENT B1 ;  /* 0x0000000000017941 */ /* 0x000fea0003800200 */
.L_x_46:
        /* <DEDUP_REMOVED lines=18> */
[----:B------:R-:W-:Y:S01]  /*2f10*/  IMAD.X R5, R3, 0x1, R6, P0 ;  /* 0x0000000103057824 */ /* 0x000fe200000e0606 */
[----:B------:R-:W-:-:S04]  /*2f20*/  @!P2 MOV R6, 0x400 ;  /* 0x000004000006a802 */ /* 0x000fc80000000f00 */
[----:B------:R-:W1:Y:S01]  /*2f30*/  SHFL.DOWN PT, R2, R5, 0x4, 0x1f ;  /* 0x08801f0005027f89 */ /* 0x000e6200000e0000 */
[----:B--2---:R-:W-:Y:S02]  /*2f40*/  @!P2 LEA R11, R11, R6, 0x18 ;  /* 0x000000060b0ba211 */ /* 0x004fe400078ec0ff */
        /* <DEDUP_REMOVED lines=9> */
[----:B------:R-:W-:Y:S02]  /*2fe0*/  @!P2 SHF.R.U32.HI R3, RZ, 0x2, R4 ;  /* 0x00000002ff03a819 */ /* 0x000fe40000011604 */
[----:B-1----:R-:W-:Y:S01]  /*2ff0*/  SEL R2, R2, RZ, !P1 ;  /* 0x000000ff02027207 */ /* 0x002fe20004800000 */
[----:B------:R-:W0:Y:S01]  /*3000*/  SHFL.DOWN PT, R0, R5, 0x10, 0x1f ;  /* 0x0a001f0005007f89 */ /* 0x000e2200000e0000 */
[----:B------:R-:W-:Y:S02]  /*3010*/  ISETP.GT.AND P1, PT, R8, 0xf, PT ;  /* 0x0000000f0800780c */ /* 0x000fe40003f24270 */
[----:B------:R-:W-:Y:S01]  /*3020*/  @!P2 LOP3.LUT R6, R3, 0xf8, RZ, 0xc0, !PT ;  /* 0x000000f80306a812 */ /* 0x000fe200078ec0ff */
[----:B------:R-:W-:-:S04]  /*3030*/  IMAD.X R7, R2, 0x1, R9, P0 ;  /* 0x0000000102077824 */ /* 0x000fc800000e0609 */
[----:B------:R-:W-:Y:S01]  /*3040*/  @!P2 IMAD.IADD R11, R6, 0x1, R11 ;  /* 0x00000001060ba824 */ /* 0x000fe200078e020b */
[----:B------:R-:W1:Y:S01]  /*3050*/  SHFL.DOWN PT, R2, R7, 0x10, 0x1f ;  /* 0x0a001f0007027f89 */ /* 0x000e6200000e0000 */
[----:B0-----:R-:W-:-:S04]  /*3060*/  SEL R0, R0, RZ, !P1 ;  /* 0x000000ff00007207 */ /* 0x001fc80004800000 */
[----:B------:R-:W-:Y:S02]  /*3070*/  IADD3 R0, P0, PT, R0, R5, RZ ;  /* 0x0000000500007210 */ /* 0x000fe40007f1e0ff */
[----:B-1----:R-:W-:-:S05]  /*3080*/  SEL R2, R2, RZ, !P1 ;  /* 0x000000ff02027207 */ /* 0x002fca0004800000 */
[----:B------:R-:W-:Y:S01]  /*3090*/  IMAD.X R3, R2, 0x1, R7, P0 ;  /* 0x0000000102037824 */ /* 0x000fe200000e0607 */
[----:B------:R-:W-:Y:S01]  /*30a0*/  ISETP.NE.AND P0, PT, R4, RZ, PT ;  /* 0x000000ff0400720c */ /* 0x000fe20003f05270 */
[----:B------:R-:W-:-:S05]  /*30b0*/  @!P2 IMAD.MOV.U32 R2, RZ, RZ, R0 ;  /* 0x000000ffff02a224 */ /* 0x000fca00078e0000 */
[----:B------:R0:W-:Y:S01]  /*30c0*/  @!P2 STS.64 [R11+0x10], R2 ;  /* 0x000010020b00a388 */ /* 0x0001e20000000a00 */
[----:B------:R-:W-:Y:S06]  /*30d0*/  BAR.SYNC.DEFER_BLOCKING 0x0 ;  /* 0x0000000000007b1d */ /* 0x000fec0000010000 */
[----:B------:R-:W-:Y:S05]  /*30e0*/  @P0 BRA `(.L_x_45) ;  /* 0x00000000006c0947 */ /* 0x000fea0003800000 */
[----:B------:R-:W1:Y:S01]  /*30f0*/  S2UR UR5, SR_CgaCtaId ;  /* 0x00000000000579c3 */ /* 0x000e620000008800 */
[----:B------:R-:W-:Y:S02]  /*3100*/  UMOV UR4, 0x400 ;  /* 0x0000040000047882 */ /* 0x000fe40000000000 */
[----:B-1----:R-:W-:-:S09]  /*3110*/  ULEA UR4, UR5, UR4, 0x18 ;  /* 0x0000000405047291 */ /* 0x002fd2000f8ec0ff */
[----:B------:R-:W-:Y:S04]  /*3120*/  LDS.64 R8, [UR4+0x18] ;  /* 0x00001804ff087984 */ /* 0x000fe80008000a00 */
[----:B------:R-:W0:Y:S04]  /*3130*/  LDS.128 R24, [UR4+0x20] ;  /* 0x00002004ff187984 */ /* 0x000e280008000c00 */
[----:B------:R-:W1:Y:S04]  /*3140*/  LDS.128 R4, [UR4+0x30] ;  /* 0x00003004ff047984 */ /* 0x000e680008000c00 */
        /* <DEDUP_REMOVED lines=20> */
[----:B------:R-:W-:-:S07]  /*3290*/  IMAD.X R3, R3, 0x1, R27, P3 ;  /* 0x0000000103037824 */ /* 0x000fce00018e061b */
.L_x_45:
[----:B------:R-:W-:Y:S05]  /*32a0*/  BSYNC.RECONVERGENT B0 ;  /* 0x0000000000007941 */ /* 0x000fea0003800200 */
.L_x_30:
[----:B------:R-:W-:Y:S05]  /*32b0*/  @P0 EXIT ;  /* 0x000000000000094d */ /* 0x000fea0003800000 */
[----:B------:R-:W3:Y:S01]  /*32c0*/  LDCU.64 UR4, c[0x0][0x390] ;  /* 0x00007200ff0477ac */ /* 0x000ee20008000a00 */
[----:B0-2---:R-:W-:Y:S01]  /*32d0*/  IMAD.MOV.U32 R2, RZ, RZ, R0 ;  /* 0x000000ffff027224 */ /* 0x005fe200078e0000 */
[----:B---3--:R-:W-:-:S06]  /*32e0*/  UIMAD.WIDE.U32 UR4, UR17, 0x8, UR4 ;  /* 0x00000008110478a5 */ /* 0x008fcc000f8e0004 */
[----:B-1----:R-:W-:Y:S02]  /*32f0*/  IMAD.U32 R4, RZ, RZ, UR4 ;  /* 0x00000004ff047e24 */ /* 0x002fe4000f8e00ff */
[----:B------:R-:W-:-:S05]  /*3300*/  IMAD.U32 R5, RZ, RZ, UR5 ;  /* 0x00000005ff057e24 */ /* 0x000fca000f8e00ff */
[----:B------:R-:W-:Y:S01]  /*3310*/  STG.E.64 desc[UR18][R4.64], R2 ;  /* 0x0000000204007986 */ /* 0x000fe2000c101b12 */
[----:B------:R-:W-:Y:S05]  /*3320*/  EXIT ;  /* 0x000000000000794d */ /* 0x000fea0003800000 */
.L_x_58:
        /* <DEDUP_REMOVED lines=13> */
.L_x_192:


//--------------------- .text._ZN3cub18CUB_300001_SM_10006detail6reduce28DeviceReduceSingleTileKernelINS2_10policy_hubIlyN4cuda3std3__44plusIlEEE10Policy1000EN6thrust24THRUST_300001_SM_1000_NS18transform_iteratorINSD_6detail10functional5actorINSG_9compositeIJNSG_16operator_adaptorINS7_7greaterIvEEEENSH_INSG_8argumentILj0EEEEENSH_INSG_5valueIiEEEEEEEEENSF_15normal_iteratorINSD_10device_ptrIiEEEEllEEPlyS9_llNS7_10__identityEEEvT0_T1_T2_T3_T4_T6_ --------------------------
	.section	.text._ZN3cub18CUB_300001_SM_10006detail6reduce28DeviceReduceSingleTileKernelINS2_10policy_hubIlyN4cuda3std3__44plusIlEEE10Policy1000EN6thrust24THRUST_300001_SM_1000_NS18transform_iteratorINSD_6detail10functional5actorINSG_9compositeIJNSG_16operator_adaptorINS7_7greaterIvEEEENSH_INSG_8argumentILj0EEEEENSH_INSG_5valueIiEEEEEEEEENSF_15normal_iteratorINSD_10device_ptrIiEEEEllEEPlyS9_llNS7_10__identityEEEvT0_T1_T2_T3_T4_T6_,"ax",@progbits
	.align	128
        .global         _ZN3cub18CUB_300001_SM_10006detail6reduce28DeviceReduceSingleTileKernelINS2_10policy_hubIlyN4cuda3std3__44plusIlEEE10Policy1000EN6thrust24THRUST_300001_SM_1000_NS18transform_iteratorINSD_6detail10functional5actorINSG_9compositeIJNSG_16operator_adaptorINS7_7greaterIvEEEENSH_INSG_8argumentILj0EEEEENSH_INSG_5valueIiEEEEEEEEENSF_15normal_iteratorINSD_10device_ptrIiEEEEllEEPlyS9_llNS7_10__identityEEEvT0_T1_T2_T3_T4_T6_
        .type           _ZN3cub18CUB_300001_SM_10006detail6reduce28DeviceReduceSingleTileKernelINS2_10policy_hubIlyN4cuda3std3__44plusIlEEE10Policy1000EN6thrust24THRUST_300001_SM_1000_NS18transform_iteratorINSD_6detail10functional5actorINSG_9compositeIJNSG_16operator_adaptorINS7_7greaterIvEEEENSH_INSG_8argumentILj0EEEEENSH_INSG_5valueIiEEEEEEEEENSF_15normal_iteratorINSD_10device_ptrIiEEEEllEEPlyS9_llNS7_10__identityEEEvT0_T1_T2_T3_T4_T6_,@function
        .size           _ZN3cub18CUB_300001_SM_10006detail6reduce28DeviceReduceSingleTileKernelINS2_10policy_hubIlyN4cuda3std3__44plusIlEEE10Policy1000EN6thrust24THRUST_300001_SM_1000_NS18transform_iteratorINSD_6detail10functional5actorINSG_9compositeIJNSG_16operator_adaptorINS7_7greaterIvEEEENSH_INSG_8argumentILj0EEEEENSH_INSG_5valueIiEEEEEEEEENSF_15normal_iteratorINSD_10device_ptrIiEEEEllEEPlyS9_llNS7_10__identityEEEvT0_T1_T2_T3_T4_T6_,(.L_x_193 - _ZN3cub18CUB_300001_SM_10006detail6reduce28DeviceReduceSingleTileKernelINS2_10policy_hubIlyN4cuda3std3__44plusIlEEE10Policy1000EN6thrust24THRUST_300001_SM_1000_NS18transform_iteratorINSD_6detail10functional5actorINSG_9compositeIJNSG_16operator_adaptorINS7_7greaterIvEEEENSH_INSG_8argumentILj0EEEEENSH_INSG_5valueIiEEEEEEEEENSF_15normal_iteratorINSD_10device_ptrIiEEEEllEEPlyS9_llNS7_10__identityEEEvT0_T1_T2_T3_T4_T6_)
        .other          _ZN3cub18CUB_300001_SM_10006detail6reduce28DeviceReduceSingleTileKernelINS2_10policy_hubIlyN4cuda3std3__44plusIlEEE10Policy1000EN6thrust24THRUST_300001_SM_1000_NS18transform_iteratorINSD_6detail10functional5actorINSG_9compositeIJNSG_16operator_adaptorINS7_7greaterIvEEEENSH_INSG_8argumentILj0EEEEENSH_INSG_5valueIiEEEEEEEEENSF_15normal_iteratorINSD_10device_ptrIiEEEEllEEPlyS9_llNS7_10__identityEEEvT0_T1_T2_T3_T4_T6_,@"STO_CUDA_ENTRY STV_DEFAULT"
_ZN3cub18CUB_300001_SM_10006detail6reduce28DeviceReduceSingleTileKernelINS2_10policy_hubIlyN4cuda3std3__44plusIlEEE10Policy1000EN6thrust24THRUST_300001_SM_1000_NS18transform_iteratorINSD_6detail10functional5actorINSG_9compositeIJNSG_16operator_adaptorINS7_7greaterIvEEEENSH_INSG_8argumentILj0EEEEENSH_INSG_5valueIiEEEEEEEEENSF_15normal_iteratorINSD_10device_ptrIiEEEEllEEPlyS9_llNS7_10__identityEEEvT0_T1_T2_T3_T4_T6_:
.text._ZN3cub18CUB_300001_SM_10006detail6reduce28DeviceReduceSingleTileKernelINS2_10policy_hubIlyN4cuda3std3__44plusIlEEE10Policy1000EN6thrust24THRUST_300001_SM_1000_NS18transform_iteratorINSD_6detail10functional5actorINSG_9compositeIJNSG_16operator_adaptorINS7_7greaterIvEEEENSH_INSG_8argumentILj0EEEEENSH_INSG_5valueIiEEEEEEEEENSF_15normal_iteratorINSD_10device_ptrIiEEEEllEEPlyS9_llNS7_10__identityEEEvT0_T1_T2_T3_T4_T6_:
[----:B------:R-:W-:Y:S01]  /*0000*/  LDC R1, c[0x0][0x37c] ;  /* 0x0000df00ff017b82 */ /* 0x000fe20000000800 */
[----:B------:R-:W0:Y:S01]  /*0010*/  LDCU.64 UR4, c[0x0][0x398] ;  /* 0x00007300ff0477ac */ /* 0x000e220008000a00 */
[----:B------:R-:W1:Y:S01]  /*0020*/  LDCU.64 UR6, c[0x0][0x358] ;  /* 0x00006b00ff0677ac */ /* 0x000e620008000a00 */
[----:B0-----:R-:W-:Y:S02]  /*0030*/  IMAD.U32 R16, RZ, RZ, UR4 ;  /* 0x00000004ff107e24 */ /* 0x001fe4000f8e00ff */
[----:B------:R-:W-:-:S03]  /*0040*/  IMAD.U32 R0, RZ, RZ, UR5 ;  /* 0x00000005ff007e24 */ /* 0x000fc6000f8e00ff */
[----:B------:R-:W-:-:S04]  /*0050*/  ISETP.NE.U32.AND P0, PT, R16, RZ, PT ;  /* 0x000000ff1000720c */ /* 0x000fc80003f05070 */
[----:B------:R-:W-:-:S13]  /*0060*/  ISETP.NE.AND.EX P0, PT, R0, RZ, PT, P0 ;  /* 0x000000ff0000720c */ /* 0x000fda0003f05300 */
        /* <DEDUP_REMOVED lines=8> */
.L_x_59:
[----:B------:R-:W-:Y:S01]  /*00f0*/  ISETP.GT.U32.AND P0, PT, R16, 0xdff, PT ;  /* 0x00000dff1000780c */ /* 0x000fe20003f04070 */
[----:B------:R-:W-:Y:S03]  /*0100*/  BSSY.RECONVERGENT B0, `(.L_x_60) ;  /* 0x00002f9000007945 */ /* 0x000fe60003800200 */
[----:B------:R-:W-:-:S13]  /*0110*/  ISETP.GT.U32.AND.EX P0, PT, R0, RZ, PT, P0 ;  /* 0x000000ff0000720c */ /* 0x000fda0003f04100 */
[----:B------:R-:W-:Y:S05]  /*0120*/  @P0 BRA `(.L_x_61) ;  /* 0x0000001800700947 */ /* 0x000fea0003800000 */
[----:B------:R-:W0:Y:S01]  /*0130*/  S2R R5, SR_TID.X ;  /* 0x0000000000057919 */ /* 0x000e220000002100 */
[----:B------:R-:W1:Y:S01]  /*0140*/  LDCU UR5, c[0x0][0x38c] ;  /* 0x00007180ff0577ac */ /* 0x000e620008000800 */
[----:B------:R-:W-:Y:S01]  /*0150*/  BSSY.RECONVERGENT B1, `(.L_x_62) ;  /* 0x000000d000017945 */ /* 0x000fe20003800200 */
[----:B------:R-:W-:Y:S02]  /*0160*/  CS2R R2, SRZ ;  /* 0x0000000000027805 */ /* 0x000fe4000001ff00 */
[----:B0-----:R-:W-:Y:S01]  /*0170*/  ISETP.GE.U32.AND P0, PT, R5, R16, PT ;  /* 0x000000100500720c */ /* 0x001fe20003f06070 */
[----:B------:R-:W-:-:S12]  /*0180*/  IMAD.MOV.U32 R7, RZ, RZ, R5 ;  /* 0x000000ffff077224 */ /* 0x000fd800078e0005 */
[----:B-1----:R-:W-:Y:S05]  /*0190*/  @P0 BRA `(.L_x_63) ;  /* 0x0000000000200947 */ /* 0x002fea0003800000 */
[----:B------:R-:W0:Y:S01]  /*01a0*/  LDC.64 R8, c[0x0][0x380] ;  /* 0x0000e000ff087b82 */ /* 0x000e220000000a00 */
[----:B------:R-:W1:Y:S01]  /*01b0*/  LDCU UR4, c[0x0][0x38c] ;  /* 0x00007180ff0477ac */ /* 0x000e620008000800 */
[----:B0-----:R-:W-:-:S06]  /*01c0*/  IMAD.WIDE.U32 R8, R5, 0x4, R8 ;  /* 0x0000000405087825 */ /* 0x001fcc00078e0008 */
[----:B------:R-:W1:Y:S01]  /*01d0*/  LDG.E R8, desc[UR6][R8.64] ;  /* 0x0000000608087981 */ /* 0x000e62000c1e1900 */
[----:B------:R-:W-:Y:S02]  /*01e0*/  VIADD R7, R5, 0x200 ;  /* 0x0000020005077836 */ /* 0x000fe40000000000 */
[----:B------:R-:W-:Y:S01]  /*01f0*/  IMAD.MOV.U32 R3, RZ, RZ, RZ ;  /* 0x000000ffff037224 */ /* 0x000fe200078e00ff */
[----:B-1----:R-:W-:-:S04]  /*0200*/  ISETP.GT.AND P0, PT, R8, UR4, PT ;  /* 0x0000000408007c0c */ /* 0x002fc8000bf04270 */
[----:B------:R-:W-:-:S09]  /*0210*/  SEL R2, RZ, 0x1, !P0 ;  /* 0x00000001ff027807 */ /* 0x000fd20004000000 */
.L_x_63:
[----:B------:R-:W-:Y:S05]  /*0220*/  BSYNC.RECONVERGENT B1 ;  /* 0x0000000000017941 */ /* 0x000fea0003800200 */
.L_x_62:
[----:B------:R-:W-:Y:S01]  /*0230*/  ISETP.GE.U32.AND P0, PT, R7, R16, PT ;  /* 0x000000100700720c */ /* 0x000fe20003f06070 */
[----:B------:R-:W-:-:S12]  /*0240*/  BSSY.RECONVERGENT B1, `(.L_x_64) ;  /* 0x00000ab000017945 */ /* 0x000fd80003800200 */
[----:B------:R-:W-:Y:S05]  /*0250*/  @P0 BRA `(.L_x_65) ;  /* 0x0000000800a40947 */ /* 0x000fea0003800000 */
[----:B------:R-:W-:Y:S01]  /*0260*/  LOP3.LUT R9, RZ, R7, RZ, 0x33, !PT ;  /* 0x00000007ff097212 */ /* 0x000fe200078e33ff */
[----:B------:R-:W-:Y:S04]  /*0270*/  BSSY.RECONVERGENT B2, `(.L_x_66) ;  /* 0x0000053000027945 */ /* 0x000fe80003800200 */
[----:B------:R-:W-:-:S05]  /*0280*/  IMAD.IADD R9, R9, 0x1, R16 ;  /* 0x0000000109097824 */ /* 0x000fca00078e0210 */
[C---:B------:R-:W-:Y:S02]  /*0290*/  ISETP.GE.U32.AND P1, PT, R9.reuse, 0x1e00, PT ;  /* 0x00001e000900780c */ /* 0x040fe40003f26070 */
[----:B------:R-:W-:-:S04]  /*02a0*/  LEA.HI R4, R9, 0x1, RZ, 0x17 ;  /* 0x0000000109047811 */ /* 0x000fc800078fb8ff */
[----:B------:R-:W-:-:S04]  /*02b0*/  LOP3.LUT R26, R4, 0xf, RZ, 0xc0, !PT ;  /* 0x0000000f041a7812 */ /* 0x000fc800078ec0ff */
[----:B------:R-:W-:-:S03]  /*02c0*/  ISETP.NE.AND P0, PT, R26, RZ, PT ;  /* 0x000000ff1a00720c */ /* 0x000fc60003f05270 */
[----:B------:R-:W-:Y:S10]  /*02d0*/  @!P1 BRA `(.L_x_67) ;  /* 0x0000000400309947 */ /* 0x000ff40003800000 */
[----:B------:R-:W0:Y:S01]  /*02e0*/  LDC.64 R8, c[0x0][0x380] ;  /* 0x0000e000ff087b82 */ /* 0x000e220000000a00 */
[----:B------:R-:W-:-:S05]  /*02f0*/  LOP3.LUT R6, R4, 0xfffff0, RZ, 0xc0, !PT ;  /* 0x00fffff004067812 */ /* 0x000fca00078ec0ff */
[----:B------:R-:W-:Y:S02]  /*0300*/  IMAD.MOV R6, RZ, RZ, -R6 ;  /* 0x000000ffff067224 */ /* 0x000fe400078e0a06 */
[----:B0-----:R-:W-:-:S03]  /*0310*/  IMAD.WIDE.U32 R8, R7, 0x4, R8 ;  /* 0x0000000407087825 */ /* 0x001fc600078e0008 */
[----:B------:R-:W-:-:S05]  /*0320*/  IADD3 R8, P1, PT, R8, 0x4000, RZ ;  /* 0x0000400008087810 */ /* 0x000fca0007f3e0ff */
[----:B------:R-:W-:-:S08]  /*0330*/  IMAD.X R9, RZ, RZ, R9, P1 ;  /* 0x000000ffff097224 */ /* 0x000fd000008e0609 */
.L_x_68:
        /* <DEDUP_REMOVED lines=70> */
.L_x_67:
[----:B------:R-:W-:Y:S05]  /*07a0*/  BSYNC.RECONVERGENT B2 ;  /* 0x0000000000027941 */ /* 0x000fea0003800200 */
.L_x_66:
[----:B------:R-:W-:Y:S05]  /*07b0*/  @!P0 BRA `(.L_x_65) ;  /* 0x00000004004c8947 */ /* 0x000fea0003800000 */
[----:B------:R-:W-:Y:S01]  /*07c0*/  ISETP.GE.U32.AND P1, PT, R26, 0x8, PT ;  /* 0x000000081a00780c */ /* 0x000fe20003f26070 */
[----:B------:R-:W-:Y:S01]  /*07d0*/  BSSY.RECONVERGENT B2, `(.L_x_69) ;  /* 0x0000028000027945 */ /* 0x000fe20003800200 */
[----:B------:R-:W-:-:S04]  /*07e0*/  LOP3.LUT R18, R4, 0x7, RZ, 0xc0, !PT ;  /* 0x0000000704127812 */ /* 0x000fc800078ec0ff */
[----:B------:R-:W-:-:S07]  /*07f0*/  ISETP.NE.AND P0, PT, R18, RZ, PT ;  /* 0x000000ff1200720c */ /* 0x000fce0003f05270 */
[----:B------:R-:W-:Y:S06]  /*0800*/  @!P1 BRA `(.L_x_70) ;  /* 0x0000000000909947 */ /* 0x000fec0003800000 */
[----:B------:R-:W0:Y:S01]  /*0810*/  LDC.64 R8, c[0x0][0x380] ;  /* 0x0000e000ff087b82 */ /* 0x000e220000000a00 */
[----:B------:R-:W1:Y:S01]  /*0820*/  LDCU UR4, c[0x0][0x38c] ;  /* 0x00007180ff0477ac */ /* 0x000e620008000800 */
[----:B0-----:R-:W-:-:S05]  /*0830*/  IMAD.WIDE R8, R7, 0x4, R8 ;  /* 0x0000000407087825 */ /* 0x001fca00078e0208 */
[----:B------:R-:W1:Y:S04]  /*0840*/  LDG.E R17, desc[UR6][R8.64] ;  /* 0x0000000608117981 */ /* 0x000e68000c1e1900 */
        /* <DEDUP_REMOVED lines=8> */
[----:B-1----:R-:W-:-:S02]  /*08d0*/  ISETP.GT.AND P1, PT, R17, UR4, PT ;  /* 0x0000000411007c0c */ /* 0x002fc4000bf24270 */
        /* <DEDUP_REMOVED lines=23> */
.L_x_70:
[----:B------:R-:W-:Y:S05]  /*0a50*/  BSYNC.RECONVERGENT B2 ;  /* 0x0000000000027941 */ /* 0x000fea0003800200 */
.L_x_69:
        /* <DEDUP_REMOVED lines=12> */
[----:B------:R-:W4:Y:S01]  /*0b20*/  LDG.E R10, desc[UR6][R8.64+0x1000] ;  /* 0x00100006080a7981 */ /* 0x000f22000c1e1900 */
[----:B------:R-:W-:Y:S01]  /*0b30*/  VIADD R7, R7, 0x800 ;  /* 0x0000080007077836 */ /* 0x000fe20000000000 */
[----:B-1----:R-:W-:-:S02]  /*0b40*/  ISETP.GT.AND P1, PT, R12, UR4, PT ;  /* 0x000000040c007c0c */ /* 0x002fc4000bf24270 */
        /* <DEDUP_REMOVED lines=11> */
.L_x_72:
[----:B------:R-:W-:Y:S05]  /*0c00*/  BSYNC.RECONVERGENT B2 ;  /* 0x0000000000027941 */ /* 0x000fea0003800200 */
.L_x_71:
[----:B------:R-:W-:Y:S05]  /*0c10*/  @!P0 BRA `(.L_x_65) ;  /* 0x0000000000348947 */ /* 0x000fea0003800000 */
[----:B------:R-:W0:Y:S01]  /*0c20*/  LDC.64 R10, c[0x0][0x380] ;  /* 0x0000e000ff0a7b82 */ /* 0x000e220000000a00 */
[----:B------:R-:W-:-:S07]  /*0c30*/  IMAD.MOV R4, RZ, RZ, -R4 ;  /* 0x000000ffff047224 */ /* 0x000fce00078e0a04 */
.L_x_73:
[C---:B0-----:R-:W-:Y:S01]  /*0c40*/  IMAD.WIDE R8, R7.reuse, 0x4, R10 ;  /* 0x0000000407087825 */ /* 0x041fe200078e020a */
        /* <DEDUP_REMOVED lines=10> */
.L_x_65:
[----:B------:R-:W-:Y:S05]  /*0cf0*/  BSYNC.RECONVERGENT B1 ;  /* 0x0000000000017941 */ /* 0x000fea0003800200 */
.L_x_64:
[----:B------:R-:W-:-:S04]  /*0d00*/  ISETP.GE.U32.AND P0, PT, R16, 0x200, PT ;  /* 0x000002001000780c */ /* 0x000fc80003f06070 */
[----:B------:R-:W-:-:S13]  /*0d10*/  ISETP.GE.U32.AND.EX P0, PT, R0, RZ, PT, P0 ;  /* 0x000000ff0000720c */ /* 0x000fda0003f06100 */
[----:B------:R-:W-:Y:S05]  /*0d20*/  @!P0 BRA `(.L_x_74) ;  /* 0x00000004002c8947 */ /* 0x000fea0003800000 */
[----:B------:R-:W0:Y:S01]  /*0d30*/  S2R R8, SR_LANEID ;  /* 0x0000000000087919 */ /* 0x000e220000000000 */
[----:B------:R-:W-:Y:S01]  /*0d40*/  ISETP.NE.AND P5, PT, R5, RZ, PT ;  /* 0x000000ff0500720c */ /* 0x000fe20003fa5270 */
        /* <DEDUP_REMOVED lines=39> */
[----:B-1----:R-:W-:-:S03]  /*0fc0*/  SEL R3, R3, RZ, !P0 ;  /* 0x000000ff03037207 */ /* 0x002fc60004000000 */
        /* <DEDUP_REMOVED lines=9> */
[----:B-1----:R-:W0:Y:S04]  /*1060*/  LDS.128 R4, [UR4+0x20] ;  /* 0x00002004ff047984 */ /* 0x002e280008000c00 */
[----:B------:R-:W1:Y:S04]  /*1070*/  LDS.128 R8, [UR4+0x30] ;  /* 0x00003004ff087984 */ /* 0x000e680008000c00 */
[----:B------:R-:W2:Y:S04]  /*1080*/  LDS.128 R12, [UR4+0x40] ;  /* 0x00004004ff0c7984 */ /* 0x000ea80008000c00 */
[----:B------:R-:W3:Y:S04]  /*1090*/  LDS.128 R16, [UR4+0x50] ;  /* 0x00005004ff107984 */ /* 0x000ee80008000c00 */
[----:B------:R-:W4:Y:S04]  /*10a0*/  LDS.128 R20, [UR4+0x60] ;  /* 0x00006004ff147984 */ /* 0x000f280008000c00 */
[----:B------:R-:W5:Y:S04]  /*10b0*/  LDS.128 R24, [UR4+0x70] ;  /* 0x00007004ff187984 */ /* 0x000f680008000c00 */
[----:B------:R-:W5:Y:S01]  /*10c0*/  LDS.128 R28, [UR4+0x80] ;  /* 0x00008004ff1c7984 */ /* 0x000f620008000c00 */
[----:B0-----:R-:W-:-:S04]  /*10d0*/  IADD3 R35, P0, P1, R4, R32, R2 ;  /* 0x0000002004237210 */ /* 0x001fc8000791e002 */
[----:B-1----:R-:W-:Y:S02]  /*10e0*/  IADD3 R35, P2, P3, R8, R35, R6 ;  /* 0x0000002308237210 */ /* 0x002fe40007b5e006 */
[----:B------:R-:W-:Y:S02]  /*10f0*/  IADD3.X R5, PT, PT, R5, R33, R3, P0, P1 ;  /* 0x0000002105057210 */ /* 0x000fe400007e2403 */
[----:B--2---:R-:W-:Y:S02]  /*1100*/  IADD3 R3, P0, P1, R12, R35, R10 ;  /* 0x000000230c037210 */ /* 0x004fe4000791e00a */
[----:B------:R-:W-:Y:S02]  /*1110*/  IADD3.X R7, PT, PT, R9, R5, R7, P2, P3 ;  /* 0x0000000509077210 */ /* 0x000fe400017e6407 */
[----:B---3--:R-:W-:Y:S02]  /*1120*/  IADD3 R3, P2, P3, R16, R3, R14 ;  /* 0x0000000310037210 */ /* 0x008fe40007b5e00e */
[----:B------:R-:W-:-:S02]  /*1130*/  IADD3.X R11, PT, PT, R13, R7, R11, P0, P1 ;  /* 0x000000070d0b7210 */ /* 0x000fc400007e240b */
[----:B----4-:R-:W-:Y:S02]  /*1140*/  IADD3 R3, P0, P1, R20, R3, R18 ;  /* 0x0000000314037210 */ /* 0x010fe4000791e012 */
[----:B------:R-:W-:Y:S02]  /*1150*/  IADD3.X R15, PT, PT, R17, R11, R15, P2, P3 ;  /* 0x0000000b110f7210 */ /* 0x000fe400017e640f */
[----:B-----5:R-:W-:Y:S02]  /*1160*/  IADD3 R3, P2, P3, R24, R3, R22 ;  /* 0x0000000318037210 */ /* 0x020fe40007b5e016 */
[----:B------:R-:W-:Y:S02]  /*1170*/  IADD3.X R19, PT, PT, R21, R15, R19, P0, P1 ;  /* 0x0000000f15137210 */ /* 0x000fe400007e2413 */
[----:B------:R-:W-:Y:S02]  /*1180*/  IADD3 R3, P0, P1, R28, R3, R26 ;  /* 0x000000031c037210 */ /* 0x000fe4000791e01a */
[----:B------:R-:W-:-:S02]  /*1190*/  IADD3.X R23, PT, PT, R25, R19, R23, P2, P3 ;  /* 0x0000001319177210 */ /* 0x000fc400017e6417 */
[----:B------:R-:W-:Y:S02]  /*11a0*/  IADD3 R2, P2, PT, R3, R30, RZ ;  /* 0x0000001e03027210 */ /* 0x000fe40007f5e0ff */
[----:B------:R-:W-:-:S05]  /*11b0*/  IADD3.X R3, PT, PT, R29, R23, R27, P0, P1 ;  /* 0x000000171d037210 */ /* 0x000fca00007e241b */
[----:B------:R-:W-:Y:S01]  /*11c0*/  IMAD.X R3, R3, 0x1, R31, P2 ;  /* 0x0000000103037824 */ /* 0x000fe200010e061f */
[----:B------:R-:W-:Y:S06]  /*11d0*/  BRA `(.L_x_75) ;  /* 0x0000001c00ac7947 */ /* 0x000fec0003800000 */
.L_x_74:
[C---:B------:R-:W-:Y:S02]  /*11e0*/  LOP3.LUT R4, R5.reuse, 0x3e0, RZ, 0xc0, !PT ;  /* 0x000003e005047812 */ /* 0x040fe400078ec0ff */
[----:B------:R-:W-:Y:S02]  /*11f0*/  ISETP.NE.AND P5, PT, R5, RZ, PT ;  /* 0x000000ff0500720c */ /* 0x000fe40003fa5270 */
[----:B------:R-:W-:Y:S01]  /*1200*/  LOP3.LUT R9, RZ, R4, RZ, 0x33, !PT ;  /* 0x00000004ff097212 */ /* 0x000fe200078e33ff */
[----:B------:R-:W-:Y:S02]  /*1210*/  VIADD R7, R4, 0x20 ;  /* 0x0000002004077836 */ /* 0x000fe40000000000 */
[----:B------:R-:W0:Y:S03]  /*1220*/  S2R R4, SR_LANEID ;  /* 0x0000000000047919 */ /* 0x000e260000000000 */
[----:B------:R-:W-:Y:S01]  /*1230*/  ISETP.GT.U32.AND P0, PT, R7, R16, PT ;  /* 0x000000100700720c */ /* 0x000fe20003f04070 */
        /* <DEDUP_REMOVED lines=46> */
[----:B-1----:R-:W-:-:S05]  /*1520*/  SEL R3, R3, RZ, !P0 ;  /* 0x000000ff03037207 */ /* 0x002fca0004000000 */
[----:B------:R-:W-:-:S05]  /*1530*/  IMAD.X R3, R3, 0x1, R8, P1 ;  /* 0x0000000103037824 */ /* 0x000fca00008e0608 */
[----:B------:R0:W-:Y:S01]  /*1540*/  @!P2 STS.64 [R9+0x10], R2 ;  /* 0x000010020900a388 */ /* 0x0001e20000000a00 */
[----:B------:R-:W-:Y:S06]  /*1550*/  BAR.SYNC.DEFER_BLOCKING 0x0 ;  /* 0x0000000000007b1d */ /* 0x000fec0000010000 */
[----:B------:R-:W-:Y:S05]  /*1560*/  @P5 BRA `(.L_x_75) ;  /* 0x0000001800c85947 */ /* 0x000fea0003800000 */
[----:B------:R-:W1:Y:S01]  /*1570*/  S2UR UR5, SR_CgaCtaId ;  /* 0x00000000000579c3 */ /* 0x000e620000008800 */
[----:B------:R-:W-:Y:S01]  /*1580*/  UMOV UR4, 0x400 ;  /* 0x0000040000047882 */ /* 0x000fe20000000000 */
[C---:B------:R-:W-:Y:S02]  /*1590*/  ISETP.GT.U32.AND P0, PT, R16.reuse, 0x20, PT ;  /* 0x000000201000780c */ /* 0x040fe40003f04070 */
[----:B------:R-:W-:Y:S02]  /*15a0*/  ISETP.GT.U32.AND P1, PT, R16, 0x40, PT ;  /* 0x000000401000780c */ /* 0x000fe40003f24070 */
[----:B------:R-:W-:Y:S02]  /*15b0*/  ISETP.GT.U32.AND.EX P0, PT, R0, RZ, PT, P0 ;  /* 0x000000ff0000720c */ /* 0x000fe40003f04100 */
[----:B------:R-:W-:Y:S02]  /*15c0*/  ISETP.GT.U32.AND P2, PT, R16, 0x60, PT ;  /* 0x000000601000780c */ /* 0x000fe40003f44070 */
[----:B------:R-:W-:-:S02]  /*15d0*/  ISETP.GT.U32.AND.EX P1, PT, R0, RZ, PT, P1 ;  /* 0x000000ff0000720c */ /* 0x000fc40003f24110 */
[----:B------:R-:W-:-:S04]  /*15e0*/  ISETP.GT.U32.AND P6, PT, R16, 0x140, PT ;  /* 0x000001401000780c */ /* 0x000fc80003fc4070 */
[----:B------:R-:W-:Y:S01]  /*15f0*/  ISETP.GT.U32.AND.EX P6, PT, R0, RZ, PT, P6 ;  /* 0x000000ff0000720c */ /* 0x000fe20003fc4160 */
[----:B-1----:R-:W-:-:S09]  /*1600*/  ULEA UR4, UR5, UR4, 0x18 ;  /* 0x0000000405047291 */ /* 0x002fd2000f8ec0ff */
[----:B------:R-:W1:Y:S04]  /*1610*/  LDS.64 R18, [UR4+0x18] ;  /* 0x00001804ff127984 */ /* 0x000e680008000a00 */
[----:B------:R-:W2:Y:S04]  /*1620*/  LDS.128 R20, [UR4+0x20] ;  /* 0x00002004ff147984 */ /* 0x000ea80008000c00 */
[----:B------:R-:W3:Y:S04]  /*1630*/  LDS.128 R4, [UR4+0x30] ;  /* 0x00003004ff047984 */ /* 0x000ee80008000c00 */
[----:B0-----:R-:W0:Y:S04]  /*1640*/  LDS.128 R8, [UR4+0x40] ;  /* 0x00004004ff087984 */ /* 0x001e280008000c00 */
[----:B------:R-:W4:Y:S01]  /*1650*/  LDS.128 R12, [UR4+0x50] ;  /* 0x00005004ff0c7984 */ /* 0x000f220008000c00 */
[----:B-1----:R-:W-:-:S02]  /*1660*/  SEL R25, R18, RZ, P0 ;  /* 0x000000ff12197207 */ /* 0x002fc40000000000 */
[----:B------:R-:W-:Y:S02]  /*1670*/  SEL R29, R19, RZ, P0 ;  /* 0x000000ff131d7207 */ /* 0x000fe40000000000 */
[----:B------:R-:W-:Y:S02]  /*1680*/  ISETP.GT.U32.AND.EX P0, PT, R0, RZ, PT, P2 ;  /* 0x000000ff0000720c */ /* 0x000fe40003f04120 */
[----:B--2---:R-:W-:Y:S02]  /*1690*/  SEL R19, R20, RZ, P1 ;  /* 0x000000ff14137207 */ /* 0x004fe40000800000 */
[----:B------:R-:W-:Y:S02]  /*16a0*/  SEL R24, R21, RZ, P1 ;  /* 0x000000ff15187207 */ /* 0x000fe40000800000 */
[----:B------:R-:W-:Y:S02]  /*16b0*/  ISETP.GT.U32.AND P1, PT, R16, 0x80, PT ;  /* 0x000000801000780c */ /* 0x000fe40003f24070 */
[----:B------:R-:W-:-:S02]  /*16c0*/  SEL R18, R22, RZ, P0 ;  /* 0x000000ff16127207 */ /* 0x000fc40000000000 */
[----:B------:R-:W-:Y:S02]  /*16d0*/  SEL R17, R23, RZ, P0 ;  /* 0x000000ff17117207 */ /* 0x000fe40000000000 */
[----:B------:R-:W-:Y:S01]  /*16e0*/  IADD3 R2, P2, P3, R19, R25, R2 ;  /* 0x0000001913027210 */ /* 0x000fe20007b5e002 */
[----:B------:R-:W1:Y:S01]  /*16f0*/  LDS.128 R20, [UR4+0x60] ;  /* 0x00006004ff147984 */ /* 0x000e620008000c00 */
[----:B------:R-:W-:Y:S02]  /*1700*/  ISETP.GT.U32.AND.EX P0, PT, R0, RZ, PT, P1 ;  /* 0x000000ff0000720c */ /* 0x000fe40003f04110 */
[----:B------:R-:W-:Y:S02]  /*1710*/  ISETP.GT.U32.AND P1, PT, R16, 0xa0, PT ;  /* 0x000000a01000780c */ /* 0x000fe40003f24070 */
[----:B------:R-:W-:Y:S02]  /*1720*/  IADD3.X R29, PT, PT, R24, R29, R3, P2, P3 ;  /* 0x0000001d181d7210 */ /* 0x000fe400017e6403 */
[----:B---3--:R-:W-:Y:S01]  /*1730*/  SEL R19, R4, RZ, P0 ;  /* 0x000000ff04137207 */ /* 0x008fe20000000000 */
[----:B------:R-:W2:Y:S01]  /*1740*/  LDS.128 R24, [UR4+0x70] ;  /* 0x00007004ff187984 */ /* 0x000ea20008000c00 */
[----:B------:R-:W-:-:S02]  /*1750*/  SEL R28, R5, RZ, P0 ;  /* 0x000000ff051c7207 */ /* 0x000fc40000000000 */
[----:B------:R-:W-:Y:S02]  /*1760*/  ISETP.GT.U32.AND.EX P0, PT, R0, RZ, PT, P1 ;  /* 0x000000ff0000720c */ /* 0x000fe40003f04110 */
[----:B------:R-:W-:Y:S02]  /*1770*/  IADD3 R19, P2, P3, R19, R2, R18 ;  /* 0x0000000213137210 */ /* 0x000fe40007b5e012 */
[----:B------:R-:W-:Y:S02]  /*1780*/  SEL R3, R6, RZ, P0 ;  /* 0x000000ff06037207 */ /* 0x000fe40000000000 */
[----:B------:R-:W-:Y:S02]  /*1790*/  SEL R18, R7, RZ, P0 ;  /* 0x000000ff07127207 */ /* 0x000fe40000000000 */
[----:B------:R-:W3:Y:S01]  /*17a0*/  LDS.128 R4, [UR4+0x80] ;  /* 0x00008004ff047984 */ /* 0x000ee20008000c00 */
[----:B------:R-:W-:Y:S02]  /*17b0*/  ISETP.GT.U32.AND P1, PT, R16, 0xc0, PT ;  /* 0x000000c01000780c */ /* 0x000fe40003f24070 */
[----:B------:R-:W-:-:S02]  /*17c0*/  IADD3.X R28, PT, PT, R28, R29, R17, P2, P3 ;  /* 0x0000001d1c1c7210 */ /* 0x000fc400017e6411 */
[----:B------:R-:W-:Y:S02]  /*17d0*/  ISETP.GT.U32.AND.EX P0, PT, R0, RZ, PT, P1 ;  /* 0x000000ff0000720c */ /* 0x000fe40003f04110 */
[C---:B------:R-:W-:Y:S02]  /*17e0*/  ISETP.GT.U32.AND P1, PT, R16.reuse, 0xe0, PT ;  /* 0x000000e01000780c */ /* 0x040fe40003f24070 */
[----:B------:R-:W-:Y:S02]  /*17f0*/  ISETP.GT.U32.AND P2, PT, R16, 0x100, PT ;  /* 0x000001001000780c */ /* 0x000fe40003f44070 */
[----:B0-----:R-:W-:Y:S02]  /*1800*/  SEL R2, R8, RZ, P0 ;  /* 0x000000ff08027207 */ /* 0x001fe40000000000 */
[----:B------:R-:W-:Y:S02]  /*1810*/  SEL R17, R9, RZ, P0 ;  /* 0x000000ff09117207 */ /* 0x000fe40000000000 */
[----:B------:R-:W-:-:S02]  /*1820*/  ISETP.GT.U32.AND.EX P0, PT, R0, RZ, PT, P1 ;  /* 0x000000ff0000720c */ /* 0x000fc40003f04110 */
[----:B------:R-:W-:Y:S02]  /*1830*/  ISETP.GT.U32.AND.EX P1, PT, R0, RZ, PT, P2 ;  /* 0x000000ff0000720c */ /* 0x000fe40003f24120 */
[----:B------:R-:W-:Y:S02]  /*1840*/  ISETP.GT.U32.AND P2, PT, R16, 0x120, PT ;  /* 0x000001201000780c */ /* 0x000fe40003f44070 */
[----:B------:R-:W-:Y:S02]  /*1850*/  IADD3 R2, P3, P4, R2, R19, R3 ;  /* 0x0000001302027210 */ /* 0x000fe40007c7e003 */
[----:B------:R-:W-:Y:S02]  /*1860*/  SEL R3, R10, RZ, P0 ;  /* 0x000000ff0a037207 */ /* 0x000fe40000000000 */
[----:B------:R-:W-:Y:S02]  /*1870*/  SEL R9, R11, RZ, P0 ;  /* 0x000000ff0b097207 */ /* 0x000fe40000000000 */
[----:B------:R-:W-:-:S02]  /*1880*/  ISETP.GT.U32.AND.EX P0, PT, R0, RZ, PT, P2 ;  /* 0x000000ff0000720c */ /* 0x000fc40003f04120 */
[----:B----4-:R-:W-:Y:S02]  /*1890*/  SEL R8, R12, RZ, P1 ;  /* 0x000000ff0c087207 */ /* 0x010fe40000800000 */
[----:B------:R-:W-:Y:S02]  /*18a0*/  IADD3.X R12, PT, PT, R17, R28, R18, P3, P4 ;  /* 0x0000001c110c7210 */ /* 0x000fe40001fe8412 */
[----:B------:R-:W-:Y:S02]  /*18b0*/  SEL R11, R14, RZ, P0 ;  /* 0x000000ff0e0b7207 */ /* 0x000fe40000000000 */
[----:B------:R-:W-:Y:S02]  /*18c0*/  ISETP.GT.U32.AND P4, PT, R16, 0x160, PT ;  /* 0x000001601000780c */ /* 0x000fe40003f84070 */
[----:B------:R-:W-:Y:S02]  /*18d0*/  SEL R10, R13, RZ, P1 ;  /* 0x000000ff0d0a7207 */ /* 0x000fe40000800000 */
[----:B------:R-:W-:-:S02]  /*18e0*/  SEL R14, R15, RZ, P0 ;  /* 0x000000ff0f0e7207 */ /* 0x000fc40000000000 */
[----:B------:R-:W-:Y:S02]  /*18f0*/  IADD3 R8, P1, P2, R8, R2, R3 ;  /* 0x0000000208087210 */ /* 0x000fe40007a3e003 */
[----:B------:R-:W-:Y:S02]  /*1900*/  ISETP.GT.U32.AND P0, PT, R16, 0x180, PT ;  /* 0x000001801000780c */ /* 0x000fe40003f04070 */
[----:B------:R-:W-:Y:S02]  /*1910*/  ISETP.GT.U32.AND.EX P4, PT, R0, RZ, PT, P4 ;  /* 0x000000ff0000720c */ /* 0x000fe40003f84140 */
[----:B-1----:R-:W-:Y:S02]  /*1920*/  SEL R2, R20, RZ, P6 ;  /* 0x000000ff14027207 */ /* 0x002fe40003000000 */
[----:B------:R-:W-:Y:S02]  /*1930*/  IADD3.X R10, PT, PT, R10, R12, R9, P1, P2 ;  /* 0x0000000c0a0a7210 */ /* 0x000fe40000fe4409 */
[----:B------:R-:W-:-:S02]  /*1940*/  ISETP.GT.U32.AND.EX P0, PT, R0, RZ, PT, P0 ;  /* 0x000000ff0000720c */ /* 0x000fc40003f04100 */
[C---:B------:R-:W-:Y:S02]  /*1950*/  ISETP.GT.U32.AND P3, PT, R16.reuse, 0x1a0, PT ;  /* 0x000001a01000780c */ /* 0x040fe40003f64070 */
[----:B------:R-:W-:Y:S02]  /*1960*/  ISETP.GT.U32.AND P1, PT, R16, 0x1c0, PT ;  /* 0x000001c01000780c */ /* 0x000fe40003f24070 */
[----:B------:R-:W-:Y:S02]  /*1970*/  SEL R9, R21, RZ, P6 ;  /* 0x000000ff15097207 */ /* 0x000fe40003000000 */
[----:B------:R-:W-:Y:S02]  /*1980*/  SEL R3, R22, RZ, P4 ;  /* 0x000000ff16037207 */ /* 0x000fe40002000000 */
[----:B------:R-:W-:Y:S02]  /*1990*/  SEL R23, R23, RZ, P4 ;  /* 0x000000ff17177207 */ /* 0x000fe40002000000 */
[----:B------:R-:W-:-:S02]  /*19a0*/  IADD3 R2, P6, P4, R2, R8, R11 ;  /* 0x0000000802027210 */ /* 0x000fc40007cde00b */
[----:B--2---:R-:W-:Y:S02]  /*19b0*/  SEL R8, R24, RZ, P0 ;  /* 0x000000ff18087207 */ /* 0x004fe40000000000 */
[C---:B------:R-:W-:Y:S02]  /*19c0*/  ISETP.GT.U32.AND.EX P3, PT, R0.reuse, RZ, PT, P3 ;  /* 0x000000ff0000720c */ /* 0x040fe40003f64130 */
[----:B------:R-:W-:Y:S02]  /*19d0*/  ISETP.GT.U32.AND.EX P1, PT, R0, RZ, PT, P1 ;  /* 0x000000ff0000720c */ /* 0x000fe40003f24110 */
[----:B------:R-:W-:Y:S02]  /*19e0*/  ISETP.GT.U32.AND P2, PT, R16, 0x1e0, PT ;  /* 0x000001e01000780c */ /* 0x000fe40003f44070 */
[----:B------:R-:W-:Y:S02]  /*19f0*/  IADD3.X R9, PT, PT, R9, R10, R14, P6, P4 ;  /* 0x0000000a09097210 */ /* 0x000fe400037e840e */
[----:B------:R-:W-:-:S02]  /*1a00*/  IADD3 R8, P6, P4, R8, R2, R3 ;  /* 0x0000000208087210 */ /* 0x000fc40007cde003 */
[----:B------:R-:W-:Y:S02]  /*1a10*/  SEL R2, R26, RZ, P3 ;  /* 0x000000ff1a027207 */ /* 0x000fe40001800000 */
[----:B---3--:R-:W-:Y:S02]  /*1a20*/  SEL R3, R4, RZ, P1 ;  /* 0x000000ff04037207 */ /* 0x008fe40000800000 */
[----:B------:R-:W-:Y:S02]  /*1a30*/  ISETP.GT.U32.AND.EX P2, PT, R0, RZ, PT, P2 ;  /* 0x000000ff0000720c */ /* 0x000fe40003f44120 */
[----:B------:R-:W-:Y:S02]  /*1a40*/  SEL R4, R25, RZ, P0 ;  /* 0x000000ff19047207 */ /* 0x000fe40000000000 */
[----:B------:R-:W-:Y:S02]  /*1a50*/  SEL R27, R27, RZ, P3 ;  /* 0x000000ff1b1b7207 */ /* 0x000fe40001800000 */
[----:B------:R-:W-:-:S02]  /*1a60*/  IADD3 R3, P0, P3, R3, R8, R2 ;  /* 0x0000000803037210 */ /* 0x000fc40007b1e002 */
[----:B------:R-:W-:Y:S02]  /*1a70*/  SEL R2, R6, RZ, P2 ;  /* 0x000000ff06027207 */ /* 0x000fe40001000000 */
[----:B------:R-:W-:Y:S02]  /*1a80*/  IADD3.X R4, PT, PT, R4, R9, R23, P6, P4 ;  /* 0x0000000904047210 */ /* 0x000fe400037e8417 */
[----:B------:R-:W-:Y:S02]  /*1a90*/  SEL R0, R5, RZ, P1 ;  /* 0x000000ff05007207 */ /* 0x000fe40000800000 */
[----:B------:R-:W-:Y:S02]  /*1aa0*/  IADD3 R2, P1, PT, R2, R3, RZ ;  /* 0x0000000302027210 */ /* 0x000fe40007f3e0ff */
[----:B------:R-:W-:Y:S02]  /*1ab0*/  SEL R3, R7, RZ, P2 ;  /* 0x000000ff07037207 */ /* 0x000fe40001000000 */
[----:B------:R-:W-:-:S05]  /*1ac0*/  IADD3.X R0, PT, PT, R0, R4, R27, P0, P3 ;  /* 0x0000000400007210 */ /* 0x000fca00007e641b */
[----:B------:R-:W-:Y:S01]  /*1ad0*/  IMAD.X R3, R3, 0x1, R0, P1 ;  /* 0x0000000103037824 */ /* 0x000fe200008e0600 */
[----:B------:R-:W-:Y:S06]  /*1ae0*/  BRA `(.L_x_75) ;  /* 0x0000001400687947 */ /* 0x000fec0003800000 */
.L_x_61:
[----:B------:R-:W0:Y:S01]  /*1af0*/  S2R R4, SR_TID.X ;  /* 0x0000000000047919 */ /* 0x000e220000002100 */
[----:B------:R-:W0:Y:S01]  /*1b00*/  LDC.64 R2, c[0x0][0x380] ;  /* 0x0000e000ff027b82 */ /* 0x000e220000000a00 */
[----:B------:R-:W1:Y:S01]  /*1b10*/  LDCU UR4, c[0x0][0x38c] ;  /* 0x00007180ff0477ac */ /* 0x000e620008000800 */
[----:B0-----:R-:W-:-:S05]  /*1b20*/  IMAD.WIDE.U32 R2, R4, 0x4, R2 ;  /* 0x0000000404027825 */ /* 0x001fca00078e0002 */
[----:B------:R-:W1:Y:S04]  /*1b30*/  LDG.E R11, desc[UR6][R2.64] ;  /* 0x00000006020b7981 */ /* 0x000e68000c1e1900 */
[----:B------:R-:W2:Y:S04]  /*1b40*/  LDG.E R5, desc[UR6][R2.64+0x800] ;  /* 0x0008000602057981 */ /* 0x000ea8000c1e1900 */
[----:B------:R-:W3:Y:S04]  /*1b50*/  LDG.E R7, desc[UR6][R2.64+0x1800] ;  /* 0x0018000602077981 */ /* 0x000ee8000c1e1900 */
[----:B------:R-:W4:Y:S04]  /*1b60*/  LDG.E R8, desc[UR6][R2.64+0x2000] ;  /* 0x0020000602087981 */ /* 0x000f28000c1e1900 */
[----:B------:R-:W5:Y:S04]  /*1b70*/  LDG.E R9, desc[UR6][R2.64+0x2800] ;  /* 0x0028000602097981 */ /* 0x000f68000c1e1900 */
[----:B------:R-:W5:Y:S04]  /*1b80*/  LDG.E R6, desc[UR6][R2.64+0x1000] ;  /* 0x0010000602067981 */ /* 0x000f68000c1e1900 */
[----:B------:R-:W5:Y:S01]  /*1b90*/  LDG.E R10, desc[UR6][R2.64+0x3000] ;  /* 0x00300006020a7981 */ /* 0x000f62000c1e1900 */
[----:B-1----:R-:W-:-:S04]  /*1ba0*/  ISETP.GT.AND P0, PT, R11, UR4, PT ;  /* 0x000000040b007c0c */ /* 0x002fc8000bf04270 */
[----:B------:R-:W-:Y:S02]  /*1bb0*/  SEL R11, RZ, 0x1, !P0 ;  /* 0x00000001ff0b7807 */ /* 0x000fe40004000000 */
[----:B--2---:R-:W-:Y:S02]  /*1bc0*/  ISETP.GT.AND P1, PT, R5, UR4, PT ;  /* 0x0000000405007c0c */ /* 0x004fe4000bf24270 */
[----:B---3--:R-:W-:Y:S02]  /*1bd0*/  ISETP.GT.AND P0, PT, R7, UR4, PT ;  /* 0x0000000407007c0c */ /* 0x008fe4000bf04270 */
[----:B------:R-:W-:Y:S02]  /*1be0*/  SEL R5, RZ, 0x1, !P1 ;  /* 0x00000001ff057807 */ /* 0x000fe40004800000 */
[----:B------:R-:W-:Y:S02]  /*1bf0*/  SEL R7, RZ, 0x1, !P0 ;  /* 0x00000001ff077807 */ /* 0x000fe40004000000 */
[----:B----4-:R-:W-:-:S02]  /*1c00*/  ISETP.GT.AND P1, PT, R8, UR4, PT ;  /* 0x0000000408007c0c */ /* 0x010fc4000bf24270 */
[----:B-----5:R-:W-:Y:S02]  /*1c10*/  ISETP.GT.AND P0, PT, R9, UR4, PT ;  /* 0x0000000409007c0c */ /* 0x020fe4000bf04270 */
[----:B------:R-:W-:Y:S02]  /*1c20*/  IADD3 R8, P5, PT, R16, -0xe00, RZ ;  /* 0xfffff20010087810 */ /* 0x000fe40007fbe0ff */
[----:B------:R-:W-:Y:S02]  /*1c30*/  ISETP.GT.AND P2, PT, R6, UR4, PT ;  /* 0x0000000406007c0c */ /* 0x000fe4000bf44270 */
[----:B------:R-:W-:Y:S02]  /*1c40*/  SEL R9, RZ, 0x1, !P0 ;  /* 0x00000001ff097807 */ /* 0x000fe40004000000 */
[----:B------:R-:W-:Y:S02]  /*1c50*/  ISETP.GT.AND P6, PT, R10, UR4, PT ;  /* 0x000000040a007c0c */ /* 0x000fe4000bfc4270 */
[----:B------:R-:W-:-:S02]  /*1c60*/  ISETP.GE.U32.AND P0, PT, R8, 0xe00, PT ;  /* 0x00000e000800780c */ /* 0x000fc40003f06070 */
[----:B------:R-:W-:Y:S02]  /*1c70*/  IADD3.X R10, PT, PT, R0, -0x1, RZ, P5, !PT ;  /* 0xffffffff000a7810 */ /* 0x000fe40002ffe4ff */
[----:B------:R-:W-:Y:S02]  /*1c80*/  SEL R6, RZ, 0x1, !P2 ;  /* 0x00000001ff067807 */ /* 0x000fe40005000000 */
[----:B------:R-:W-:Y:S02]  /*1c90*/  ISETP.GE.U32.AND.EX P0, PT, R10, RZ, PT, P0 ;  /* 0x000000ff0a00720c */ /* 0x000fe40003f06100 */
[----:B------:R-:W-:Y:S02]  /*1ca0*/  IADD3 R6, P3, P4, R6, R5, R11 ;  /* 0x0000000506067210 */ /* 0x000fe40007c7e00b */
[----:B------:R-:W-:-:S04]  /*1cb0*/  SEL R5, RZ, 0x1, !P1 ;  /* 0x00000001ff057807 */ /* 0x000fc80004800000 */
[----:B------:R-:W-:Y:S02]  /*1cc0*/  IADD3 R6, P1, P2, R5, R6, R7 ;  /* 0x0000000605067210 */ /* 0x000fe40007a3e007 */
[----:B------:R-:W-:Y:S02]  /*1cd0*/  SEL R7, RZ, 0x1, !P6 ;  /* 0x00000001ff077807 */ /* 0x000fe40007000000 */
[----:B------:R-:W-:Y:S02]  /*1ce0*/  IADD3.X R5, PT, PT, RZ, RZ, RZ, P3, P4 ;  /* 0x000000ffff057210 */ /* 0x000fe40001fe84ff */
[----:B------:R-:W-:Y:S02]  /*1cf0*/  IADD3 R6, P3, P4, R7, R6, R9 ;  /* 0x0000000607067210 */ /* 0x000fe40007c7e009 */
[----:B------:R-:W-:Y:S01]  /*1d00*/  IADD3.X R5, PT, PT, RZ, R5, RZ, P1, P2 ;  /* 0x00000005ff057210 */ /* 0x000fe20000fe44ff */
[----:B------:R-:W-:Y:S02]  /*1d10*/  IMAD.MOV.U32 R7, RZ, RZ, 0xe00 ;  /* 0x00000e00ff077424 */ /* 0x000fe400078e00ff */
[----:B------:R-:W-:Y:S01]  /*1d20*/  IMAD.MOV.U32 R9, RZ, RZ, RZ ;  /* 0x000000ffff097224 */ /* 0x000fe200078e00ff */
[----:B------:R-:W-:Y:S01]  /*1d30*/  IADD3.X R5, PT, PT, RZ, R5, RZ, P3, P4 ;  /* 0x00000005ff057210 */ /* 0x000fe20001fe84ff */
[----:B------:R-:W-:Y:S06]  /*1d40*/  @!P0 BRA `(.L_x_76) ;  /* 0x0000000000b88947 */ /* 0x000fec0003800000 */
[----:B------:R-:W0:Y:S01]  /*1d50*/  LDC.64 R16, c[0x0][0x398] ;  /* 0x0000e600ff107b82 */ /* 0x000e220000000a00 */
[----:B------:R-:W-:Y:S01]  /*1d60*/  IMAD.MOV.U32 R7, RZ, RZ, 0xe00 ;  /* 0x00000e00ff077424 */ /* 0x000fe200078e00ff */
[----:B------:R-:W1:Y:S01]  /*1d70*/  LDCU UR4, c[0x0][0x38c] ;  /* 0x00007180ff0477ac */ /* 0x000e620008000800 */
[----:B------:R-:W-:-:S07]  /*1d80*/  IMAD.MOV.U32 R9, RZ, RZ, RZ ;  /* 0x000000ffff097224 */ /* 0x000fce00078e00ff */
.L_x_78:
[----:B------:R-:W-:-:S04]  /*1d90*/  LEA R12, P0, R7, R2, 0x2 ;  /* 0x00000002070c7211 */ /* 0x000fc800078010ff */
[----:B------:R-:W-:-:S05]  /*1da0*/  LEA.HI.X R13, R7, R3, R9, 0x2, P0 ;  /* 0x00000003070d7211 */ /* 0x000fca00000f1409 */
[----:B------:R-:W1:Y:S04]  /*1db0*/  LDG.E R20, desc[UR6][R12.64] ;  /* 0x000000060c147981 */ /* 0x000e68000c1e1900 */
[----:B------:R-:W2:Y:S04]  /*1dc0*/  LDG.E R0, desc[UR6][R12.64+0x800] ;  /* 0x000800060c007981 */ /* 0x000ea8000c1e1900 */
[----:B------:R-:W3:Y:S04]  /*1dd0*/  LDG.E R11, desc[UR6][R12.64+0x1000] ;  /* 0x001000060c0b7981 */ /* 0x000ee8000c1e1900 */
[----:B------:R-:W4:Y:S04]  /*1de0*/  LDG.E R14, desc[UR6][R12.64+0x1800] ;  /* 0x001800060c0e7981 */ /* 0x000f28000c1e1900 */
[----:B------:R-:W5:Y:S04]  /*1df0*/  LDG.E R15, desc[UR6][R12.64+0x2000] ;  /* 0x002000060c0f7981 */ /* 0x000f68000c1e1900 */
[----:B------:R-:W5:Y:S04]  /*1e00*/  LDG.E R18, desc[UR6][R12.64+0x2800] ;  /* 0x002800060c127981 */ /* 0x000f68000c1e1900 */
[----:B------:R0:W5:Y:S02]  /*1e10*/  LDG.E R19, desc[UR6][R12.64+0x3000] ;  /* 0x003000060c137981 */ /* 0x000164000c1e1900 */
[----:B0-----:R-:W-:-:S02]  /*1e20*/  IADD3 R12, P3, PT, -R7, R16, RZ ;  /* 0x00000010070c7210 */ /* 0x001fc40007f7e1ff */
[----:B-1----:R-:W-:Y:S02]  /*1e30*/  ISETP.GT.AND P0, PT, R20, UR4, PT ;  /* 0x0000000414007c0c */ /* 0x002fe4000bf04270 */
[----:B--2---:R-:W-:Y:S02]  /*1e40*/  ISETP.GT.AND P1, PT, R0, UR4, PT ;  /* 0x0000000400007c0c */ /* 0x004fe4000bf24270 */
[----:B------:R-:W-:Y:S02]  /*1e50*/  SEL R0, RZ, 0x1, !P0 ;  /* 0x00000001ff007807 */ /* 0x000fe40004000000 */
[----:B------:R-:W-:Y:S02]  /*1e60*/  SEL R21, RZ, 0x1, !P1 ;  /* 0x00000001ff157807 */ /* 0x000fe40004800000 */
[----:B---3--:R-:W-:Y:S02]  /*1e70*/  ISETP.GT.AND P0, PT, R11, UR4, PT ;  /* 0x000000040b007c0c */ /* 0x008fe4000bf04270 */
[----:B----4-:R-:W-:-:S02]  /*1e80*/  ISETP.GT.AND P5, PT, R14, UR4, PT ;  /* 0x000000040e007c0c */ /* 0x010fc4000bfa4270 */
[----:B------:R-:W-:Y:S02]  /*1e90*/  IADD3 R6, P2, P1, R21, R6, R0 ;  /* 0x0000000615067210 */ /* 0x000fe4000795e000 */
[----:B-----5:R-:W-:Y:S02]  /*1ea0*/  ISETP.GT.AND P4, PT, R15, UR4, PT ;  /* 0x000000040f007c0c */ /* 0x020fe4000bf84270 */
[----:B------:R-:W-:Y:S02]  /*1eb0*/  SEL R0, RZ, 0x1, !P0 ;  /* 0x00000001ff007807 */ /* 0x000fe40004000000 */
[----:B------:R-:W-:Y:S02]  /*1ec0*/  SEL R11, RZ, 0x1, !P5 ;  /* 0x00000001ff0b7807 */ /* 0x000fe40006800000 */
[----:B------:R-:W-:Y:S02]  /*1ed0*/  ISETP.GT.AND P6, PT, R18, UR4, PT ;  /* 0x0000000412007c0c */ /* 0x000fe4000bfc4270 */
[----:B------:R-:W-:-:S02]  /*1ee0*/  ISETP.GE.U32.AND P0, PT, R12, 0xe00, PT ;  /* 0x00000e000c00780c */ /* 0x000fc40003f06070 */
[----:B------:R-:W-:Y:S02]  /*1ef0*/  SEL R12, RZ, 0x1, !P4 ;  /* 0x00000001ff0c7807 */ /* 0x000fe40006000000 */
[----:B------:R-:W-:Y:S01]  /*1f00*/  IADD3 R6, P4, P5, R11, R6, R0 ;  /* 0x000000060b067210 */ /* 0x000fe20007d9e000 */
[----:B------:R-:W-:Y:S01]  /*1f10*/  IMAD.MOV.U32 R0, RZ, RZ, R17 ;  /* 0x000000ffff007224 */ /* 0x000fe200078e0011 */
[----:B------:R-:W-:Y:S02]  /*1f20*/  SEL R11, RZ, 0x1, !P6 ;  /* 0x00000001ff0b7807 */ /* 0x000fe40007000000 */
[----:B------:R-:W-:Y:S02]  /*1f30*/  IADD3.X R5, PT, PT, RZ, R5, RZ, P2, P1 ;  /* 0x00000005ff057210 */ /* 0x000fe400017e24ff */
[----:B------:R-:W-:Y:S01]  /*1f40*/  IADD3 R6, P1, P2, R11, R6, R12 ;  /* 0x000000060b067210 */ /* 0x000fe20007a3e00c */
[----:B------:R-:W-:Y:S01]  /*1f50*/  IMAD.X R12, R0, 0x1, ~R9, P3 ;  /* 0x00000001000c7824 */ /* 0x000fe200018e0e09 */
[----:B------:R-:W-:-:S02]  /*1f60*/  ISETP.GT.AND P6, PT, R19, UR4, PT ;  /* 0x0000000413007c0c */ /* 0x000fc4000bfc4270 */
[----:B------:R-:W-:Y:S02]  /*1f70*/  IADD3.X R5, PT, PT, RZ, R5, RZ, P4, P5 ;  /* 0x00000005ff057210 */ /* 0x000fe400027ea4ff */
[----:B------:R-:W-:Y:S02]  /*1f80*/  ISETP.GE.U32.AND.EX P0, PT, R12, RZ, PT, P0 ;  /* 0x000000ff0c00720c */ /* 0x000fe40003f06100 */
[----:B------:R-:W-:Y:S02]  /*1f90*/  SEL R11, RZ, 0x1, !P6 ;  /* 0x00000001ff0b7807 */ /* 0x000fe40007000000 */
[----:B------:R-:W-:Y:S02]  /*1fa0*/  IADD3.X R5, PT, PT, RZ, R5, RZ, P1, P2 ;  /* 0x00000005ff057210 */ /* 0x000fe40000fe44ff */
[----:B------:R-:W-:-:S05]  /*1fb0*/  IADD3 R6, P3, PT, R6, R11, RZ ;  /* 0x0000000b06067210 */ /* 0x000fca0007f7e0ff */
[----:B------:R-:W-:Y:S02]  /*1fc0*/  IMAD.X R5, RZ, RZ, R5, P3 ;  /* 0x000000ffff057224 */ /* 0x000fe400018e0605 */
[----:B------:R-:W-:Y:S06]  /*1fd0*/  @!P0 BRA `(.L_x_77) ;  /* 0x0000000c00048947 */ /* 0x000fec0003800000 */
[----:B------:R-:W-:-:S05]  /*1fe0*/  IADD3 R7, P0, PT, R7, 0xe00, RZ ;  /* 0x00000e0007077810 */ /* 0x000fca0007f1e0ff */
[----:B------:R-:W-:Y:S01]  /*1ff0*/  IMAD.X R9, RZ, RZ, R9, P0 ;  /* 0x000000ffff097224 */ /* 0x000fe200000e0609 */
[----:B------:R-:W-:-:S04]  /*2000*/  ISETP.GT.U32.AND P0, PT, R7, R8, PT ;  /* 0x000000080700720c */ /* 0x000fc80003f04070 */
[----:B------:R-:W-:-:S13]  /*2010*/  ISETP.GT.U32.AND.EX P0, PT, R9, R10, PT, P0 ;  /* 0x0000000a0900720c */ /* 0x000fda0003f04100 */
[----:B------:R-:W-:Y:S05]  /*2020*/  @!P0 BRA `(.L_x_78) ;  /* 0xfffffffc00588947 */ /* 0x000fea000383ffff */
.L_x_76:
[----:B------:R-:W-:Y:S01]  /*2030*/  IMAD.IADD R3, R16, 0x1, -R7 ;  /* 0x0000000110037824 */ /* 0x000fe200078e0a07 */
[----:B------:R-:W-:Y:S01]  /*2040*/  ISETP.GE.U32.AND P1, PT, R7, R16, PT ;  /* 0x000000100700720c */ /* 0x000fe20003f26070 */
[----:B------:R-:W-:Y:S03]  /*2050*/  BSSY.RECONVERGENT B1, `(.L_x_77) ;  /* 0x00000b9000017945 */ /* 0x000fe60003800200 */
[----:B------:R-:W-:-:S04]  /*2060*/  ISETP.GE.AND P0, PT, R4, R3, PT ;  /* 0x000000030400720c */ /* 0x000fc80003f06270 */
[----:B------:R-:W-:-:S13]  /*2070*/  ISETP.GE.U32.OR.EX P0, PT, R9, R0, P0, P1 ;  /* 0x000000000900720c */ /* 0x000fda0000706510 */
[----:B------:R-:W-:Y:S05]  /*2080*/  @P0 BRA `(.L_x_79) ;  /* 0x0000000800d40947 */ /* 0x000fea0003800000 */
[----:B------:R-:W-:Y:S01]  /*2090*/  LOP3.LUT R0, RZ, R4, RZ, 0x33, !PT ;  /* 0x00000004ff007212 */ /* 0x000fe200078e33ff */
[----:B------:R-:W-:Y:S03]  /*20a0*/  BSSY.RECONVERGENT B2, `(.L_x_80) ;  /* 0x0000058000027945 */ /* 0x000fe60003800200 */
[----:B------:R-:W-:-:S04]  /*20b0*/  IADD3 R0, PT, PT, -R7, R16, R0 ;  /* 0x0000001007007210 */ /* 0x000fc80007ffe100 */
[C---:B------:R-:W-:Y:S02]  /*20c0*/  ISETP.GE.U32.AND P1, PT, R0.reuse, 0x1e00, PT ;  /* 0x00001e000000780c */ /* 0x040fe40003f26070 */
[----:B------:R-:W-:Y:S01]  /*20d0*/  LEA.HI R8, R0, 0x1, RZ, 0x17 ;  /* 0x0000000100087811 */ /* 0x000fe200078fb8ff */
[----:B------:R-:W-:-:S03]  /*20e0*/  IMAD.MOV.U32 R0, RZ, RZ, R4 ;  /* 0x000000ffff007224 */ /* 0x000fc600078e0004 */
[----:B------:R-:W-:-:S04]  /*20f0*/  LOP3.LUT R26, R8, 0xf, RZ, 0xc0, !PT ;  /* 0x0000000f081a7812 */ /* 0x000fc800078ec0ff */
[----:B------:R-:W-:-:S03]  /*2100*/  ISETP.NE.AND P0, PT, R26, RZ, PT ;  /* 0x000000ff1a00720c */ /* 0x000fc60003f05270 */
[----:B------:R-:W-:Y:S10]  /*2110*/  @!P1 BRA `(.L_x_81) ;  /* 0x0000000400409947 */ /* 0x000ff40003800000 */
[----:B------:R-:W0:Y:S01]  /*2120*/  LDCU.64 UR8, c[0x0][0x380] ;  /* 0x00007000ff0877ac */ /* 0x000e220008000a00 */
[----:B------:R-:W-:Y:S02]  /*2130*/  IADD3 R3, P1, PT, R4, R7, RZ ;  /* 0x0000000704037210 */ /* 0x000fe40007f3e0ff */
[----:B------:R-:W-:-:S03]  /*2140*/  LOP3.LUT R10, R8, 0xfffff0, RZ, 0xc0, !PT ;  /* 0x00fffff0080a7812 */ /* 0x000fc600078ec0ff */
[----:B------:R-:W-:Y:S02]  /*2150*/  IMAD.X R0, RZ, RZ, R9, P1 ;  /* 0x000000ffff007224 */ /* 0x000fe400008e0609 */
[----:B------:R-:W-:Y:S01]  /*2160*/  IMAD.MOV R10, RZ, RZ, -R10 ;  /* 0x000000ffff0a7224 */ /* 0x000fe200078e0a0a */
[----:B0-----:R-:W-:-:S04]  /*2170*/  LEA R2, P2, R3, UR8, 0x2 ;  /* 0x0000000803027c11 */ /* 0x001fc8000f8410ff */
[----:B------:R-:W-:Y:S02]  /*2180*/  IADD3 R2, P1, PT, R2, 0x4000, RZ ;  /* 0x0000400002027810 */ /* 0x000fe40007f3e0ff */
[----:B------:R-:W-:Y:S01]  /*2190*/  LEA.HI.X R3, R3, UR9, R0, 0x2, P2 ;  /* 0x0000000903037c11 */ /* 0x000fe200090f1400 */
[----:B------:R-:W-:-:S04]  /*21a0*/  IMAD.MOV.U32 R0, RZ, RZ, R4 ;  /* 0x000000ffff007224 */ /* 0x000fc800078e0004 */
[----:B------:R-:W-:-:S07]  /*21b0*/  IMAD.X R3, RZ, RZ, R3, P1 ;  /* 0x000000ffff037224 */ /* 0x000fce00008e0603 */
.L_x_82:
        /* <DEDUP_REMOVED lines=70> */
.L_x_81:
[----:B------:R-:W-:Y:S05]  /*2620*/  BSYNC.RECONVERGENT B2 ;  /* 0x0000000000027941 */ /* 0x000fea0003800200 */
.L_x_80:
[----:B------:R-:W-:Y:S05]  /*2630*/  @!P0 BRA `(.L_x_79) ;  /* 0x0000000400688947 */ /* 0x000fea0003800000 */
[----:B------:R-:W-:Y:S01]  /*2640*/  ISETP.GE.U32.AND P1, PT, R26, 0x8, PT ;  /* 0x000000081a00780c */ /* 0x000fe20003f26070 */
[----:B------:R-:W-:Y:S01]  /*2650*/  BSSY.RECONVERGENT B2, `(.L_x_83) ;  /* 0x000002a000027945 */ /* 0x000fe20003800200 */
[----:B------:R-:W-:-:S04]  /*2660*/  LOP3.LUT R18, R8, 0x7, RZ, 0xc0, !PT ;  /* 0x0000000708127812 */ /* 0x000fc800078ec0ff */
[----:B------:R-:W-:-:S07]  /*2670*/  ISETP.NE.AND P0, PT, R18, RZ, PT ;  /* 0x000000ff1200720c */ /* 0x000fce0003f05270 */
[----:B------:R-:W-:Y:S06]  /*2680*/  @!P1 BRA `(.L_x_84) ;  /* 0x0000000000989947 */ /* 0x000fec0003800000 */
[----:B------:R-:W0:Y:S01]  /*2690*/  LDCU.64 UR8, c[0x0][0x380] ;  /* 0x00007000ff0877ac */ /* 0x000e220008000a00 */
[----:B------:R-:W-:-:S05]  /*26a0*/  IADD3 R3, P1, PT, R0, R7, RZ ;  /* 0x0000000700037210 */ /* 0x000fca0007f3e0ff */
[----:B------:R-:W-:Y:S01]  /*26b0*/  IMAD.X R10, RZ, RZ, R9, P1 ;  /* 0x000000ffff0a7224 */ /* 0x000fe200008e0609 */
[----:B0-----:R-:W-:-:S04]  /*26c0*/  LEA R2, P1, R3, UR8, 0x2 ;  /* 0x0000000803027c11 */ /* 0x001fc8000f8210ff */
        /* <DEDUP_REMOVED lines=34> */
.L_x_84:
[----:B------:R-:W-:Y:S05]  /*28f0*/  BSYNC.RECONVERGENT B2 ;  /* 0x0000000000027941 */ /* 0x000fea0003800200 */
.L_x_83:
        /* <DEDUP_REMOVED lines=28> */
.L_x_86:
[----:B------:R-:W-:Y:S05]  /*2ac0*/  BSYNC.RECONVERGENT B2 ;  /* 0x0000000000027941 */ /* 0x000fea0003800200 */
.L_x_85:
[----:B------:R-:W-:Y:S05]  /*2ad0*/  @!P0 BRA `(.L_x_79) ;  /* 0x0000000000408947 */ /* 0x000fea0003800000 */
[----:B------:R-:W0:Y:S01]  /*2ae0*/  LDCU.64 UR8, c[0x0][0x380] ;  /* 0x00007000ff0877ac */ /* 0x000e220008000a00 */
[----:B------:R-:W-:Y:S01]  /*2af0*/  IADD3 R3, P0, PT, R0, R7, RZ ;  /* 0x0000000700037210 */ /* 0x000fe20007f1e0ff */
[----:B------:R-:W-:-:S04]  /*2b00*/  IMAD.MOV R0, RZ, RZ, -R10 ;  /* 0x000000ffff007224 */ /* 0x000fc800078e0a0a */
[----:B------:R-:W-:Y:S01]  /*2b10*/  IMAD.X R8, RZ, RZ, R9, P0 ;  /* 0x000000ffff087224 */ /* 0x000fe200000e0609 */
[----:B0-----:R-:W-:-:S04]  /*2b20*/  LEA R2, P1, R3, UR8, 0x2 ;  /* 0x0000000803027c11 */ /* 0x001fc8000f8210ff */
[----:B------:R-:W-:-:S09]  /*2b30*/  LEA.HI.X R3, R3, UR9, R8, 0x2, P1 ;  /* 0x0000000903037c11 */ /* 0x000fd200088f1408 */
.L_x_87:
[----:B------:R0:W2:Y:S01]  /*2b40*/  LDG.E R7, desc[UR6][R2.64] ;  /* 0x0000000602077981 */ /* 0x0000a2000c1e1900 */
[----:B------:R-:W-:Y:S01]  /*2b50*/  VIADD R0, R0, 0x1 ;  /* 0x0000000100007836 */ /* 0x000fe20000000000 */
[----:B0-----:R-:W-:-:S05]  /*2b60*/  IADD3 R2, P2, PT, R2, 0x800, RZ ;  /* 0x0000080002027810 */ /* 0x001fca0007f5e0ff */
[----:B------:R-:W-:Y:S01]  /*2b70*/  IMAD.X R3, RZ, RZ, R3, P2 ;  /* 0x000000ffff037224 */ /* 0x000fe200010e0603 */
[----:B--2---:R-:W-:-:S04]  /*2b80*/  ISETP.GT.AND P0, PT, R7, UR4, PT ;  /* 0x0000000407007c0c */ /* 0x004fc8000bf04270 */
[----:B------:R-:W-:Y:S02]  /*2b90*/  SEL R7, RZ, 0x1, !P0 ;  /* 0x00000001ff077807 */ /* 0x000fe40004000000 */
[----:B------:R-:W-:Y:S02]  /*2ba0*/  ISETP.NE.AND P0, PT, R0, RZ, PT ;  /* 0x000000ff0000720c */ /* 0x000fe40003f05270 */
[----:B------:R-:W-:-:S05]  /*2bb0*/  IADD3 R6, P1, PT, R6, R7, RZ ;  /* 0x0000000706067210 */ /* 0x000fca0007f3e0ff */
[----:B------:R-:W-:-:S06]  /*2bc0*/  IMAD.X R5, RZ, RZ, R5, P1 ;  /* 0x000000ffff057224 */ /* 0x000fcc00008e0605 */
[----:B------:R-:W-:Y:S05]  /*2bd0*/  @P0 BRA `(.L_x_87) ;  /* 0xfffffffc00d80947 */ /* 0x000fea000383ffff */
.L_x_79:
[----:B------:R-:W-:Y:S05]  /*2be0*/  BSYNC.RECONVERGENT B1 ;  /* 0x0000000000017941 */ /* 0x000fea0003800200 */
.L_x_77:
[----:B------:R-:W0:Y:S01]  /*2bf0*/  S2R R8, SR_LANEID ;  /* 0x0000000000087919 */ /* 0x000e220000000000 */
[----:B------:R-:W-:Y:S01]  /*2c00*/  ISETP.NE.AND P5, PT, R4, RZ, PT ;  /* 0x000000ff0400720c */ /* 0x000fe20003fa5270 */
        /* <DEDUP_REMOVED lines=33> */
[----:B------:R-:W-:Y:S01]  /*2e20*/  IMAD.X R6, R2, 0x1, R9, P0 ;  /* 0x0000000102067824 */ /* 0x000fe200000e0609 */
[----:B------:R-:W-:-:S04]  /*2e30*/  @!P2 MOV R2, 0x400 ;  /* 0x000004000002a802 */ /* 0x000fc80000000f00 */
[----:B------:R-:W1:Y:S01]  /*2e40*/  SHFL.DOWN PT, R3, R6, 0x10, 0x1f ;  /* 0x0a001f0006037f89 */ /* 0x000e6200000e0000 */
[----:B--2---:R-:W-:-:S05]  /*2e50*/  @!P2 LEA R8, R11, R2, 0x18 ;  /* 0x000000020b08a211 */ /* 0x004fca00078ec0ff */
        /* <DEDUP_REMOVED lines=12> */
[----:B--2---:R-:W0:Y:S04]  /*2f20*/  LDS.128 R4, [UR4+0x20] ;  /* 0x00002004ff047984 */ /* 0x004e280008000c00 */
        /* <DEDUP_REMOVED lines=21> */
[----:B------:R-:W-:-:S07]  /*3080*/  IMAD.X R3, R3, 0x1, R31, P2 ;  /* 0x0000000103037824 */ /* 0x000fce00010e061f */
.L_x_75:
[----:B------:R-:W-:Y:S05]  /*3090*/  BSYNC.RECONVERGENT B0 ;  /* 0x0000000000007941 */ /* 0x000fea0003800200 */
.L_x_60:
[----:B------:R-:W-:Y:S05]  /*30a0*/  @P5 EXIT ;  /* 0x000000000000594d */ /* 0x000fea0003800000 */
[----:B------:R-:W0:Y:S01]  /*30b0*/  LDCU.64 UR4, c[0x0][0x3a8] ;  /* 0x00007500ff0477ac */ /* 0x000e220008000a00 */
[----:B------:R-:W3:Y:S01]  /*30c0*/  LDC.64 R4, c[0x0][0x390] ;  /* 0x0000e400ff047b82 */ /* 0x000ee20000000a00 */
[----:B012---:R-:W-:-:S04]  /*30d0*/  IADD3 R2, P0, PT, R2, UR4, RZ ;  /* 0x0000000402027c10 */ /* 0x007fc8000ff1e0ff */
[----:B------:R-:W-:-:S05]  /*30e0*/  IADD3.X R3, PT, PT, R3, UR5, RZ, P0, !PT ;  /* 0x0000000503037c10 */ /* 0x000fca00087fe4ff */
[----:B---3--:R-:W-:Y:S01]  /*30f0*/  STG.E.64 desc[UR6][R4.64], R2 ;  /* 0x0000000204007986 */ /* 0x008fe2000c101b06 */
[----:B------:R-:W-:Y:S05]  /*3100*/  EXIT ;  /* 0x000000000000794d */ /* 0x000fea0003800000 */
.L_x_88:
        /* <DEDUP_REMOVED lines=15> */
.L_x_193:


//--------------------- .text._ZN3cub18CUB_300001_SM_10006detail6reduce28DeviceReduceSingleTileKernelINS2_10policy_hubIljN4cuda3std3__44plusIlEEE10Policy1000EPlSC_iS9_llNS7_10__identityEEEvT0_T1_T2_T3_T4_T6_ --------------------------
	.section	.text._ZN3cub18CUB_300001_SM_10006detail6reduce28DeviceReduceSingleTileKernelINS2_10policy_hubIljN4cuda3std3__44plusIlEEE10Policy1000EPlSC_iS9_llNS7_10__identityEEEvT0_T1_T2_T3_T4_T6_,"ax",@progbits
	.align	128
        .global         _ZN3cub18CUB_300001_SM_10006detail6reduce28DeviceReduceSingleTileKernelINS2_10policy_hubIljN4cuda3std3__44plusIlEEE10Policy1000EPlSC_iS9_llNS7_10__identityEEEvT0_T1_T2_T3_T4_T6_
        .type           _ZN3cub18CUB_300001_SM_10006detail6reduce28DeviceReduceSingleTileKernelINS2_10policy_hubIljN4cuda3std3__44plusIlEEE10Policy1000EPlSC_iS9_llNS7_10__identityEEEvT0_T1_T2_T3_T4_T6_,@function
        .size           _ZN3cub18CUB_300001_SM_10006detail6reduce28DeviceReduceSingleTileKernelINS2_10policy_hubIljN4cuda3std3__44plusIlEEE10Policy1000EPlSC_iS9_llNS7_10__identityEEEvT0_T1_T2_T3_T4_T6_,(.L_x_194 - _ZN3cub18CUB_300001_SM_10006detail6reduce28DeviceReduceSingleTileKernelINS2_10policy_hubIljN4cuda3std3__44plusIlEEE10Policy1000EPlSC_iS9_llNS7_10__identityEEEvT0_T1_T2_T3_T4_T6_)
        .other          _ZN3cub18CUB_300001_SM_10006detail6reduce28DeviceReduceSingleTileKernelINS2_10policy_hubIljN4cuda3std3__44plusIlEEE10Policy1000EPlSC_iS9_llNS7_10__identityEEEvT0_T1_T2_T3_T4_T6_,@"STO_CUDA_ENTRY STV_DEFAULT"
_ZN3cub18CUB_300001_SM_10006detail6reduce28DeviceReduceSingleTileKernelINS2_10policy_hubIljN4cuda3std3__44plusIlEEE10Policy1000EPlSC_iS9_llNS7_10__identityEEEvT0_T1_T2_T3_T4_T6_:
.text._ZN3cub18CUB_300001_SM_10006detail6reduce28DeviceReduceSingleTileKernelINS2_10policy_hubIljN4cuda3std3__44plusIlEEE10Policy1000EPlSC_iS9_llNS7_10__identityEEEvT0_T1_T2_T3_T4_T6_:
        /* <DEDUP_REMOVED lines=13> */
.L_x_89:
        /* <DEDUP_REMOVED lines=13> */
.L_x_93:
[----:B------:R-:W-:Y:S05]  /*01a0*/  BSYNC.RECONVERGENT B1 ;  /* 0x0000000000017941 */ /* 0x000fea0003800200 */
.L_x_92:
        /* <DEDUP_REMOVED lines=17> */
.L_x_98:
        /* <DEDUP_REMOVED lines=11> */
.L_x_97:
[----:B------:R-:W-:Y:S05]  /*0370*/  BSYNC.RECONVERGENT B2 ;  /* 0x0000000000027941 */ /* 0x000fea0003800200 */
.L_x_96:
        /* <DEDUP_REMOVED lines=8> */
.L_x_101:
        /* <DEDUP_REMOVED lines=43> */
.L_x_100:
[----:B------:R-:W-:Y:S05]  /*06b0*/  BSYNC.RECONVERGENT B2 ;  /* 0x0000000000027941 */ /* 0x000fea0003800200 */
.L_x_99:
        /* <DEDUP_REMOVED lines=26> */
.L_x_103:
[----:B------:R-:W-:Y:S05]  /*0860*/  BSYNC.RECONVERGENT B2 ;  /* 0x0000000000027941 */ /* 0x000fea0003800200 */
.L_x_102:
        /* <DEDUP_REMOVED lines=12> */
.L_x_95:
[----:B------:R-:W-:Y:S05]  /*0930*/  BSYNC.RECONVERGENT B1 ;  /* 0x0000000000017941 */ /* 0x000fea0003800200 */
.L_x_94:
        /* <DEDUP_REMOVED lines=77> */
.L_x_104:
        /* <DEDUP_REMOVED lines=130> */
.L_x_91:
        /* <DEDUP_REMOVED lines=25> */
.L_x_108:
        /* <DEDUP_REMOVED lines=24> */
.L_x_106:
        /* <DEDUP_REMOVED lines=19> */
.L_x_112:
        /* <DEDUP_REMOVED lines=9> */
.L_x_111:
[----:B------:R-:W-:Y:S05]  /*1b00*/  BSYNC.RECONVERGENT B2 ;  /* 0x0000000000027941 */ /* 0x000fea0003800200 */
.L_x_110:
        /* <DEDUP_REMOVED lines=16> */
.L_x_115:
        /* <DEDUP_REMOVED lines=45> */
.L_x_114:
[----:B------:R-:W-:Y:S05]  /*1ee0*/  BSYNC.RECONVERGENT B2 ;  /* 0x0000000000027941 */ /* 0x000fea0003800200 */
.L_x_113:
        /* <DEDUP_REMOVED lines=30> */
.L_x_117:
[----:B------:R-:W-:Y:S05]  /*20d0*/  BSYNC.RECONVERGENT B2 ;  /* 0x0000000000027941 */ /* 0x000fea0003800200 */
.L_x_116:
        /* <DEDUP_REMOVED lines=11> */
.L_x_109:
[----:B------:R-:W-:Y:S05]  /*2190*/  BSYNC.RECONVERGENT B1 ;  /* 0x0000000000017941 */ /* 0x000fea0003800200 */
.L_x_107:
        /* <DEDUP_REMOVED lines=74> */
.L_x_105:
[----:B------:R-:W-:Y:S05]  /*2640*/  BSYNC.RECONVERGENT B0 ;  /* 0x0000000000007941 */ /* 0x000fea0003800200 */
.L_x_90:
[----:B------:R-:W-:Y:S05]  /*2650*/  @P0 EXIT ;  /* 0x000000000000094d */ /* 0x000fea0003800000 */
[----:B------:R-:W0:Y:S01]  /*2660*/  LDCU.64 UR4, c[0x0][0x398] ;  /* 0x00007300ff0477ac */ /* 0x000e220008000a00 */
[----:B------:R-:W3:Y:S01]  /*2670*/  LDC.64 R4, c[0x0][0x388] ;  /* 0x0000e200ff047b82 */ /* 0x000ee20000000a00 */
[----:B012---:R-:W-:-:S04]  /*2680*/  IADD3 R2, P0, PT, R2, UR4, RZ ;  /* 0x0000000402027c10 */ /* 0x007fc8000ff1e0ff */
[----:B------:R-:W-:-:S05]  /*2690*/  IADD3.X R3, PT, PT, R3, UR5, RZ, P0, !PT ;  /* 0x0000000503037c10 */ /* 0x000fca00087fe4ff */
[----:B---3--:R-:W-:Y:S01]  /*26a0*/  STG.E.64 desc[UR6][R4.64], R2 ;  /* 0x0000000204007986 */ /* 0x008fe2000c101b06 */
[----:B------:R-:W-:Y:S05]  /*26b0*/  EXIT ;  /* 0x000000000000794d */ /* 0x000fea0003800000 */
.L_x_118:
        /* <DEDUP_REMOVED lines=12> */
.L_x_194:


//--------------------- .text._ZN3cub18CUB_300001_SM_10006detail6reduce18DeviceReduceKernelINS2_10policy_hubIljN4cuda3std3__44plusIlEEE10Policy1000EN6thrust24THRUST_300001_SM_1000_NS18transform_iteratorINSD_6detail10functional5actorINSG_9compositeIJNSG_16operator_adaptorINS7_7greaterIvEEEENSH_INSG_8argumentILj0EEEEENSH_INSG_5valueIiEEEEEEEEENSF_15normal_iteratorINSD_10device_ptrIiEEEEllEEjS9_lNS7_10__identityEEEvT0_PT3_T1_NS0_13GridEvenShareIS14_EET2_T4_ --------------------------
	.section	.text._ZN3cub18CUB_300001_SM_10006detail6reduce18DeviceReduceKernelINS2_10policy_hubIljN4cuda3std3__44plusIlEEE10Policy1000EN6thrust24THRUST_300001_SM_1000_NS18transform_iteratorINSD_6detail10functional5actorINSG_9compositeIJNSG_16operator_adaptorINS7_7greaterIvEEEENSH_INSG_8argumentILj0EEEEENSH_INSG_5valueIiEEEEEEEEENSF_15normal_iteratorINSD_10device_ptrIiEEEEllEEjS9_lNS7_10__identityEEEvT0_PT3_T1_NS0_13GridEvenShareIS14_EET2_T4_,"ax",@progbits
	.align	128
        .global         _ZN3cub18CUB_300001_SM_10006detail6reduce18DeviceReduceKernelINS2_10policy_hubIljN4cuda3std3__44plusIlEEE10Policy1000EN6thrust24THRUST_300001_SM_1000_NS18transform_iteratorINSD_6detail10functional5actorINSG_9compositeIJNSG_16operator_adaptorINS7_7greaterIvEEEENSH_INSG_8argumentILj0EEEEENSH_INSG_5valueIiEEEEEEEEENSF_15normal_iteratorINSD_10device_ptrIiEEEEllEEjS9_lNS7_10__identityEEEvT0_PT3_T1_NS0_13GridEvenShareIS14_EET2_T4_
        .type           _ZN3cub18CUB_300001_SM_10006detail6reduce18DeviceReduceKernelINS2_10policy_hubIljN4cuda3std3__44plusIlEEE10Policy1000EN6thrust24THRUST_300001_SM_1000_NS18transform_iteratorINSD_6detail10functional5actorINSG_9compositeIJNSG_16operator_adaptorINS7_7greaterIvEEEENSH_INSG_8argumentILj0EEEEENSH_INSG_5valueIiEEEEEEEEENSF_15normal_iteratorINSD_10device_ptrIiEEEEllEEjS9_lNS7_10__identityEEEvT0_PT3_T1_NS0_13GridEvenShareIS14_EET2_T4_,@function
        .size           _ZN3cub18CUB_300001_SM_10006detail6reduce18DeviceReduceKernelINS2_10policy_hubIljN4cuda3std3__44plusIlEEE10Policy1000EN6thrust24THRUST_300001_SM_1000_NS18transform_iteratorINSD_6detail10functional5actorINSG_9compositeIJNSG_16operator_adaptorINS7_7greaterIvEEEENSH_INSG_8argumentILj0EEEEENSH_INSG_5valueIiEEEEEEEEENSF_15normal_iteratorINSD_10device_ptrIiEEEEllEEjS9_lNS7_10__identityEEEvT0_PT3_T1_NS0_13GridEvenShareIS14_EET2_T4_,(.L_x_195 - _ZN3cub18CUB_300001_SM_10006detail6reduce18DeviceReduceKernelINS2_10policy_hubIljN4cuda3std3__44plusIlEEE10Policy1000EN6thrust24THRUST_300001_SM_1000_NS18transform_iteratorINSD_6detail10functional5actorINSG_9compositeIJNSG_16operator_adaptorINS7_7greaterIvEEEENSH_INSG_8argumentILj0EEEEENSH_INSG_5valueIiEEEEEEEEENSF_15normal_iteratorINSD_10device_ptrIiEEEEllEEjS9_lNS7_10__identityEEEvT0_PT3_T1_NS0_13GridEvenShareIS14_EET2_T4_)
        .other          _ZN3cub18CUB_300001_SM_10006detail6reduce18DeviceReduceKernelINS2_10policy_hubIljN4cuda3std3__44plusIlEEE10Policy1000EN6thrust24THRUST_300001_SM_1000_NS18transform_iteratorINSD_6detail10functional5actorINSG_9compositeIJNSG_16operator_adaptorINS7_7greaterIvEEEENSH_INSG_8argumentILj0EEEEENSH_INSG_5valueIiEEEEEEEEENSF_15normal_iteratorINSD_10device_ptrIiEEEEllEEjS9_lNS7_10__identityEEEvT0_PT3_T1_NS0_13GridEvenShareIS14_EET2_T4_,@"STO_CUDA_ENTRY STV_DEFAULT"
_ZN3cub18CUB_300001_SM_10006detail6reduce18DeviceReduceKernelINS2_10policy_hubIljN4cuda3std3__44plusIlEEE10Policy1000EN6thrust24THRUST_300001_SM_1000_NS18transform_iteratorINSD_6detail10functional5actorINSG_9compositeIJNSG_16operator_adaptorINS7_7greaterIvEEEENSH_INSG_8argumentILj0EEEEENSH_INSG_5valueIiEEEEEEEEENSF_15normal_iteratorINSD_10device_ptrIiEEEEllEEjS9_lNS7_10__identityEEEvT0_PT3_T1_NS0_13GridEvenShareIS14_EET2_T4_:
.text._ZN3cub18CUB_300001_SM_10006detail6reduce18DeviceReduceKernelINS2_10policy_hubIljN4cuda3std3__44plusIlEEE10Policy1000EN6thrust24THRUST_300001_SM_1000_NS18transform_iteratorINSD_6detail10functional5actorINSG_9compositeIJNSG_16operator_adaptorINS7_7greaterIvEEEENSH_INSG_8argumentILj0EEEEENSH_INSG_5valueIiEEEEEEEEENSF_15normal_iteratorINSD_10device_ptrIiEEEEllEEjS9_lNS7_10__identityEEEvT0_PT3_T1_NS0_13GridEvenShareIS14_EET2_T4_:
[----:B------:R-:W-:Y:S01]  /*0000*/  LDC R1, c[0x0][0x37c] ;  /* 0x0000df00ff017b82 */ /* 0x000fe20000000800 */
[----:B------:R-:W0:Y:S07]  /*0010*/  S2R R0, SR_CTAID.X ;  /* 0x0000000000007919 */ /* 0x000e2e0000002500 */
[----:B------:R-:W1:Y:S01]  /*0020*/  LDC.64 R6, c[0x0][0x3b0] ;  /* 0x0000ec00ff067b82 */ /* 0x000e620000000a00 */
[----:B------:R-:W2:Y:S01]  /*0030*/  LDCU.64 UR8, c[0x0][0x358] ;  /* 0x00006b00ff0877ac */ /* 0x000ea20008000a00 */
[----:B------:R-:W-:Y:S01]  /*0040*/  BSSY.RECONVERGENT B0, `(.L_x_119) ;  /* 0x000035c000007945 */ /* 0x000fe20003800200 */
[----:B-1----:R-:W-:-:S02]  /*0050*/  IMAD R2, R7, 0xe00, RZ ;  /* 0x00000e0007027824 */ /* 0x002fc400078e02ff */
[----:B0-----:R-:W-:-:S05]  /*0060*/  IMAD R28, R0, -0xe00, R6 ;  /* 0xfffff200001c7824 */ /* 0x001fca00078e0206 */
[----:B------:R-:W-:-:S13]  /*0070*/  ISETP.GT.U32.AND P0, PT, R28, 0xdff, PT ;  /* 0x00000dff1c00780c */ /* 0x000fda0003f04070 */
[----:B--2---:R-:W-:Y:S05]  /*0080*/  @P0 BRA `(.L_x_120) ;  /* 0x0000001c00180947 */ /* 0x004fea0003800000 */
[----:B------:R-:W0:Y:S01]  /*0090*/  S2R R5, SR_TID.X ;  /* 0x0000000000057919 */ /* 0x000e220000002100 */
[----:B------:R-:W1:Y:S01]  /*00a0*/  LDCU UR5, c[0x0][0x38c] ;  /* 0x00007180ff0577ac */ /* 0x000e620008000800 */
[----:B------:R-:W-:Y:S01]  /*00b0*/  BSSY.RECONVERGENT B1, `(.L_x_121) ;  /* 0x000000f000017945 */ /* 0x000fe20003800200 */
[----:B------:R-:W-:Y:S02]  /*00c0*/  IMAD.MOV.U32 R22, RZ, RZ, RZ ;  /* 0x000000ffff167224 */ /* 0x000fe400078e00ff */
[----:B------:R-:W-:Y:S01]  /*00d0*/  IMAD.MOV.U32 R25, RZ, RZ, RZ ;  /* 0x000000ffff197224 */ /* 0x000fe200078e00ff */
[----:B0-----:R-:W-:Y:S01]  /*00e0*/  ISETP.GE.U32.AND P0, PT, R5, R28, PT ;  /* 0x0000001c0500720c */ /* 0x001fe20003f06070 */
[----:B------:R-:W-:-:S12]  /*00f0*/  IMAD.MOV.U32 R7, RZ, RZ, R5 ;  /* 0x000000ffff077224 */ /* 0x000fd800078e0005 */
[----:B-1----:R-:W-:Y:S05]  /*0100*/  @P0 BRA `(.L_x_122) ;  /* 0x0000000000240947 */ /* 0x002fea0003800000 */
[----:B------:R-:W0:Y:S01]  /*0110*/  LDC.64 R2, c[0x0][0x380] ;  /* 0x0000e000ff027b82 */ /* 0x000e220000000a00 */
[----:B------:R-:W-:Y:S01]  /*0120*/  IMAD R7, R0, 0xe00, R5 ;  /* 0x00000e0000077824 */ /* 0x000fe200078e0205 */
[----:B------:R-:W1:Y:S03]  /*0130*/  LDCU UR4, c[0x0][0x38c] ;  /* 0x00007180ff0477ac */ /* 0x000e660008000800 */
[----:B0-----:R-:W-:-:S06]  /*0140*/  IMAD.WIDE.U32 R2, R7, 0x4, R2 ;  /* 0x0000000407027825 */ /* 0x001fcc00078e0002 */
[----:B------:R-:W1:Y:S01]  /*0150*/  LDG.E R2, desc[UR8][R2.64] ;  /* 0x0000000802027981 */ /* 0x000e62000c1e1900 */
[----:B------:R-:W-:Y:S02]  /*0160*/  VIADD R7, R5, 0x200 ;  /* 0x0000020005077836 */ /* 0x000fe40000000000 */
[----:B------:R-:W-:Y:S01]  /*0170*/  IMAD.MOV.U32 R25, RZ, RZ, RZ ;  /* 0x000000ffff197224 */ /* 0x000fe200078e00ff */
[----:B-1----:R-:W-:-:S04]  /*0180*/  ISETP.GT.AND P0, PT, R2, UR4, PT ;  /* 0x0000000402007c0c */ /* 0x002fc8000bf04270 */
[----:B------:R-:W-:-:S09]  /*0190*/  SEL R22, RZ, 0x1, !P0 ;  /* 0x00000001ff167807 */ /* 0x000fd20004000000 */
.L_x_122:
[----:B------:R-:W-:Y:S05]  /*01a0*/  BSYNC.RECONVERGENT B1 ;  /* 0x0000000000017941 */ /* 0x000fea0003800200 */
.L_x_121:
[----:B------:R-:W-:Y:S01]  /*01b0*/  ISETP.GE.U32.AND P0, PT, R7, R28, PT ;  /* 0x0000001c0700720c */ /* 0x000fe20003f06070 */
[----:B------:R-:W-:-:S12]  /*01c0*/  BSSY.RECONVERGENT B1, `(.L_x_123) ;  /* 0x00000e3000017945 */ /* 0x000fd80003800200 */
[----:B------:R-:W-:Y:S05]  /*01d0*/  @P0 BRA `(.L_x_124) ;  /* 0x0000000c00840947 */ /* 0x000fea0003800000 */
[----:B------:R-:W-:Y:S01]  /*01e0*/  LOP3.LUT R3, RZ, R7, RZ, 0x33, !PT ;  /* 0x00000007ff037212 */ /* 0x000fe200078e33ff */
[----:B------:R-:W-:Y:S04]  /*01f0*/  BSSY.RECONVERGENT B2, `(.L_x_125) ;  /* 0x0000073000027945 */ /* 0x000fe80003800200 */
[----:B------:R-:W-:-:S04]  /*0200*/  IMAD.IADD R3, R3, 0x1, R6 ;  /* 0x0000000103037824 */ /* 0x000fc800078e0206 */
[----:B------:R-:W-:-:S05]  /*0210*/  IMAD R3, R0, -0xe00, R3 ;  /* 0xfffff20000037824 */ /* 0x000fca00078e0203 */
[C---:B------:R-:W-:Y:S02]  /*0220*/  ISETP.GE.U32.AND P0, PT, R3.reuse, 0x1e00, PT ;  /* 0x00001e000300780c */ /* 0x040fe40003f06070 */
[----:B------:R-:W-:-:S04]  /*0230*/  LEA.HI R4, R3, 0x1, RZ, 0x17 ;  /* 0x0000000103047811 */ /* 0x000fc800078fb8ff */
[----:B------:R-:W-:-:S07]  /*0240*/  LOP3.LUT R6, R4, 0xf, RZ, 0xc0, !PT ;  /* 0x0000000f04067812 */ /* 0x000fce00078ec0ff */
[----:B------:R-:W-:Y:S05]  /*0250*/  @!P0 BRA `(.L_x_126) ;  /* 0x0000000400b08947 */ /* 0x000fea0003800000 */
[----:B------:R-:W0:Y:S01]  /*0260*/  LDC.64 R12, c[0x0][0x380] ;  /* 0x0000e000ff0c7b82 */ /* 0x000e220000000a00 */
[----:B------:R-:W-:Y:S01]  /*0270*/  LOP3.LUT R2, R4, 0xfffff0, RZ, 0xc0, !PT ;  /* 0x00fffff004027812 */ /* 0x000fe200078ec0ff */
[----:B------:R-:W-:Y:S01]  /*0280*/  BSSY.RECONVERGENT B3, `(.L_x_127) ;  /* 0x0000068000037945 */ /* 0x000fe20003800200 */
[----:B------:R-:W-:Y:S01]  /*0290*/  LOP3.LUT R8, R7, 0x1000, RZ, 0xfc, !PT ;  /* 0x0000100007087812 */ /* 0x000fe200078efcff */
[----:B------:R-:W-:Y:S02]  /*02a0*/  IMAD R7, R0, 0xe00, R7 ;  /* 0x00000e0000077824 */ /* 0x000fe400078e0207 */
[----:B------:R-:W-:-:S07]  /*02b0*/  IMAD.MOV R2, RZ, RZ, -R2 ;  /* 0x000000ffff027224 */ /* 0x000fce00078e0a02 */
.L_x_128:
[C---:B------:R-:W-:Y:S02]  /*02c0*/  VIADD R27, R7.reuse, 0x200 ;  /* 0x00000200071b7836 */ /* 0x040fe40000000000 */
[----:B0-----:R-:W-:-:S04]  /*02d0*/  IMAD.WIDE.U32 R14, R7, 0x4, R12 ;  /* 0x00000004070e7825 */ /* 0x001fc800078e000c */
[----:B------:R-:W-:Y:S01]  /*02e0*/  IMAD.WIDE.U32 R26, R27, 0x4, R12 ;  /* 0x000000041b1a7825 */ /* 0x000fe200078e000c */
[----:B------:R0:W2:Y:S04]  /*02f0*/  LDG.E R3, desc[UR8][R14.64] ;  /* 0x000000080e037981 */ /* 0x0000a8000c1e1900 */
[----:B------:R-:W3:Y:S01]  /*0300*/  LDG.E R17, desc[UR8][R26.64] ;  /* 0x000000081a117981 */ /* 0x000ee2000c1e1900 */
[----:B------:R-:W-:-:S04]  /*0310*/  VIADD R19, R7, 0x400 ;  /* 0x0000040007137836 */ /* 0x000fc80000000000 */
[----:B------:R-:W-:-:S05]  /*0320*/  IMAD.WIDE.U32 R18, R19, 0x4, R12 ;  /* 0x0000000413127825 */ /* 0x000fca00078e000c */
[----:B------:R1:W4:Y:S01]  /*0330*/  LDG.E R16, desc[UR8][R18.64] ;  /* 0x0000000812107981 */ /* 0x000322000c1e1900 */
[C---:B------:R-:W-:Y:S02]  /*0340*/  VIADD R11, R7.reuse, 0x600 ;  /* 0x00000600070b7836 */ /* 0x040fe40000000000 */
[----:B------:R-:W-:Y:S02]  /*0350*/  VIADD R21, R7, 0x800 ;  /* 0x0000080007157836 */ /* 0x000fe40000000000 */
[----:B------:R-:W-:-:S04]  /*0360*/  IMAD.WIDE.U32 R10, R11, 0x4, R12 ;  /* 0x000000040b0a7825 */ /* 0x000fc800078e000c */
[C---:B------:R-:W-:Y:S02]  /*0370*/  VIADD R23, R7.reuse, 0xc00 ;  /* 0x00000c0007177836 */ /* 0x040fe40000000000 */
[----:B------:R-:W-:Y:S01]  /*0380*/  VIADD R9, R7, 0xa00 ;  /* 0x00000a0007097836 */ /* 0x000fe20000000000 */
[----:B------:R5:W4:Y:S01]  /*0390*/  LDG.E R10, desc[UR8][R10.64] ;  /* 0x000000080a0a7981 */ /* 0x000b22000c1e1900 */
[----:B------:R-:W-:-:S04]  /*03a0*/  IMAD.WIDE.U32 R20, R21, 0x4, R12 ;  /* 0x0000000415147825 */ /* 0x000fc800078e000c */
[----:B0-----:R-:W-:-:S04]  /*03b0*/  IMAD.WIDE.U32 R14, R23, 0x4, R12 ;  /* 0x00000004170e7825 */ /* 0x001fc800078e000c */
[--C-:B-1----:R-:W-:Y:S01]  /*03c0*/  IMAD.WIDE.U32 R18, R9, 0x4, R12.reuse ;  /* 0x0000000409127825 */ /* 0x102fe200078e000c */
[----:B------:R-:W4:Y:S03]  /*03d0*/  LDG.E R24, desc[UR8][R14.64] ;  /* 0x000000080e187981 */ /* 0x000f26000c1e1900 */
[C---:B------:R-:W-:Y:S01]  /*03e0*/  VIADD R27, R7.reuse, 0xe00 ;  /* 0x00000e00071b7836 */ /* 0x040fe20000000000 */
[----:B------:R0:W4:Y:S01]  /*03f0*/  LDG.E R9, desc[UR8][R20.64] ;  /* 0x0000000814097981 */ /* 0x000122000c1e1900 */
[----:B-----5:R-:W-:Y:S02]  /*0400*/  VIADD R11, R7, 0x1200 ;  /* 0x00001200070b7836 */ /* 0x020fe40000000000 */
[----:B------:R-:W-:Y:S01]  /*0410*/  IMAD.WIDE.U32 R26, R27, 0x4, R12 ;  /* 0x000000041b1a7825 */ /* 0x000fe200078e000c */
[----:B------:R1:W5:Y:S05]  /*0420*/  LDG.E R23, desc[UR8][R18.64] ;  /* 0x0000000812177981 */ /* 0x00036a000c1e1900 */
[----:B------:R-:W5:Y:S01]  /*0430*/  LDG.E R26, desc[UR8][R26.64] ;  /* 0x000000081a1a7981 */ /* 0x000f62000c1e1900 */
[----:B0-----:R-:W-:-:S02]  /*0440*/  VIADD R21, R7, 0x1400 ;  /* 0x0000140007157836 */ /* 0x001fc40000000000 */
[----:B-1----:R-:W-:-:S04]  /*0450*/  IMAD.WIDE.U32 R18, R11, 0x4, R12 ;  /* 0x000000040b127825 */ /* 0x002fc800078e000c */
[----:B------:R-:W-:Y:S01]  /*0460*/  IMAD.WIDE.U32 R20, R21, 0x4, R12 ;  /* 0x0000000415147825 */ /* 0x000fe200078e000c */
[----:B------:R0:W5:Y:S04]  /*0470*/  LDG.E R11, desc[UR8][R18.64] ;  /* 0x00000008120b7981 */ /* 0x000168000c1e1900 */
[----:B------:R1:W5:Y:S01]  /*0480*/  LDG.E R27, desc[UR8][R20.64] ;  /* 0x00000008141b7981 */ /* 0x000362000c1e1900 */
[C---:B0-----:R-:W-:Y:S02]  /*0490*/  VIADD R19, R7.reuse, 0x1a00 ;  /* 0x00001a0007137836 */ /* 0x041fe40000000000 */
[----:B-1----:R-:W-:-:S04]  /*04a0*/  VIADD R21, R7, 0x1e00 ;  /* 0x00001e0007157836 */ /* 0x002fc80000000000 */
[----:B------:R-:W-:-:S06]  /*04b0*/  IMAD.WIDE.U32 R20, R21, 0x4, R12 ;  /* 0x0000000415147825 */ /* 0x000fcc00078e000c */
[----:B------:R-:W5:Y:S01]  /*04c0*/  LDG.E R20, desc[UR8][R20.64] ;  /* 0x0000000814147981 */ /* 0x000f62000c1e1900 */
[----:B--2---:R-:W-:Y:S01]  /*04d0*/  ISETP.GT.AND P0, PT, R3, UR5, PT ;  /* 0x0000000503007c0c */ /* 0x004fe2000bf04270 */
[----:B------:R-:W-:Y:S01]  /*04e0*/  VIADD R3, R7, 0x1000 ;  /* 0x0000100007037836 */ /* 0x000fe20000000000 */
[----:B---3--:R-:W-:Y:S02]  /*04f0*/  ISETP.GT.AND P1, PT, R17, UR5, PT ;  /* 0x0000000511007c0c */ /* 0x008fe4000bf24270 */
[----:B------:R-:W-:Y:S02]  /*0500*/  SEL R29, RZ, 0x1, !P0 ;  /* 0x00000001ff1d7807 */ /* 0x000fe40004000000 */
[----:B------:R-:W-:Y:S01]  /*0510*/  SEL R17, RZ, 0x1, !P1 ;  /* 0x00000001ff117807 */ /* 0x000fe20004800000 */
[----:B------:R-:W-:-:S03]  /*0520*/  IMAD.WIDE.U32 R14, R3, 0x4, R12 ;  /* 0x00000004030e7825 */ /* 0x000fc600078e000c */
[----:B------:R-:W-:Y:S01]  /*0530*/  IADD3 R22, P3, P2, R17, R22, R29 ;  /* 0x0000001611167210 */ /* 0x000fe20007a7e01d */
[----:B------:R-:W-:Y:S01]  /*0540*/  VIADD R17, R7, 0x1600 ;  /* 0x0000160007117836 */ /* 0x000fe20000000000 */
[----:B------:R0:W2:Y:S01]  /*0550*/  LDG.E R3, desc[UR8][R14.64] ;  /* 0x000000080e037981 */ /* 0x0000a2000c1e1900 */
[----:B----4-:R-:W-:Y:S02]  /*0560*/  ISETP.GT.AND P1, PT, R16, UR5, PT ;  /* 0x0000000510007c0c */ /* 0x010fe4000bf24270 */
[----:B0-----:R-:W-:-:S04]  /*0570*/  IMAD.WIDE.U32 R14, R17, 0x4, R12 ;  /* 0x00000004110e7825 */ /* 0x001fc800078e000c */
[----:B------:R-:W-:Y:S01]  /*0580*/  VIADD R17, R7, 0x1800 ;  /* 0x0000180007117836 */ /* 0x000fe20000000000 */
[----:B------:R0:W3:Y:S03]  /*0590*/  LDG.E R29, desc[UR8][R14.64] ;  /* 0x000000080e1d7981 */ /* 0x0000e6000c1e1900 */
[----:B0-----:R-:W-:-:S04]  /*05a0*/  IMAD.WIDE.U32 R14, R17, 0x4, R12 ;  /* 0x00000004110e7825 */ /* 0x001fc800078e000c */
[--C-:B------:R-:W-:Y:S02]  /*05b0*/  IMAD.WIDE.U32 R16, R19, 0x4, R12.reuse ;  /* 0x0000000413107825 */ /* 0x100fe400078e000c */
[----:B------:R0:W4:Y:S02]  /*05c0*/  LDG.E R14, desc[UR8][R14.64] ;  /* 0x000000080e0e7981 */ /* 0x000124000c1e1900 */
[----:B------:R-:W-:Y:S02]  /*05d0*/  VIADD R19, R7, 0x1c00 ;  /* 0x00001c0007137836 */ /* 0x000fe40000000000 */
[----:B------:R-:W4:Y:S02]  /*05e0*/  LDG.E R16, desc[UR8][R16.64] ;  /* 0x0000000810107981 */ /* 0x000f24000c1e1900 */
[----:B------:R-:W-:-:S06]  /*05f0*/  IMAD.WIDE.U32 R18, R19, 0x4, R12 ;  /* 0x0000000413127825 */ /* 0x000fcc00078e000c */
[----:B------:R-:W4:Y:S01]  /*0600*/  LDG.E R18, desc[UR8][R18.64] ;  /* 0x0000000812127981 */ /* 0x000f22000c1e1900 */
[----:B------:R-:W-:Y:S02]  /*0610*/  ISETP.GT.AND P4, PT, R10, UR5, PT ;  /* 0x000000050a007c0c */ /* 0x000fe4000bf84270 */
[----:B------:R-:W-:Y:S02]  /*0620*/  ISETP.GT.AND P0, PT, R9, UR5, PT ;  /* 0x0000000509007c0c */ /* 0x000fe4000bf04270 */
[----:B------:R-:W-:Y:S02]  /*0630*/  SEL R10, RZ, 0x1, !P1 ;  /* 0x00000001ff0a7807 */ /* 0x000fe40004800000 */
[----:B------:R-:W-:Y:S02]  /*0640*/  SEL R9, RZ, 0x1, !P4 ;  /* 0x00000001ff097807 */ /* 0x000fe40006000000 */
[----:B-----5:R-:W-:Y:S02]  /*0650*/  ISETP.GT.AND P5, PT, R23, UR5, PT ;  /* 0x0000000517007c0c */ /* 0x020fe4000bfa4270 */
[----:B0-----:R-:W-:-:S02]  /*0660*/  IADD3 R15, P4, P6, R9, R22, R10 ;  /* 0x00000016090f7210 */ /* 0x001fc40007e9e00a */
[----:B------:R-:W-:Y:S02]  /*0670*/  ISETP.GT.AND P1, PT, R24, UR5, PT ;  /* 0x0000000518007c0c */ /* 0x000fe4000bf24270 */
[----:B------:R-:W-:Y:S02]  /*0680*/  SEL R22, RZ, 0x1, !P0 ;  /* 0x00000001ff167807 */ /* 0x000fe40004000000 */
[----:B------:R-:W-:Y:S02]  /*0690*/  SEL R9, RZ, 0x1, !P5 ;  /* 0x00000001ff097807 */ /* 0x000fe40006800000 */
[----:B------:R-:W-:Y:S02]  /*06a0*/  ISETP.GT.AND P5, PT, R26, UR5, PT ;  /* 0x000000051a007c0c */ /* 0x000fe4000bfa4270 */
[----:B------:R-:W-:Y:S02]  /*06b0*/  SEL R10, RZ, 0x1, !P1 ;  /* 0x00000001ff0a7807 */ /* 0x000fe40004800000 */
[----:B------:R-:W-:-:S02]  /*06c0*/  IADD3.X R25, PT, PT, RZ, R25, RZ, P3, P2 ;  /* 0x00000019ff197210 */ /* 0x000fc40001fe44ff */
[----:B------:R-:W-:Y:S02]  /*06d0*/  IADD3 R9, P1, P0, R9, R15, R22 ;  /* 0x0000000f09097210 */ /* 0x000fe4000783e016 */
[----:B------:R-:W-:Y:S02]  /*06e0*/  SEL R15, RZ, 0x1, !P5 ;  /* 0x00000001ff0f7807 */ /* 0x000fe40006800000 */
[----:B------:R-:W-:Y:S02]  /*06f0*/  IADD3.X R25, PT, PT, RZ, R25, RZ, P4, P6 ;  /* 0x00000019ff197210 */ /* 0x000fe400027ec4ff */
[----:B------:R-:W-:Y:S02]  /*0700*/  ISETP.GT.AND P6, PT, R11, UR5, PT ;  /* 0x000000050b007c0c */ /* 0x000fe4000bfc4270 */
[----:B------:R-:W-:Y:S02]  /*0710*/  IADD3 R15, P3, P2, R15, R9, R10 ;  /* 0x000000090f0f7210 */ /* 0x000fe40007a7e00a */
[----:B------:R-:W-:-:S02]  /*0720*/  ISETP.GT.AND P4, PT, R27, UR5, PT ;  /* 0x000000051b007c0c */ /* 0x000fc4000bf84270 */
[----:B------:R-:W-:Y:S02]  /*0730*/  SEL R9, RZ, 0x1, !P6 ;  /* 0x00000001ff097807 */ /* 0x000fe40007000000 */
[----:B------:R-:W-:Y:S01]  /*0740*/  IADD3.X R25, PT, PT, RZ, R25, RZ, P1, P0 ;  /* 0x00000019ff197210 */ /* 0x000fe20000fe04ff */
[----:B------:R-:W-:-:S03]  /*0750*/  VIADD R2, R2, 0x10 ;  /* 0x0000001002027836 */ /* 0x000fc60000000000 */
[----:B------:R-:W-:Y:S02]  /*0760*/  IADD3.X R25, PT, PT, RZ, R25, RZ, P3, P2 ;  /* 0x00000019ff197210 */ /* 0x000fe40001fe44ff */
[----:B------:R-:W-:-:S04]  /*0770*/  ISETP.GT.AND P2, PT, R20, UR5, PT ;  /* 0x0000000514007c0c */ /* 0x000fc8000bf44270 */
[----:B------:R-:W-:Y:S01]  /*0780*/  SEL R22, RZ, 0x1, !P2 ;  /* 0x00000001ff167807 */ /* 0x000fe20005000000 */
[----:B------:R-:W-:Y:S02]  /*0790*/  VIADD R8, R8, 0x2000 ;  /* 0x0000200008087836 */ /* 0x000fe40000000000 */
[----:B------:R-:W-:Y:S01]  /*07a0*/  VIADD R7, R7, 0x2000 ;  /* 0x0000200007077836 */ /* 0x000fe20000000000 */
[----:B--2---:R-:W-:-:S04]  /*07b0*/  ISETP.GT.AND P5, PT, R3, UR5, PT ;  /* 0x0000000503007c0c */ /* 0x004fc8000bfa4270 */
[----:B------:R-:W-:Y:S02]  /*07c0*/  SEL R10, RZ, 0x1, !P5 ;  /* 0x00000001ff0a7807 */ /* 0x000fe40006800000 */
[----:B---3--:R-:W-:-:S04]  /*07d0*/  ISETP.GT.AND P5, PT, R29, UR5, PT ;  /* 0x000000051d007c0c */ /* 0x008fc8000bfa4270 */
[----:B------:R-:W-:Y:S02]  /*07e0*/  SEL R3, RZ, 0x1, !P5 ;  /* 0x00000001ff037807 */ /* 0x000fe40006800000 */
[----:B----4-:R-:W-:Y:S02]  /*07f0*/  ISETP.GT.AND P6, PT, R14, UR5, PT ;  /* 0x000000050e007c0c */ /* 0x010fe4000bfc4270 */
[----:B------:R-:W-:Y:S02]  /*0800*/  SEL R14, RZ, 0x1, !P4 ;  /* 0x00000001ff0e7807 */ /* 0x000fe40006000000 */
[----:B------:R-:W-:Y:S02]  /*0810*/  IADD3 R9, P4, P5, R9, R15, R10 ;  /* 0x0000000f09097210 */ /* 0x000fe40007d9e00a */
[----:B------:R-:W-:Y:S02]  /*0820*/  ISETP.GT.AND P0, PT, R16, UR5, PT ;  /* 0x0000000510007c0c */ /* 0x000fe4000bf04270 */
[----:B------:R-:W-:-:S02]  /*0830*/  SEL R10, RZ, 0x1, !P6 ;  /* 0x00000001ff0a7807 */ /* 0x000fc40007000000 */
[----:B------:R-:W-:Y:S02]  /*0840*/  IADD3 R3, P1, P6, R3, R9, R14 ;  /* 0x0000000903037210 */ /* 0x000fe40007e3e00e */
[----:B------:R-:W-:Y:S02]  /*0850*/  SEL R9, RZ, 0x1, !P0 ;  /* 0x00000001ff097807 */ /* 0x000fe40004000000 */
[----:B------:R-:W-:Y:S02]  /*0860*/  ISETP.GT.AND P0, PT, R18, UR5, PT ;  /* 0x0000000512007c0c */ /* 0x000fe4000bf04270 */
[----:B------:R-:W-:Y:S02]  /*0870*/  IADD3.X R25, PT, PT, RZ, R25, RZ, P4, P5 ;  /* 0x00000019ff197210 */ /* 0x000fe400027ea4ff */
[----:B------:R-:W-:Y:S02]  /*0880*/  IADD3 R9, P3, P4, R9, R3, R10 ;  /* 0x0000000309097210 */ /* 0x000fe40007c7e00a */
[----:B------:R-:W-:-:S02]  /*0890*/  SEL R3, RZ, 0x1, !P0 ;  /* 0x00000001ff037807 */ /* 0x000fc40004000000 */
[----:B------:R-:W-:Y:S02]  /*08a0*/  ISETP.NE.AND P0, PT, R2, RZ, PT ;  /* 0x000000ff0200720c */ /* 0x000fe40003f05270 */
[----:B------:R-:W-:Y:S02]  /*08b0*/  IADD3.X R25, PT, PT, RZ, R25, RZ, P1, P6 ;  /* 0x00000019ff197210 */ /* 0x000fe40000fec4ff */
[----:B------:R-:W-:Y:S02]  /*08c0*/  IADD3 R22, P1, P2, R22, R9, R3 ;  /* 0x0000000916167210 */ /* 0x000fe40007a3e003 */
[----:B------:R-:W-:-:S04]  /*08d0*/  IADD3.X R25, PT, PT, RZ, R25, RZ, P3, P4 ;  /* 0x00000019ff197210 */ /* 0x000fc80001fe84ff */
[----:B------:R-:W-:-:S03]  /*08e0*/  IADD3.X R25, PT, PT, RZ, R25, RZ, P1, P2 ;  /* 0x00000019ff197210 */ /* 0x000fc60000fe44ff */
[----:B------:R-:W-:Y:S05]  /*08f0*/  @P0 BRA `(.L_x_128) ;  /* 0xfffffff800700947 */ /* 0x000fea000383ffff */
[----:B------:R-:W-:Y:S05]  /*0900*/  BSYNC.RECONVERGENT B3 ;  /* 0x0000000000037941 */ /* 0x000fea0003800200 */
.L_x_127:
[----:B------:R-:W-:-:S07]  /*0910*/  VIADD R7, R8, 0xfffff000 ;  /* 0xfffff00008077836 */ /* 0x000fce0000000000 */
.L_x_126:
[----:B------:R-:W-:Y:S05]  /*0920*/  BSYNC.RECONVERGENT B2 ;  /* 0x0000000000027941 */ /* 0x000fea0003800200 */
.L_x_125:
[----:B------:R-:W-:-:S13]  /*0930*/  ISETP.NE.AND P0, PT, R6, RZ, PT ;  /* 0x000000ff0600720c */ /* 0x000fda0003f05270 */
[----:B------:R-:W-:Y:S05]  /*0940*/  @!P0 BRA `(.L_x_124) ;  /* 0x0000000400a88947 */ /* 0x000fea0003800000 */
[----:B------:R-:W-:Y:S01]  /*0950*/  ISETP.GE.U32.AND P1, PT, R6, 0x8, PT ;  /* 0x000000080600780c */ /* 0x000fe20003f26070 */
[----:B------:R-:W-:Y:S01]  /*0960*/  BSSY.RECONVERGENT B2, `(.L_x_129) ;  /* 0x0000037000027945 */ /* 0x000fe20003800200 */
[----:B------:R-:W-:-:S04]  /*0970*/  LOP3.LUT R20, R4, 0x7, RZ, 0xc0, !PT ;  /* 0x0000000704147812 */ /* 0x000fc800078ec0ff */
[----:B------:R-:W-:-:S07]  /*0980*/  ISETP.NE.AND P0, PT, R20, RZ, PT ;  /* 0x000000ff1400720c */ /* 0x000fce0003f05270 */
[----:B------:R-:W-:Y:S06]  /*0990*/  @!P1 BRA `(.L_x_130) ;  /* 0x0000000000cc9947 */ /* 0x000fec0003800000 */
[----:B------:R-:W0:Y:S01]  /*09a0*/  LDC.64 R2, c[0x0][0x380] ;  /* 0x0000e000ff027b82 */ /* 0x000e220000000a00 */
[----:B------:R-:W-:Y:S01]  /*09b0*/  IMAD R17, R0, 0xe00, R7 ;  /* 0x00000e0000117824 */ /* 0x000fe200078e0207 */
[----:B------:R-:W1:Y:S03]  /*09c0*/  LDCU UR4, c[0x0][0x38c] ;  /* 0x00007180ff0477ac */ /* 0x000e660008000800 */
[C---:B------:R-:W-:Y:S02]  /*09d0*/  VIADD R15, R17.reuse, 0x200 ;  /* 0x00000200110f7836 */ /* 0x040fe40000000000 */
[C---:B------:R-:W-:Y:S02]  /*09e0*/  VIADD R27, R17.reuse, 0x400 ;  /* 0x00000400111b7836 */ /* 0x040fe40000000000 */
[C---:B------:R-:W-:Y:S02]  /*09f0*/  VIADD R9, R17.reuse, 0x600 ;  /* 0x0000060011097836 */ /* 0x040fe40000000000 */
[----:B------:R-:W-:-:S02]  /*0a00*/  VIADD R11, R17, 0x800 ;  /* 0x00000800110b7836 */ /* 0x000fc40000000000 */
[C---:B------:R-:W-:Y:S02]  /*0a10*/  VIADD R13, R17.reuse, 0xa00 ;  /* 0x00000a00110d7836 */ /* 0x040fe40000000000 */
[C---:B------:R-:W-:Y:S02]  /*0a20*/  VIADD R21, R17.reuse, 0xc00 ;  /* 0x00000c0011157836 */ /* 0x040fe40000000000 */
[----:B0-----:R-:W-:-:S04]  /*0a30*/  IMAD.WIDE.U32 R18, R17, 0x4, R2 ;  /* 0x0000000411127825 */ /* 0x001fc800078e0002 */
[--C-:B------:R-:W-:Y:S01]  /*0a40*/  IMAD.WIDE.U32 R14, R15, 0x4, R2.reuse ;  /* 0x000000040f0e7825 */ /* 0x100fe200078e0002 */
[----:B------:R-:W1:Y:S03]  /*0a50*/  LDG.E R6, desc[UR8][R18.64] ;  /* 0x0000000812067981 */ /* 0x000e66000c1e1900 */
[--C-:B------:R-:W-:Y:S01]  /*0a60*/  IMAD.WIDE.U32 R26, R27, 0x4, R2.reuse ;  /* 0x000000041b1a7825 */ /* 0x100fe200078e0002 */
[----:B------:R0:W2:Y:S03]  /*0a70*/  LDG.E R16, desc[UR8][R14.64] ;  /* 0x000000080e107981 */ /* 0x0000a6000c1e1900 */
[--C-:B------:R-:W-:Y:S02]  /*0a80*/  IMAD.WIDE.U32 R8, R9, 0x4, R2.reuse ;  /* 0x0000000409087825 */ /* 0x100fe400078e0002 */
[----:B------:R-:W3:Y:S02]  /*0a90*/  LDG.E R26, desc[UR8][R26.64] ;  /* 0x000000081a1a7981 */ /* 0x000ee4000c1e1900 */
[----:B------:R-:W-:-:S02]  /*0aa0*/  IMAD.WIDE.U32 R10, R11, 0x4, R2 ;  /* 0x000000040b0a7825 */ /* 0x000fc400078e0002 */
[----:B------:R4:W5:Y:S02]  /*0ab0*/  LDG.E R8, desc[UR8][R8.64] ;  /* 0x0000000808087981 */ /* 0x000964000c1e1900 */
[--C-:B------:R-:W-:Y:S02]  /*0ac0*/  IMAD.WIDE.U32 R12, R13, 0x4, R2.reuse ;  /* 0x000000040d0c7825 */ /* 0x100fe400078e0002 */
[----:B------:R-:W5:Y:S02]  /*0ad0*/  LDG.E R10, desc[UR8][R10.64] ;  /* 0x000000080a0a7981 */ /* 0x000f64000c1e1900 */
[----:B------:R-:W-:Y:S02]  /*0ae0*/  VIADD R17, R17, 0xe00 ;  /* 0x00000e0011117836 */ /* 0x000fe40000000000 */
[--C-:B0-----:R-:W-:Y:S01]  /*0af0*/  IMAD.WIDE.U32 R14, R21, 0x4, R2.reuse ;  /* 0x00000004150e7825 */ /* 0x101fe200078e0002 */
[----:B------:R-:W5:Y:S03]  /*0b00*/  LDG.E R12, desc[UR8][R12.64] ;  /* 0x000000080c0c7981 */ /* 0x000f66000c1e1900 */
[----:B------:R-:W-:-:S02]  /*0b10*/  IMAD.WIDE.U32 R2, R17, 0x4, R2 ;  /* 0x0000000411027825 */ /* 0x000fc400078e0002 */
[----:B------:R-:W5:Y:S04]  /*0b20*/  LDG.E R14, desc[UR8][R14.64] ;  /* 0x000000080e0e7981 */ /* 0x000f68000c1e1900 */
[----:B------:R0:W5:Y:S01]  /*0b30*/  LDG.E R2, desc[UR8][R2.64] ;  /* 0x0000000802027981 */ /* 0x000162000c1e1900 */
[----:B------:R-:W-:Y:S01]  /*0b40*/  VIADD R7, R7, 0x1000 ;  /* 0x0000100007077836 */ /* 0x000fe20000000000 */
[----:B-1----:R-:W-:Y:S02]  /*0b50*/  ISETP.GT.AND P1, PT, R6, UR4, PT ;  /* 0x0000000406007c0c */ /* 0x002fe4000bf24270 */
[----:B--2---:R-:W-:Y:S02]  /*0b60*/  ISETP.GT.AND P2, PT, R16, UR4, PT ;  /* 0x0000000410007c0c */ /* 0x004fe4000bf44270 */
[----:B------:R-:W-:-:S02]  /*0b70*/  SEL R6, RZ, 0x1, !P1 ;  /* 0x00000001ff067807 */ /* 0x000fc40004800000 */
[----:B----4-:R-:W-:Y:S02]  /*0b80*/  SEL R9, RZ, 0x1, !P2 ;  /* 0x00000001ff097807 */ /* 0x010fe40005000000 */
[----:B---3--:R-:W-:Y:S02]  /*0b90*/  ISETP.GT.AND P1, PT, R26, UR4, PT ;  /* 0x000000041a007c0c */ /* 0x008fe4000bf24270 */
[----:B-----5:R-:W-:Y:S02]  /*0ba0*/  ISETP.GT.AND P2, PT, R8, UR4, PT ;  /* 0x0000000408007c0c */ /* 0x020fe4000bf44270 */
[----:B------:R-:W-:Y:S02]  /*0bb0*/  IADD3 R22, P5, P6, R9, R22, R6 ;  /* 0x0000001609167210 */ /* 0x000fe40007ebe006 */
[----:B------:R-:W-:Y:S02]  /*0bc0*/  SEL R9, RZ, 0x1, !P1 ;  /* 0x00000001ff097807 */ /* 0x000fe40004800000 */
[----:B------:R-:W-:-:S02]  /*0bd0*/  SEL R8, RZ, 0x1, !P2 ;  /* 0x00000001ff087807 */ /* 0x000fc40005000000 */
[----:B------:R-:W-:Y:S02]  /*0be0*/  ISETP.GT.AND P3, PT, R10, UR4, PT ;  /* 0x000000040a007c0c */ /* 0x000fe4000bf64270 */
[----:B------:R-:W-:Y:S02]  /*0bf0*/  ISETP.GT.AND P4, PT, R12, UR4, PT ;  /* 0x000000040c007c0c */ /* 0x000fe4000bf84270 */
[----:B------:R-:W-:Y:S02]  /*0c00*/  IADD3 R8, P1, P2, R8, R22, R9 ;  /* 0x0000001608087210 */ /* 0x000fe40007a3e009 */
[----:B------:R-:W-:Y:S02]  /*0c10*/  SEL R6, RZ, 0x1, !P3 ;  /* 0x00000001ff067807 */ /* 0x000fe40005800000 */
[----:B0-----:R-:W-:Y:S02]  /*0c20*/  SEL R3, RZ, 0x1, !P4 ;  /* 0x00000001ff037807 */ /* 0x001fe40006000000 */
[----:B------:R-:W-:-:S02]  /*0c30*/  ISETP.GT.AND P4, PT, R14, UR4, PT ;  /* 0x000000040e007c0c */ /* 0x000fc4000bf84270 */
[----:B------:R-:W-:Y:S02]  /*0c40*/  ISETP.GT.AND P3, PT, R2, UR4, PT ;  /* 0x0000000402007c0c */ /* 0x000fe4000bf64270 */
[----:B------:R-:W-:Y:S02]  /*0c50*/  IADD3.X R25, PT, PT, RZ, R25, RZ, P5, P6 ;  /* 0x00000019ff197210 */ /* 0x000fe40002fec4ff */
[----:B------:R-:W-:Y:S02]  /*0c60*/  IADD3 R2, P5, P6, R3, R8, R6 ;  /* 0x0000000803027210 */ /* 0x000fe40007ebe006 */
[----:B------:R-:W-:Y:S02]  /*0c70*/  SEL R3, RZ, 0x1, !P4 ;  /* 0x00000001ff037807 */ /* 0x000fe40006000000 */
[----:B------:R-:W-:Y:S02]  /*0c80*/  SEL R22, RZ, 0x1, !P3 ;  /* 0x00000001ff167807 */ /* 0x000fe40005800000 */
[----:B------:R-:W-:-:S02]  /*0c90*/  IADD3.X R25, PT, PT, RZ, R25, RZ, P1, P2 ;  /* 0x00000019ff197210 */ /* 0x000fc40000fe44ff */
[----:B------:R-:W-:Y:S02]  /*0ca0*/  IADD3 R22, P1, P2, R22, R2, R3 ;  /* 0x0000000216167210 */ /* 0x000fe40007a3e003 */
[----:B------:R-:W-:-:S04]  /*0cb0*/  IADD3.X R25, PT, PT, RZ, R25, RZ, P5, P6 ;  /* 0x00000019ff197210 */ /* 0x000fc80002fec4ff */
[----:B------:R-:W-:-:S07]  /*0cc0*/  IADD3.X R25, PT, PT, RZ, R25, RZ, P1, P2 ;  /* 0x00000019ff197210 */ /* 0x000fce0000fe44ff */
.L_x_130:
[----:B------:R-:W-:Y:S05]  /*0cd0*/  BSYNC.RECONVERGENT B2 ;  /* 0x0000000000027941 */ /* 0x000fea0003800200 */
.L_x_129:
        /* <DEDUP_REMOVED lines=12> */
[----:B0-----:R-:W-:-:S04]  /*0da0*/  IMAD.WIDE.U32 R8, R9, 0x4, R2 ;  /* 0x0000000409087825 */ /* 0x001fc800078e0002 */
[--C-:B------:R-:W-:Y:S02]  /*0db0*/  IMAD.WIDE.U32 R10, R11, 0x4, R2.reuse ;  /* 0x000000040b0a7825 */ /* 0x100fe400078e0002 */
[----:B------:R-:W1:Y:S02]  /*0dc0*/  LDG.E R8, desc[UR8][R8.64] ;  /* 0x0000000808087981 */ /* 0x000e64000c1e1900 */
[--C-:B------:R-:W-:Y:S02]  /*0dd0*/  IMAD.WIDE.U32 R12, R13, 0x4, R2.reuse ;  /* 0x000000040d0c7825 */ /* 0x100fe400078e0002 */
[----:B------:R-:W2:Y:S02]  /*0de0*/  LDG.E R10, desc[UR8][R10.64] ;  /* 0x000000080a0a7981 */ /* 0x000ea4000c1e1900 */
[----:B------:R-:W-:Y:S02]  /*0df0*/  IMAD.WIDE.U32 R2, R15, 0x4, R2 ;  /* 0x000000040f027825 */ /* 0x000fe400078e0002 */
[----:B------:R-:W3:Y:S04]  /*0e00*/  LDG.E R12, desc[UR8][R12.64] ;  /* 0x000000080c0c7981 */ /* 0x000ee8000c1e1900 */
[----:B------:R-:W4:Y:S01]  /*0e10*/  LDG.E R2, desc[UR8][R2.64] ;  /* 0x0000000802027981 */ /* 0x000f22000c1e1900 */
[----:B------:R-:W-:Y:S01]  /*0e20*/  VIADD R7, R7, 0x800 ;  /* 0x0000080007077836 */ /* 0x000fe20000000000 */
[----:B-1----:R-:W-:-:S02]  /*0e30*/  ISETP.GT.AND P1, PT, R8, UR4, PT ;  /* 0x0000000408007c0c */ /* 0x002fc4000bf24270 */
[----:B--2---:R-:W-:Y:S02]  /*0e40*/  ISETP.GT.AND P2, PT, R10, UR4, PT ;  /* 0x000000040a007c0c */ /* 0x004fe4000bf44270 */
[----:B------:R-:W-:Y:S02]  /*0e50*/  SEL R15, RZ, 0x1, !P1 ;  /* 0x00000001ff0f7807 */ /* 0x000fe40004800000 */
[----:B---3--:R-:W-:Y:S02]  /*0e60*/  ISETP.GT.AND P3, PT, R12, UR4, PT ;  /* 0x000000040c007c0c */ /* 0x008fe4000bf64270 */
[----:B------:R-:W-:Y:S02]  /*0e70*/  SEL R6, RZ, 0x1, !P2 ;  /* 0x00000001ff067807 */ /* 0x000fe40005000000 */
[----:B----4-:R-:W-:Y:S02]  /*0e80*/  ISETP.GT.AND P4, PT, R2, UR4, PT ;  /* 0x0000000402007c0c */ /* 0x010fe4000bf84270 */
[----:B------:R-:W-:-:S02]  /*0e90*/  SEL R9, RZ, 0x1, !P3 ;  /* 0x00000001ff097807 */ /* 0x000fc40005800000 */
[----:B------:R-:W-:Y:S02]  /*0ea0*/  SEL R8, RZ, 0x1, !P4 ;  /* 0x00000001ff087807 */ /* 0x000fe40006000000 */
[----:B------:R-:W-:-:S04]  /*0eb0*/  IADD3 R6, P1, P2, R6, R22, R15 ;  /* 0x0000001606067210 */ /* 0x000fc80007a3e00f */
[----:B------:R-:W-:Y:S02]  /*0ec0*/  IADD3 R22, P3, P4, R8, R6, R9 ;  /* 0x0000000608167210 */ /* 0x000fe40007c7e009 */
[----:B------:R-:W-:-:S04]  /*0ed0*/  IADD3.X R25, PT, PT, RZ, R25, RZ, P1, P2 ;  /* 0x00000019ff197210 */ /* 0x000fc80000fe44ff */
[----:B------:R-:W-:-:S07]  /*0ee0*/  IADD3.X R25, PT, PT, RZ, R25, RZ, P3, P4 ;  /* 0x00000019ff197210 */ /* 0x000fce0001fe84ff */
.L_x_132:
[----:B------:R-:W-:Y:S05]  /*0ef0*/  BSYNC.RECONVERGENT B2 ;  /* 0x0000000000027941 */ /* 0x000fea0003800200 */
.L_x_131:
[----:B------:R-:W-:Y:S05]  /*0f00*/  @!P0 BRA `(.L_x_124) ;  /* 0x0000000000388947 */ /* 0x000fea0003800000 */
[----:B------:R-:W0:Y:S01]  /*0f10*/  LDC.64 R8, c[0x0][0x380] ;  /* 0x0000e000ff087b82 */ /* 0x000e220000000a00 */
[----:B------:R-:W-:Y:S02]  /*0f20*/  IMAD R7, R0, 0xe00, R7 ;  /* 0x00000e0000077824 */ /* 0x000fe400078e0207 */
[----:B------:R-:W-:-:S07]  /*0f30*/  IMAD.MOV R4, RZ, RZ, -R4 ;  /* 0x000000ffff047224 */ /* 0x000fce00078e0a04 */
.L_x_133:
[C---:B0-----:R-:W-:Y:S01]  /*0f40*/  IMAD.WIDE.U32 R2, R7.reuse, 0x4, R8 ;  /* 0x0000000407027825 */ /* 0x041fe200078e0008 */
        /* <DEDUP_REMOVED lines=10> */
.L_x_124:
[----:B------:R-:W-:Y:S05]  /*0ff0*/  BSYNC.RECONVERGENT B1 ;  /* 0x0000000000017941 */ /* 0x000fea0003800200 */
.L_x_123:
[----:B------:R-:W-:-:S13]  /*1000*/  ISETP.GE.U32.AND P0, PT, R28, 0x200, PT ;  /* 0x000002001c00780c */ /* 0x000fda0003f06070 */
        /* <DEDUP_REMOVED lines=23> */
[C---:B------:R-:W-:Y:S01]  /*1180*/  ISETP.GT.AND P0, PT, R10.reuse, 0x17, PT ;  /* 0x000000170a00780c */ /* 0x040fe20003f04270 */
[----:B------:R-:W-:Y:S01]  /*1190*/  IMAD.X R4, R3, 0x1, R6, P1 ;  /* 0x0000000103047824 */ /* 0x000fe200008e0606 */
[----:B------:R-:W-:-:S04]  /*11a0*/  ISETP.NE.AND P1, PT, R10, RZ, PT ;  /* 0x000000ff0a00720c */ /* 0x000fc80003f25270 */
[----:B------:R-:W1:Y:S09]  /*11b0*/  SHFL.DOWN PT, R3, R4, 0x8, 0x1f ;  /* 0x09001f0004037f89 */ /* 0x000e7200000e0000 */
[----:B------:R-:W2:Y:S01]  /*11c0*/  @!P1 S2R R7, SR_CgaCtaId ;  /* 0x0000000000079919 */ /* 0x000ea20000008800 */
[----:B------:R-:W-:-:S02]  /*11d0*/  @!P1 MOV R6, 0x400 ;  /* 0x0000040000069802 */ /* 0x000fc40000000f00 */
[----:B0-----:R-:W-:-:S04]  /*11e0*/  SEL R2, R2, RZ, !P0 ;  /* 0x000000ff02027207 */ /* 0x001fc80004000000 */
[----:B------:R-:W-:Y:S02]  /*11f0*/  IADD3 R9, P2, PT, R2, R11, RZ ;  /* 0x0000000b02097210 */ /* 0x000fe40007f5e0ff */
[----:B-1----:R-:W-:-:S03]  /*1200*/  SEL R3, R3, RZ, !P0 ;  /* 0x000000ff03037207 */ /* 0x002fc60004000000 */
[----:B------:R-:W0:Y:S01]  /*1210*/  SHFL.DOWN PT, R2, R9, 0x10, 0x1f ;  /* 0x0a001f0009027f89 */ /* 0x000e2200000e0000 */
[----:B------:R-:W-:Y:S01]  /*1220*/  ISETP.GT.AND P0, PT, R10, 0xf, PT ;  /* 0x0000000f0a00780c */ /* 0x000fe20003f04270 */
[----:B------:R-:W-:Y:S01]  /*1230*/  IMAD.X R8, R3, 0x1, R4, P2 ;  /* 0x0000000103087824 */ /* 0x000fe200010e0604 */
[----:B------:R-:W-:-:S04]  /*1240*/  @!P1 SHF.R.U32.HI R4, RZ, 0x2, R5 ;  /* 0x00000002ff049819 */ /* 0x000fc80000011605 */
[----:B------:R-:W1:Y:S01]  /*1250*/  SHFL.DOWN PT, R3, R8, 0x10, 0x1f ;  /* 0x0a001f0008037f89 */ /* 0x000e6200000e0000 */
[----:B------:R-:W-:Y:S02]  /*1260*/  @!P1 LOP3.LUT R4, R4, 0xf8, RZ, 0xc0, !PT ;  /* 0x000000f804049812 */ /* 0x000fe400078ec0ff */
[----:B--2---:R-:W-:-:S05]  /*1270*/  @!P1 LEA R7, R7, R6, 0x18 ;  /* 0x0000000607079211 */ /* 0x004fca00078ec0ff */
[----:B------:R-:W-:Y:S01]  /*1280*/  @!P1 IMAD.IADD R7, R4, 0x1, R7 ;  /* 0x0000000104079824 */ /* 0x000fe200078e0207 */
[----:B0-----:R-:W-:-:S04]  /*1290*/  SEL R2, R2, RZ, !P0 ;  /* 0x000000ff02027207 */ /* 0x001fc80004000000 */
[----:B------:R-:W-:Y:S02]  /*12a0*/  IADD3 R2, P2, PT, R2, R9, RZ ;  /* 0x0000000902027210 */ /* 0x000fe40007f5e0ff */
[----:B-1----:R-:W-:Y:S02]  /*12b0*/  SEL R3, R3, RZ, !P0 ;  /* 0x000000ff03037207 */ /* 0x002fe40004000000 */
[----:B------:R-:W-:-:S03]  /*12c0*/  ISETP.NE.AND P0, PT, R5, RZ, PT ;  /* 0x000000ff0500720c */ /* 0x000fc60003f05270 */
        /* <DEDUP_REMOVED lines=9> */
[----:B-1----:R-:W1:Y:S04]  /*1360*/  LDS.128 R4, [UR4+0x30] ;  /* 0x00003004ff047984 */ /* 0x002e680008000c00 */
        /* <DEDUP_REMOVED lines=22> */
.L_x_134:
[----:B------:R-:W-:-:S04]  /*14d0*/  LOP3.LUT R2, R5, 0x3e0, RZ, 0xc0, !PT ;  /* 0x000003e005027812 */ /* 0x000fc800078ec0ff */
[----:B------:R-:W-:Y:S01]  /*14e0*/  LOP3.LUT R7, RZ, R2, RZ, 0x33, !PT ;  /* 0x00000002ff077212 */ /* 0x000fe200078e33ff */
[----:B------:R-:W-:Y:S02]  /*14f0*/  VIADD R3, R2, 0x20 ;  /* 0x0000002002037836 */ /* 0x000fe40000000000 */
[----:B------:R-:W0:Y:S02]  /*1500*/  S2R R2, SR_LANEID ;  /* 0x0000000000027919 */ /* 0x000e240000000000 */
[----:B------:R-:W-:Y:S01]  /*1510*/  IMAD.IADD R7, R28, 0x1, R7 ;  /* 0x000000011c077824 */ /* 0x000fe200078e0207 */
[----:B------:R-:W-:-:S04]  /*1520*/  ISETP.GT.U32.AND P0, PT, R3, R28, PT ;  /* 0x0000001c0300720c */ /* 0x000fc80003f04070 */
        /* <DEDUP_REMOVED lines=11> */
[----:B------:R-:W-:Y:S01]  /*15e0*/  ISETP.GT.AND P0, PT, R6, R7, PT ;  /* 0x000000070600720c */ /* 0x000fe20003f04270 */
[----:B------:R-:W-:Y:S02]  /*15f0*/  VIADD R6, R2, 0x4 ;  /* 0x0000000402067836 */ /* 0x000fe40000000000 */
[----:B------:R-:W1:Y:S01]  /*1600*/  SHFL.DOWN PT, R4, R9, 0x2, R7 ;  /* 0x0840000009047989 */ /* 0x000e6200000e0007 */
[----:B0-----:R-:W-:-:S04]  /*1610*/  SEL R3, R3, RZ, !P0 ;  /* 0x000000ff03037207 */ /* 0x001fc80004000000 */
[----:B------:R-:W-:Y:S02]  /*1620*/  IADD3 R8, P1, PT, R3, R10, RZ ;  /* 0x0000000a03087210 */ /* 0x000fe40007f3e0ff */
[----:B-1----:R-:W-:Y:S02]  /*1630*/  SEL R4, R4, RZ, !P0 ;  /* 0x000000ff04047207 */ /* 0x002fe40004000000 */
[----:B------:R-:W-:Y:S01]  /*1640*/  ISETP.GT.AND P0, PT, R6, R7, PT ;  /* 0x000000070600720c */ /* 0x000fe20003f04270 */
[----:B------:R-:W0:Y:S01]  /*1650*/  SHFL.DOWN PT, R3, R8, 0x4, R7 ;  /* 0x0880000008037989 */ /* 0x000e2200000e0007 */
[----:B------:R-:W-:Y:S02]  /*1660*/  VIADD R6, R2, 0x8 ;  /* 0x0000000802067836 */ /* 0x000fe40000000000 */
[----:B------:R-:W-:Y:S02]  /*1670*/  IMAD.X R11, R4, 0x1, R9, P1 ;  /* 0x00000001040b7824 */ /* 0x000fe400008e0609 */
[----:B------:R-:W-:-:S03]  /*1680*/  VIADD R2, R2, 0x10 ;  /* 0x0000001002027836 */ /* 0x000fc60000000000 */
[----:B------:R-:W1:Y:S01]  /*1690*/  SHFL.DOWN PT, R4, R11, 0x4, R7 ;  /* 0x088000000b047989 */ /* 0x000e6200000e0007 */
[----:B0-----:R-:W-:-:S04]  /*16a0*/  SEL R3, R3, RZ, !P0 ;  /* 0x000000ff03037207 */ /* 0x001fc80004000000 */
[----:B------:R-:W-:Y:S02]  /*16b0*/  IADD3 R10, P1, PT, R3, R8, RZ ;  /* 0x00000008030a7210 */ /* 0x000fe40007f3e0ff */
[----:B-1----:R-:W-:-:S03]  /*16c0*/  SEL R4, R4, RZ, !P0 ;  /* 0x000000ff04047207 */ /* 0x002fc60004000000 */
[----:B------:R-:W0:Y:S01]  /*16d0*/  SHFL.DOWN PT, R3, R10, 0x8, R7 ;  /* 0x090000000a037989 */ /* 0x000e2200000e0007 */
[----:B------:R-:W-:Y:S01]  /*16e0*/  ISETP.GT.AND P0, PT, R6, R7, PT ;  /* 0x000000070600720c */ /* 0x000fe20003f04270 */
[----:B------:R-:W-:Y:S02]  /*16f0*/  IMAD.X R9, R4, 0x1, R11, P1 ;  /* 0x0000000104097824 */ /* 0x000fe400008e060b */
[----:B------:R-:W1:Y:S03]  /*1700*/  @!P2 S2R R11, SR_CgaCtaId ;  /* 0x00000000000ba919 */ /* 0x000e660000008800 */
[----:B------:R-:W2:Y:S01]  /*1710*/  SHFL.DOWN PT, R4, R9, 0x8, R7 ;  /* 0x0900000009047989 */ /* 0x000ea200000e0007 */
[----:B0-----:R-:W-:-:S04]  /*1720*/  SEL R3, R3, RZ, !P0 ;  /* 0x000000ff03037207 */ /* 0x001fc80004000000 */
[----:B------:R-:W-:-:S05]  /*1730*/  IADD3 R6, P1, PT, R3, R10, RZ ;  /* 0x0000000a03067210 */ /* 0x000fca0007f3e0ff */
[----:B------:R-:W0:Y:S01]  /*1740*/  SHFL.DOWN PT, R3, R6, 0x10, R7 ;  /* 0x0a00000006037989 */ /* 0x000e2200000e0007 */
[----:B--2---:R-:W-:Y:S02]  /*1750*/  SEL R4, R4, RZ, !P0 ;  /* 0x000000ff04047207 */ /* 0x004fe40004000000 */
[----:B------:R-:W-:Y:S02]  /*1760*/  ISETP.GT.AND P0, PT, R2, R7, PT ;  /* 0x000000070200720c */ /* 0x000fe40003f04270 */
[----:B------:R-:W-:Y:S01]  /*1770*/  @!P2 MOV R2, 0x400 ;  /* 0x000004000002a802 */ /* 0x000fe20000000f00 */
[----:B------:R-:W-:Y:S01]  /*1780*/  IMAD.X R8, R4, 0x1, R9, P1 ;  /* 0x0000000104087824 */ /* 0x000fe200008e0609 */
[----:B------:R-:W-:Y:S02]  /*1790*/  @!P2 SHF.R.U32.HI R9, RZ, 0x2, R5 ;  /* 0x00000002ff09a819 */ /* 0x000fe40000011605 */
[----:B-1----:R-:W-:Y:S02]  /*17a0*/  @!P2 LEA R10, R11, R2, 0x18 ;  /* 0x000000020b0aa211 */ /* 0x002fe400078ec0ff */
[----:B------:R-:W1:Y:S01]  /*17b0*/  SHFL.DOWN PT, R4, R8, 0x10, R7 ;  /* 0x0a00000008047989 */ /* 0x000e6200000e0007 */
[----:B------:R-:W-:-:S05]  /*17c0*/  @!P2 LOP3.LUT R9, R9, 0xf8, RZ, 0xc0, !PT ;  /* 0x000000f80909a812 */ /* 0x000fca00078ec0ff */
        /* <DEDUP_REMOVED lines=9> */
[----:B------:R-:W1:Y:S01]  /*1860*/  S2UR UR5, SR_CgaCtaId ;  /* 0x00000000000579c3 */ /* 0x000e620000008800 */
[----:B------:R-:W-:Y:S01]  /*1870*/  UMOV UR4, 0x400 ;  /* 0x0000040000047882 */ /* 0x000fe20000000000 */
[C---:B------:R-:W-:Y:S02]  /*1880*/  ISETP.GT.U32.AND P1, PT, R28.reuse, 0x20, PT ;  /* 0x000000201c00780c */ /* 0x040fe40003f24070 */
[C---:B------:R-:W-:Y:S02]  /*1890*/  ISETP.GT.U32.AND P2, PT, R28.reuse, 0x40, PT ;  /* 0x000000401c00780c */ /* 0x040fe40003f44070 */
[C---:B------:R-:W-:Y:S02]  /*18a0*/  ISETP.GT.U32.AND P3, PT, R28.reuse, 0x80, PT ;  /* 0x000000801c00780c */ /* 0x040fe40003f64070 */
[C---:B------:R-:W-:Y:S02]  /*18b0*/  ISETP.GT.U32.AND P5, PT, R28.reuse, 0x180, PT ;  /* 0x000001801c00780c */ /* 0x040fe40003fa4070 */
[----:B------:R-:W-:Y:S01]  /*18c0*/  ISETP.GT.U32.AND P6, PT, R28, 0x1a0, PT ;  /* 0x000001a01c00780c */ /* 0x000fe20003fc4070 */
[----:B-1----:R-:W-:-:S09]  /*18d0*/  ULEA UR4, UR5, UR4, 0x18 ;  /* 0x0000000405047291 */ /* 0x002fd2000f8ec0ff */
[----:B------:R-:W1:Y:S04]  /*18e0*/  LDS.64 R12, [UR4+0x18] ;  /* 0x00001804ff0c7984 */ /* 0x000e680008000a00 */
[----:B------:R-:W2:Y:S04]  /*18f0*/  LDS.128 R16, [UR4+0x20] ;  /* 0x00002004ff107984 */ /* 0x000ea80008000c00 */
[----:B------:R-:W3:Y:S04]  /*1900*/  LDS.128 R4, [UR4+0x30] ;  /* 0x00003004ff047984 */ /* 0x000ee80008000c00 */
[----:B0-----:R-:W0:Y:S04]  /*1910*/  LDS.128 R8, [UR4+0x40] ;  /* 0x00004004ff087984 */ /* 0x001e280008000c00 */
[----:B------:R-:W-:Y:S01]  /*1920*/  LDS.128 R24, [UR4+0x80] ;  /* 0x00008004ff187984 */ /* 0x000fe20008000c00 */
[----:B-1----:R-:W-:-:S02]  /*1930*/  SEL R22, R12, RZ, P1 ;  /* 0x000000ff0c167207 */ /* 0x002fc40000800000 */
[----:B------:R-:W-:Y:S02]  /*1940*/  SEL R23, R13, RZ, P1 ;  /* 0x000000ff0d177207 */ /* 0x000fe40000800000 */
[----:B--2---:R-:W-:Y:S01]  /*1950*/  SEL R21, R16, RZ, P2 ;  /* 0x000000ff10157207 */ /* 0x004fe20001000000 */
[----:B------:R-:W1:Y:S01]  /*1960*/  LDS.128 R12, [UR4+0x50] ;  /* 0x00005004ff0c7984 */ /* 0x000e620008000c00 */
[----:B------:R-:W-:Y:S02]  /*1970*/  ISETP.GT.U32.AND P1, PT, R28, 0x60, PT ;  /* 0x000000601c00780c */ /* 0x000fe40003f24070 */
[----:B------:R-:W-:Y:S02]  /*1980*/  SEL R20, R17, RZ, P2 ;  /* 0x000000ff11147207 */ /* 0x000fe40001000000 */
[----:B------:R-:W-:Y:S02]  /*1990*/  IADD3 R16, P2, P4, R21, R22, R2 ;  /* 0x0000001615107210 */ /* 0x000fe40007c5e002 */
[----:B------:R-:W-:-:S02]  /*19a0*/  SEL R17, R18, RZ, P1 ;  /* 0x000000ff12117207 */ /* 0x000fc40000800000 */
[----:B---3--:R-:W-:Y:S02]  /*19b0*/  SEL R4, R4, RZ, P3 ;  /* 0x000000ff04047207 */ /* 0x008fe40001800000 */
[----:B------:R-:W-:Y:S02]  /*19c0*/  IADD3.X R20, PT, PT, R20, R23, R3, P2, P4 ;  /* 0x0000001714147210 */ /* 0x000fe400017e8403 */
[----:B------:R-:W-:Y:S02]  /*19d0*/  SEL R3, R5, RZ, P3 ;  /* 0x000000ff05037207 */ /* 0x000fe40001800000 */
[----:B------:R-:W-:Y:S02]  /*19e0*/  SEL R2, R19, RZ, P1 ;  /* 0x000000ff13027207 */ /* 0x000fe40000800000 */
[----:B------:R-:W-:Y:S02]  /*19f0*/  IADD3 R4, P3, P4, R4, R16, R17 ;  /* 0x0000001004047210 */ /* 0x000fe40007c7e011 */
[----:B------:R-:W2:Y:S01]  /*1a00*/  LDS.128 R16, [UR4+0x60] ;  /* 0x00006004ff107984 */ /* 0x000ea20008000c00 */
[----:B------:R-:W-:-:S02]  /*1a10*/  ISETP.GT.U32.AND P1, PT, R28, 0xa0, PT ;  /* 0x000000a01c00780c */ /* 0x000fc40003f24070 */
[----:B------:R-:W-:Y:S02]  /*1a20*/  IADD3.X R3, PT, PT, R3, R20, R2, P3, P4 ;  /* 0x0000001403037210 */ /* 0x000fe40001fe8402 */
[----:B------:R-:W3:Y:S01]  /*1a30*/  LDS.128 R20, [UR4+0x70] ;  /* 0x00007004ff147984 */ /* 0x000ee20008000c00 */
[----:B------:R-:W-:Y:S02]  /*1a40*/  ISETP.GT.U32.AND P2, PT, R28, 0xc0, PT ;  /* 0x000000c01c00780c */ /* 0x000fe40003f44070 */
[----:B------:R-:W-:Y:S02]  /*1a50*/  SEL R5, R6, RZ, P1 ;  /* 0x000000ff06057207 */ /* 0x000fe40000800000 */
[----:B0-----:R-:W-:Y:S02]  /*1a60*/  SEL R2, R8, RZ, P2 ;  /* 0x000000ff08027207 */ /* 0x001fe40001000000 */
[----:B------:R-:W-:Y:S02]  /*1a70*/  SEL R7, R7, RZ, P1 ;  /* 0x000000ff07077207 */ /* 0x000fe40000800000 */
[----:B------:R-:W-:-:S02]  /*1a80*/  ISETP.GT.U32.AND P1, PT, R28, 0xe0, PT ;  /* 0x000000e01c00780c */ /* 0x000fc40003f24070 */
[----:B------:R-:W-:Y:S02]  /*1a90*/  IADD3 R2, P3, P4, R2, R4, R5 ;  /* 0x0000000402027210 */ /* 0x000fe40007c7e005 */
[----:B------:R-:W-:Y:S02]  /*1aa0*/  SEL R6, R9, RZ, P2 ;  /* 0x000000ff09067207 */ /* 0x000fe40001000000 */
[----:B------:R-:W-:Y:S02]  /*1ab0*/  ISETP.GT.U32.AND P2, PT, R28, 0x100, PT ;  /* 0x000001001c00780c */ /* 0x000fe40003f44070 */
[----:B------:R-:W-:Y:S02]  /*1ac0*/  SEL R4, R10, RZ, P1 ;  /* 0x000000ff0a047207 */ /* 0x000fe40000800000 */
[----:B------:R-:W-:Y:S02]  /*1ad0*/  SEL R10, R11, RZ, P1 ;  /* 0x000000ff0b0a7207 */ /* 0x000fe40000800000 */
[----:B------:R-:W-:-:S02]  /*1ae0*/  ISETP.GT.U32.AND P1, PT, R28, 0x120, PT ;  /* 0x000001201c00780c */ /* 0x000fc40003f24070 */
[----:B------:R-:W-:Y:S02]  /*1af0*/  IADD3.X R6, PT, PT, R6, R3, R7, P3, P4 ;  /* 0x0000000306067210 */ /* 0x000fe40001fe8407 */
[----:B-1----:R-:W-:Y:S02]  /*1b00*/  SEL R3, R12, RZ, P2 ;  /* 0x000000ff0c037207 */ /* 0x002fe40001000000 */
[----:B------:R-:W-:Y:S02]  /*1b10*/  SEL R7, R13, RZ, P2 ;  /* 0x000000ff0d077207 */ /* 0x000fe40001000000 */
[----:B------:R-:W-:Y:S02]  /*1b20*/  ISETP.GT.U32.AND P2, PT, R28, 0x140, PT ;  /* 0x000001401c00780c */ /* 0x000fe40003f44070 */
[----:B------:R-:W-:Y:S02]  /*1b30*/  SEL R5, R14, RZ, P1 ;  /* 0x000000ff0e057207 */ /* 0x000fe40000800000 */
[----:B------:R-:W-:-:S02]  /*1b40*/  SEL R15, R15, RZ, P1 ;  /* 0x000000ff0f0f7207 */ /* 0x000fc40000800000 */
[----:B------:R-:W-:Y:S02]  /*1b50*/  ISETP.GT.U32.AND P1, PT, R28, 0x160, PT ;  /* 0x000001601c00780c */ /* 0x000fe40003f24070 */
[----:B------:R-:W-:Y:S02]  /*1b60*/  IADD3 R4, P3, P4, R3, R2, R4 ;  /* 0x0000000203047210 */ /* 0x000fe40007c7e004 */
[----:B--2---:R-:W-:Y:S02]  /*1b70*/  SEL R2, R16, RZ, P2 ;  /* 0x000000ff10027207 */ /* 0x004fe40001000000 */
[----:B------:R-:W-:Y:S02]  /*1b80*/  SEL R3, R18, RZ, P1 ;  /* 0x000000ff12037207 */ /* 0x000fe40000800000 */
[----:B------:R-:W-:Y:S02]  /*1b90*/  IADD3.X R7, PT, PT, R7, R6, R10, P3, P4 ;  /* 0x0000000607077210 */ /* 0x000fe40001fe840a */
[----:B------:R-:W-:-:S02]  /*1ba0*/  SEL R18, R19, RZ, P1 ;  /* 0x000000ff13127207 */ /* 0x000fc40000800000 */
[----:B------:R-:W-:Y:S02]  /*1bb0*/  SEL R6, R17, RZ, P2 ;  /* 0x000000ff11067207 */ /* 0x000fe40001000000 */
[----:B------:R-:W-:Y:S02]  /*1bc0*/  IADD3 R2, P1, P3, R2, R4, R5 ;  /* 0x0000000402027210 */ /* 0x000fe40007b3e005 */
[----:B---3--:R-:W-:Y:S02]  /*1bd0*/  SEL R4, R20, RZ, P5 ;  /* 0x000000ff14047207 */ /* 0x008fe40002800000 */
[----:B------:R-:W-:Y:S02]  /*1be0*/  ISETP.GT.U32.AND P2, PT, R28, 0x1c0, PT ;  /* 0x000001c01c00780c */ /* 0x000fe40003f44070 */
[----:B------:R-:W-:Y:S02]  /*1bf0*/  IADD3.X R6, PT, PT, R6, R7, R15, P1, P3 ;  /* 0x0000000706067210 */ /* 0x000fe40000fe640f */
[----:B------:R-:W-:-:S02]  /*1c00*/  IADD3 R4, P3, P4, R4, R2, R3 ;  /* 0x0000000204047210 */ /* 0x000fc40007c7e003 */
[----:B------:R-:W-:Y:S02]  /*1c10*/  SEL R2, R22, RZ, P6 ;  /* 0x000000ff16027207 */ /* 0x000fe40003000000 */
[----:B------:R-:W-:Y:S02]  /*1c20*/  SEL R3, R24, RZ, P2 ;  /* 0x000000ff18037207 */ /* 0x000fe40001000000 */
[----:B------:R-:W-:Y:S02]  /*1c30*/  ISETP.GT.U32.AND P1, PT, R28, 0x1e0, PT ;  /* 0x000001e01c00780c */ /* 0x000fe40003f24070 */
        /* <DEDUP_REMOVED lines=11> */
.L_x_120:
[----:B------:R-:W0:Y:S01]  /*1cf0*/  S2R R5, SR_TID.X ;  /* 0x0000000000057919 */ /* 0x000e220000002100 */
[----:B------:R-:W1:Y:S01]  /*1d00*/  LDC.64 R8, c[0x0][0x380] ;  /* 0x0000e000ff087b82 */ /* 0x000e620000000a00 */
[----:B------:R-:W2:Y:S01]  /*1d10*/  LDCU UR5, c[0x0][0x38c] ;  /* 0x00007180ff0577ac */ /* 0x000ea20008000800 */
[----:B0-----:R-:W-:-:S04]  /*1d20*/  IMAD R3, R0, 0xe00, R5 ;  /* 0x00000e0000037824 */ /* 0x001fc800078e0205 */
[----:B-1----:R-:W-:-:S05]  /*1d30*/  IMAD.WIDE.U32 R8, R3, 0x4, R8 ;  /* 0x0000000403087825 */ /* 0x002fca00078e0008 */
[----:B------:R-:W2:Y:S04]  /*1d40*/  LDG.E R14, desc[UR8][R8.64] ;  /* 0x00000008080e7981 */ /* 0x000ea8000c1e1900 */
[----:B------:R-:W3:Y:S04]  /*1d50*/  LDG.E R3, desc[UR8][R8.64+0x800] ;  /* 0x0008000808037981 */ /* 0x000ee8000c1e1900 */
[----:B------:R-:W4:Y:S04]  /*1d60*/  LDG.E R4, desc[UR8][R8.64+0x1000] ;  /* 0x0010000808047981 */ /* 0x000f28000c1e1900 */
[----:B------:R-:W5:Y:S04]  /*1d70*/  LDG.E R10, desc[UR8][R8.64+0x1800] ;  /* 0x00180008080a7981 */ /* 0x000f68000c1e1900 */
[----:B------:R-:W5:Y:S04]  /*1d80*/  LDG.E R11, desc[UR8][R8.64+0x2000] ;  /* 0x00200008080b7981 */ /* 0x000f68000c1e1900 */
[----:B------:R-:W5:Y:S04]  /*1d90*/  LDG.E R12, desc[UR8][R8.64+0x2800] ;  /* 0x00280008080c7981 */ /* 0x000f68000c1e1900 */
[----:B------:R-:W5:Y:S01]  /*1da0*/  LDG.E R13, desc[UR8][R8.64+0x3000] ;  /* 0x00300008080d7981 */ /* 0x000f62000c1e1900 */
[----:B--2---:R-:W-:-:S02]  /*1db0*/  ISETP.GT.AND P0, PT, R14, UR5, PT ;  /* 0x000000050e007c0c */ /* 0x004fc4000bf04270 */
[----:B---3--:R-:W-:Y:S02]  /*1dc0*/  ISETP.GT.AND P1, PT, R3, UR5, PT ;  /* 0x0000000503007c0c */ /* 0x008fe4000bf24270 */
[----:B------:R-:W-:Y:S02]  /*1dd0*/  SEL R14, RZ, 0x1, !P0 ;  /* 0x00000001ff0e7807 */ /* 0x000fe40004000000 */
[----:B----4-:R-:W-:Y:S02]  /*1de0*/  ISETP.GT.AND P2, PT, R4, UR5, PT ;  /* 0x0000000504007c0c */ /* 0x010fe4000bf44270 */
[----:B------:R-:W-:Y:S02]  /*1df0*/  SEL R4, RZ, 0x1, !P1 ;  /* 0x00000001ff047807 */ /* 0x000fe40004800000 */
[----:B------:R-:W-:Y:S02]  /*1e00*/  SEL R3, RZ, 0x1, !P2 ;  /* 0x00000001ff037807 */ /* 0x000fe40005000000 */
[----:B-----5:R-:W-:-:S02]  /*1e10*/  ISETP.GT.AND P2, PT, R10, UR5, PT ;  /* 0x000000050a007c0c */ /* 0x020fc4000bf44270 */
[----:B------:R-:W-:Y:S02]  /*1e20*/  IADD3 R3, P1, P0, R3, R4, R14 ;  /* 0x0000000403037210 */ /* 0x000fe4000783e00e */
[----:B------:R-:W-:Y:S02]  /*1e30*/  ISETP.GT.AND P3, PT, R11, UR5, PT ;  /* 0x000000050b007c0c */ /* 0x000fe4000bf64270 */
[----:B------:R-:W-:Y:S02]  /*1e40*/  IADD3.X R26, PT, PT, RZ, RZ, RZ, P1, P0 ;  /* 0x000000ffff1a7210 */ /* 0x000fe40000fe04ff */
[----:B------:R-:W-:Y:S02]  /*1e50*/  ISETP.GE.U32.AND P0, PT, R28, R2, PT ;  /* 0x000000021c00720c */ /* 0x000fe40003f06070 */
[----:B------:R-:W-:Y:S02]  /*1e60*/  ISETP.GT.AND P4, PT, R12, UR5, PT ;  /* 0x000000050c007c0c */ /* 0x000fe4000bf84270 */
[----:B------:R-:W-:-:S02]  /*1e70*/  ISETP.GT.AND P5, PT, R13, UR5, PT ;  /* 0x000000050d007c0c */ /* 0x000fc4000bfa4270 */
[----:B------:R-:W-:Y:S02]  /*1e80*/  SEL R9, RZ, 0x1, !P2 ;  /* 0x00000001ff097807 */ /* 0x000fe40005000000 */
[----:B------:R-:W-:Y:S02]  /*1e90*/  SEL R10, RZ, 0x1, !P3 ;  /* 0x00000001ff0a7807 */ /* 0x000fe40005800000 */
[----:B------:R-:W-:Y:S02]  /*1ea0*/  SEL R8, RZ, 0x1, !P4 ;  /* 0x00000001ff087807 */ /* 0x000fe40006000000 */
[----:B------:R-:W-:Y:S02]  /*1eb0*/  SEL R4, RZ, 0x1, !P5 ;  /* 0x00000001ff047807 */ /* 0x000fe40006800000 */
[----:B------:R-:W-:-:S04]  /*1ec0*/  IADD3 R3, P2, P3, R10, R3, R9 ;  /* 0x000000030a037210 */ /* 0x000fc80007b5e009 */
[----:B------:R-:W-:Y:S02]  /*1ed0*/  IADD3 R3, P1, P4, R4, R3, R8 ;  /* 0x0000000304037210 */ /* 0x000fe40007c3e008 */
[----:B------:R-:W-:-:S04]  /*1ee0*/  IADD3.X R26, PT, PT, RZ, R26, RZ, P2, P3 ;  /* 0x0000001aff1a7210 */ /* 0x000fc800017e64ff */
[----:B------:R-:W-:Y:S01]  /*1ef0*/  IADD3.X R26, PT, PT, RZ, R26, RZ, P1, P4 ;  /* 0x0000001aff1a7210 */ /* 0x000fe20000fe84ff */
[----:B------:R-:W-:Y:S06]  /*1f00*/  @!P0 BRA `(.L_x_136) ;  /* 0x0000001000948947 */ /* 0x000fec0003800000 */
[----:B------:R-:W-:Y:S01]  /*1f10*/  IMAD.IADD R10, R0, 0x1, R7 ;  /* 0x00000001000a7824 */ /* 0x000fe200078e0207 */
[----:B------:R-:W0:Y:S01]  /*1f20*/  LDC R8, c[0x0][0x3b0] ;  /* 0x0000ec00ff087b82 */ /* 0x000e220000000800 */
[----:B------:R-:W-:Y:S01]  /*1f30*/  VIADD R14, R6, 0xfffff200 ;  /* 0xfffff200060e7836 */ /* 0x000fe20000000000 */
[----:B------:R-:W-:Y:S01]  /*1f40*/  LOP3.LUT R7, RZ, R5, RZ, 0x33, !PT ;  /* 0x00000005ff077212 */ /* 0x000fe200078e33ff */
[----:B------:R-:W-:Y:S01]  /*1f50*/  IMAD R10, R10, 0xe00, RZ ;  /* 0x00000e000a0a7824 */ /* 0x000fe200078e02ff */
[----:B------:R-:W1:Y:S02]  /*1f60*/  LDCU UR6, c[0x0][0x38c] ;  /* 0x00007180ff0677ac */ /* 0x000e640008000800 */
[----:B------:R-:W-:Y:S01]  /*1f70*/  IADD3 R7, PT, PT, -R2, R6, R7 ;  /* 0x0000000602077210 */ /* 0x000fe20007ffe107 */
[--C-:B------:R-:W-:Y:S01]  /*1f80*/  IMAD.MOV.U32 R9, RZ, RZ, R10.reuse ;  /* 0x000000ffff097224 */ /* 0x100fe200078e000a */
[C---:B------:R-:W-:Y:S01]  /*1f90*/  ISETP.GT.U32.AND P0, PT, R10.reuse, R14, PT ;  /* 0x0000000e0a00720c */ /* 0x040fe20003f04070 */
[----:B------:R-:W2:Y:S01]  /*1fa0*/  LDCU.64 UR10, c[0x0][0x380] ;  /* 0x00007000ff0a77ac */ /* 0x000ea20008000a00 */
[----:B------:R-:W-:Y:S01]  /*1fb0*/  IADD3 R11, PT, PT, R10, 0x1000, R5 ;  /* 0x000010000a0b7810 */ /* 0x000fe20007ffe005 */
[----:B------:R-:W-:Y:S01]  /*1fc0*/  IMAD R4, R0, -0xe00, R7 ;  /* 0xfffff20000047824 */ /* 0x000fe200078e0207 */
[----:B------:R-:W-:Y:S01]  /*1fd0*/  UMOV UR4, URZ ;  /* 0x000000ff00047c82 */ /* 0x000fe20008000000 */
[----:B------:R-:W-:-:S08]  /*1fe0*/  IMAD.MOV.U32 R7, RZ, RZ, R10 ;  /* 0x000000ffff077224 */ /* 0x000fd000078e000a */
[----:B------:R-:W-:Y:S05]  /*1ff0*/  @P0 BRA `(.L_x_137) ;  /* 0x0000000000b40947 */ /* 0x000fea0003800000 */
.L_x_138:
[----:B------:R-:W-:-:S05]  /*2000*/  IADD3 R6, P0, PT, R5, R9, RZ ;  /* 0x0000000905067210 */ /* 0x000fca0007f1e0ff */
[----:B------:R-:W-:Y:S01]  /*2010*/  IMAD.X R13, RZ, RZ, RZ, P0 ;  /* 0x000000ffff0d7224 */ /* 0x000fe200000e06ff */
[----:B--2---:R-:W-:-:S04]  /*2020*/  LEA R12, P0, R6, UR10, 0x2 ;  /* 0x0000000a060c7c11 */ /* 0x004fc8000f8010ff */
        /* <DEDUP_REMOVED lines=8> */
[----:B-1----:R-:W-:-:S02]  /*20b0*/  UMOV UR5, UR6 ;  /* 0x0000000600057c82 */ /* 0x002fc40008000000 */
        /* <DEDUP_REMOVED lines=11> */
[----:B0-----:R-:W-:Y:S01]  /*2170*/  IADD3 R12, P2, P3, R6, R3, R15 ;  /* 0x00000003060c7210 */ /* 0x001fe20007b5e00f */
[----:B------:R-:W-:Y:S01]  /*2180*/  IMAD.MOV.U32 R6, RZ, RZ, R8 ;  /* 0x000000ffff067224 */ /* 0x000fe200078e0008 */
[----:B------:R-:W-:-:S02]  /*2190*/  SEL R13, RZ, 0x1, !P4 ;  /* 0x00000001ff0d7807 */ /* 0x000fc40006000000 */
[----:B------:R-:W-:Y:S02]  /*21a0*/  SEL R3, RZ, 0x1, !P5 ;  /* 0x00000001ff037807 */ /* 0x000fe40006800000 */
[----:B------:R-:W-:Y:S02]  /*21b0*/  IADD3.X R26, PT, PT, RZ, R26, RZ, P0, P1 ;  /* 0x0000001aff1a7210 */ /* 0x000fe400007e24ff */
[----:B------:R-:W-:Y:S01]  /*21c0*/  IADD3 R12, P5, P4, R3, R12, R13 ;  /* 0x0000000c030c7210 */ /* 0x000fe20007cbe00d */
[----:B------:R-:W-:Y:S01]  /*21d0*/  IMAD.IADD R3, R6, 0x1, -R9 ;  /* 0x0000000106037824 */ /* 0x000fe200078e0a09 */
[----:B------:R-:W-:Y:S02]  /*21e0*/  ISETP.GT.AND P6, PT, R19, UR5, PT ;  /* 0x0000000513007c0c */ /* 0x000fe4000bfc4270 */
[----:B------:R-:W-:Y:S02]  /*21f0*/  IADD3.X R26, PT, PT, RZ, R26, RZ, P2, P3 ;  /* 0x0000001aff1a7210 */ /* 0x000fe400017e64ff */
[----:B------:R-:W-:-:S02]  /*2200*/  ISETP.GE.U32.AND P0, PT, R3, R2, PT ;  /* 0x000000020300720c */ /* 0x000fc40003f06070 */
[----:B------:R-:W-:Y:S02]  /*2210*/  SEL R13, RZ, 0x1, !P6 ;  /* 0x00000001ff0d7807 */ /* 0x000fe40007000000 */
[----:B------:R-:W-:Y:S02]  /*2220*/  IADD3.X R26, PT, PT, RZ, R26, RZ, P5, P4 ;  /* 0x0000001aff1a7210 */ /* 0x000fe40002fe84ff */
[----:B------:R-:W-:-:S05]  /*2230*/  IADD3 R3, P1, PT, R12, R13, RZ ;  /* 0x0000000d0c037210 */ /* 0x000fca0007f3e0ff */
[----:B------:R-:W-:Y:S02]  /*2240*/  IMAD.X R26, RZ, RZ, R26, P1 ;  /* 0x000000ffff1a7224 */ /* 0x000fe400008e061a */
[----:B------:R-:W-:Y:S06]  /*2250*/  @!P0 BRA `(.L_x_136) ;  /* 0x0000000c00c08947 */ /* 0x000fec0003800000 */
[C---:B------:R-:W-:Y:S01]  /*2260*/  IMAD.IADD R9, R2.reuse, 0x1, R9 ;  /* 0x0000000102097824 */ /* 0x040fe200078e0209 */
[----:B------:R-:W-:Y:S01]  /*2270*/  UIADD3 UR4, UPT, UPT, UR4, 0x1, URZ ;  /* 0x0000000104047890 */ /* 0x000fe2000fffe0ff */
[----:B------:R-:W-:Y:S02]  /*2280*/  IMAD.IADD R7, R2, 0x1, R7 ;  /* 0x0000000102077824 */ /* 0x000fe400078e0207 */
[----:B------:R-:W-:Y:S01]  /*2290*/  IMAD.IADD R4, R4, 0x1, -R2 ;  /* 0x0000000104047824 */ /* 0x000fe200078e0a02 */
[----:B------:R-:W-:Y:S01]  /*22a0*/  ISETP.GT.U32.AND P0, PT, R9, R14, PT ;  /* 0x0000000e0900720c */ /* 0x000fe20003f04070 */
[----:B------:R-:W-:-:S12]  /*22b0*/  IMAD.IADD R11, R2, 0x1, R11 ;  /* 0x00000001020b7824 */ /* 0x000fd800078e020b */
[----:B------:R-:W-:Y:S05]  /*22c0*/  @!P0 BRA `(.L_x_138) ;  /* 0xfffffffc004c8947 */ /* 0x000fea000383ffff */
.L_x_137:
[----:B------:R-:W-:Y:S01]  /*22d0*/  IMAD.IADD R2, R6, 0x1, -R9 ;  /* 0x0000000106027824 */ /* 0x000fe200078e0a09 */
[----:B------:R-:W-:Y:S04]  /*22e0*/  BSSY.RECONVERGENT B1, `(.L_x_136) ;  /* 0x00000e7000017945 */ /* 0x000fe80003800200 */
[----:B------:R-:W-:-:S04]  /*22f0*/  ISETP.GE.AND P0, PT, R5, R2, PT ;  /* 0x000000020500720c */ /* 0x000fc80003f06270 */
[----:B------:R-:W-:-:S13]  /*2300*/  ISETP.GE.U32.OR P0, PT, R9, R6, P0 ;  /* 0x000000060900720c */ /* 0x000fda0000706470 */
[----:B------:R-:W-:Y:S05]  /*2310*/  @P0 BRA `(.L_x_139) ;  /* 0x0000000c008c0947 */ /* 0x000fea0003800000 */
[----:B------:R-:W3:Y:S01]  /*2320*/  LDC R2, c[0x0][0x3b4] ;  /* 0x0000ed00ff027b82 */ /* 0x000ee20000000800 */
[----:B------:R-:W-:Y:S01]  /*2330*/  LOP3.LUT R13, RZ, R5, RZ, 0x33, !PT ;  /* 0x00000005ff0d7212 */ /* 0x000fe200078e33ff */
[----:B------:R-:W-:Y:S03]  /*2340*/  BSSY.RECONVERGENT B2, `(.L_x_140) ;  /* 0x0000075000027945 */ /* 0x000fe60003800200 */
[----:B------:R-:W-:Y:S01]  /*2350*/  IADD3 R6, PT, PT, -R10, R6, R13 ;  /* 0x000000060a067210 */ /* 0x000fe20007ffe10d */
[----:B---3--:R-:W-:-:S04]  /*2360*/  IMAD R13, R2, UR4, RZ ;  /* 0x00000004020d7c24 */ /* 0x008fc8000f8e02ff */
[----:B------:R-:W-:-:S05]  /*2370*/  IMAD R6, R13, -0xe00, R6 ;  /* 0xfffff2000d067824 */ /* 0x000fca00078e0206 */
[C---:B------:R-:W-:Y:S02]  /*2380*/  ISETP.GE.U32.AND P0, PT, R6.reuse, 0x1e00, PT ;  /* 0x00001e000600780c */ /* 0x040fe40003f06070 */
[----:B0-----:R-:W-:Y:S01]  /*2390*/  LEA.HI R8, R6, 0x1, RZ, 0x17 ;  /* 0x0000000106087811 */ /* 0x001fe200078fb8ff */
[----:B------:R-:W-:-:S03]  /*23a0*/  IMAD.MOV.U32 R6, RZ, RZ, R5 ;  /* 0x000000ffff067224 */ /* 0x000fc600078e0005 */
[----:B------:R-:W-:-:S07]  /*23b0*/  LOP3.LUT R10, R8, 0xf, RZ, 0xc0, !PT ;  /* 0x0000000f080a7812 */ /* 0x000fce00078ec0ff */
[----:B------:R-:W-:Y:S05]  /*23c0*/  @!P0 BRA `(.L_x_141) ;  /* 0x0000000400b08947 */ /* 0x000fea0003800000 */
[----:B------:R-:W0:Y:S01]  /*23d0*/  LDC.64 R12, c[0x0][0x380] ;  /* 0x0000e000ff0c7b82 */ /* 0x000e220000000a00 */
[----:B------:R-:W-:Y:S01]  /*23e0*/  LEA.HI R2, R4, 0x1, RZ, 0x17 ;  /* 0x0000000104027811 */ /* 0x000fe200078fb8ff */
[----:B------:R-:W-:Y:S01]  /*23f0*/  BSSY.RECONVERGENT B3, `(.L_x_142) ;  /* 0x0000068000037945 */ /* 0x000fe20003800200 */
[----:B------:R-:W-:Y:S02]  /*2400*/  LOP3.LUT R6, R5, 0x1000, RZ, 0xfc, !PT ;  /* 0x0000100005067812 */ /* 0x000fe400078efcff */
[----:B------:R-:W-:-:S05]  /*2410*/  LOP3.LUT R2, R2, 0xfffff0, RZ, 0xc0, !PT ;  /* 0x00fffff002027812 */ /* 0x000fca00078ec0ff */
[----:B------:R-:W-:-:S07]  /*2420*/  IMAD.MOV R2, RZ, RZ, -R2 ;  /* 0x000000ffff027224 */ /* 0x000fce00078e0a02 */
.L_x_143:
[C---:B------:R-:W-:Y:S02]  /*2430*/  VIADD R19, R11.reuse, 0xfffff200 ;  /* 0xfffff2000b137836 */ /* 0x040fe40000000000 */
[----:B------:R-:W-:Y:S02]  /*2440*/  VIADD R21, R11, 0xfffff000 ;  /* 0xfffff0000b157836 */ /* 0x000fe40000000000 */
[----:B0-----:R-:W-:-:S04]  /*2450*/  IMAD.WIDE.U32 R18, R19, 0x4, R12 ;  /* 0x0000000413127825 */ /* 0x001fc800078e000c */
[--C-:B------:R-:W-:Y:S02]  /*2460*/  IMAD.WIDE.U32 R20, R21, 0x4, R12.reuse ;  /* 0x0000000415147825 */ /* 0x100fe400078e000c */
[----:B------:R-:W3:Y:S02]  /*2470*/  LDG.E R18, desc[UR8][R18.64] ;  /* 0x0000000812127981 */ /* 0x000ee4000c1e1900 */
[C---:B------:R-:W-:Y:S02]  /*2480*/  VIADD R15, R11.reuse, 0xfffff400 ;  /* 0xfffff4000b0f7836 */ /* 0x040fe40000000000 */
[----:B------:R-:W-:Y:S01]  /*2490*/  VIADD R25, R11, 0xfffff600 ;  /* 0xfffff6000b197836 */ /* 0x000fe20000000000 */
[----:B------:R-:W4:Y:S01]  /*24a0*/  LDG.E R27, desc[UR8][R20.64] ;  /* 0x00000008141b7981 */ /* 0x000f22000c1e1900 */
[----:B------:R-:W-:-:S04]  /*24b0*/  IMAD.WIDE.U32 R14, R15, 0x4, R12 ;  /* 0x000000040f0e7825 */ /* 0x000fc800078e000c */
[----:B------:R-:W-:Y:S02]  /*24c0*/  IMAD.WIDE.U32 R24, R25, 0x4, R12 ;  /* 0x0000000419187825 */ /* 0x000fe400078e000c */
[----:B------:R0:W5:Y:S04]  /*24d0*/  LDG.E R14, desc[UR8][R14.64] ;  /* 0x000000080e0e7981 */ /* 0x000168000c1e1900 */
[----:B------:R1:W2:Y:S01]  /*24e0*/  LDG.E R24, desc[UR8][R24.64] ;  /* 0x0000000818187981 */ /* 0x0002a2000c1e1900 */
[----:B------:R-:W-:-:S04]  /*24f0*/  VIADD R17, R11, 0xfffff800 ;  /* 0xfffff8000b117836 */ /* 0x000fc80000000000 */
[----:B------:R-:W-:-:S06]  /*2500*/  IMAD.WIDE.U32 R16, R17, 0x4, R12 ;  /* 0x0000000411107825 */ /* 0x000fcc00078e000c */
[----:B------:R2:W2:Y:S01]  /*2510*/  LDG.E R16, desc[UR8][R16.64] ;  /* 0x0000000810107981 */ /* 0x0004a2000c1e1900 */
[----:B------:R-:W-:-:S04]  /*2520*/  VIADD R23, R11, 0xfffffa00 ;  /* 0xfffffa000b177836 */ /* 0x000fc80000000000 */
[----:B------:R-:W-:-:S04]  /*2530*/  IMAD.WIDE.U32 R22, R23, 0x4, R12 ;  /* 0x0000000417167825 */ /* 0x000fc800078e000c */
[C---:B------:R-:W-:Y:S01]  /*2540*/  VIADD R29, R11.reuse, 0xfffffc00 ;  /* 0xfffffc000b1d7836 */ /* 0x040fe20000000000 */
[----:B------:R2:W2:Y:S01]  /*2550*/  LDG.E R19, desc[UR8][R22.64] ;  /* 0x0000000816137981 */ /* 0x0004a2000c1e1900 */
[----:B0-----:R-:W-:Y:S02]  /*2560*/  VIADD R15, R11, 0xfffffe00 ;  /* 0xfffffe000b0f7836 */ /* 0x001fe40000000000 */
[----:B------:R-:W-:-:S04]  /*2570*/  IMAD.WIDE.U32 R20, R29, 0x4, R12 ;  /* 0x000000041d147825 */ /* 0x000fc800078e000c */
[----:B------:R-:W-:Y:S01]  /*2580*/  VIADD R29, R11, 0x400 ;  /* 0x000004000b1d7836 */ /* 0x000fe20000000000 */
[----:B---3--:R-:W-:Y:S02]  /*2590*/  ISETP.GT.AND P1, PT, R18, UR5, PT ;  /* 0x0000000512007c0c */ /* 0x008fe4000bf24270 */
[----:B------:R0:W3:Y:S01]  /*25a0*/  LDG.E R18, desc[UR8][R20.64] ;  /* 0x0000000814127981 */ /* 0x0000e2000c1e1900 */
[----:B----4-:R-:W-:Y:S02]  /*25b0*/  ISETP.GT.AND P0, PT, R27, UR5, PT ;  /* 0x000000051b007c0c */ /* 0x010fe4000bf04270 */
[----:B------:R-:W-:Y:S02]  /*25c0*/  SEL R28, RZ, 0x1, !P1 ;  /* 0x00000001ff1c7807 */ /* 0x000fe40004800000 */
[----:B-1----:R-:W-:Y:S02]  /*25d0*/  SEL R25, RZ, 0x1, !P0 ;  /* 0x00000001ff197807 */ /* 0x002fe40004000000 */
[----:B-----5:R-:W-:-:S02]  /*25e0*/  ISETP.GT.AND P0, PT, R14, UR5, PT ;  /* 0x000000050e007c0c */ /* 0x020fc4000bf04270 */
[----:B--2---:R-:W-:Y:S02]  /*25f0*/  ISETP.GT.AND P1, PT, R24, UR5, PT ;  /* 0x0000000518007c0c */ /* 0x004fe4000bf24270 */
[----:B------:R-:W-:Y:S02]  /*2600*/  IADD3 R17, P3, P2, R28, R3, R25 ;  /* 0x000000031c117210 */ /* 0x000fe40007a7e019 */
[----:B------:R-:W-:Y:S02]  /*2610*/  SEL R22, RZ, 0x1, !P0 ;  /* 0x00000001ff167807 */ /* 0x000fe40004000000 */
[----:B------:R-:W-:Y:S01]  /*2620*/  SEL R25, RZ, 0x1, !P1 ;  /* 0x00000001ff197807 */ /* 0x000fe20004800000 */
[----:B------:R-:W-:-:S03]  /*2630*/  IMAD.WIDE.U32 R14, R15, 0x4, R12 ;  /* 0x000000040f0e7825 */ /* 0x000fc600078e000c */
[----:B------:R-:W-:Y:S01]  /*2640*/  IADD3 R25, P4, P6, R25, R17, R22 ;  /* 0x0000001119197210 */ /* 0x000fe20007e9e016 */
[C---:B------:R-:W-:Y:S01]  /*2650*/  VIADD R3, R11.reuse, 0x200 ;  /* 0x000002000b037836 */ /* 0x040fe20000000000 */
[----:B------:R1:W2:Y:S01]  /*2660*/  LDG.E R27, desc[UR8][R14.64] ;  /* 0x000000080e1b7981 */ /* 0x0002a2000c1e1900 */
[C---:B------:R-:W-:Y:S02]  /*2670*/  VIADD R17, R11.reuse, 0x600 ;  /* 0x000006000b117836 */ /* 0x040fe40000000000 */
[----:B------:R-:W-:-:S04]  /*2680*/  IMAD.WIDE.U32 R22, R11, 0x4, R12 ;  /* 0x000000040b167825 */ /* 0x000fc800078e000c */
[--C-:B0-----:R-:W-:Y:S02]  /*2690*/  IMAD.WIDE.U32 R20, R3, 0x4, R12.reuse ;  /* 0x0000000403147825 */ /* 0x101fe400078e000c */
[----:B------:R-:W4:Y:S02]  /*26a0*/  LDG.E R3, desc[UR8][R22.64] ;  /* 0x0000000816037981 */ /* 0x000f24000c1e1900 */
[--C-:B------:R-:W-:Y:S02]  /*26b0*/  IMAD.WIDE.U32 R28, R29, 0x4, R12.reuse ;  /* 0x000000041d1c7825 */ /* 0x100fe400078e000c */
[----:B------:R0:W5:Y:S02]  /*26c0*/  LDG.E R24, desc[UR8][R20.64] ;  /* 0x0000000814187981 */ /* 0x000164000c1e1900 */
[--C-:B-1----:R-:W-:Y:S02]  /*26d0*/  IMAD.WIDE.U32 R14, R17, 0x4, R12.reuse ;  /* 0x00000004110e7825 */ /* 0x102fe400078e000c */
[----:B------:R-:W5:Y:S02]  /*26e0*/  LDG.E R28, desc[UR8][R28.64] ;  /* 0x000000081c1c7981 */ /* 0x000f64000c1e1900 */
[C---:B------:R-:W-:Y:S01]  /*26f0*/  VIADD R17, R11.reuse, 0x800 ;  /* 0x000008000b117836 */ /* 0x040fe20000000000 */
[----:B------:R-:W-:Y:S01]  /*2700*/  ISETP.GT.AND P5, PT, R16, UR5, PT ;  /* 0x0000000510007c0c */ /* 0x000fe2000bfa4270 */
[----:B0-----:R-:W-:Y:S01]  /*2710*/  VIADD R21, R11, 0xa00 ;  /* 0x00000a000b157836 */ /* 0x001fe20000000000 */
[----:B------:R0:W5:Y:S02]  /*2720*/  LDG.E R29, desc[UR8][R14.64] ;  /* 0x000000080e1d7981 */ /* 0x000164000c1e1900 */
[----:B0-----:R-:W-:-:S04]  /*2730*/  IMAD.WIDE.U32 R14, R17, 0x4, R12 ;  /* 0x00000004110e7825 */ /* 0x001fc800078e000c */
[--C-:B------:R-:W-:Y:S02]  /*2740*/  IMAD.WIDE.U32 R16, R21, 0x4, R12.reuse ;  /* 0x0000000415107825 */ /* 0x100fe400078e000c */
[----:B------:R0:W5:Y:S02]  /*2750*/  LDG.E R14, desc[UR8][R14.64] ;  /* 0x000000080e0e7981 */ /* 0x000164000c1e1900 */
[----:B------:R-:W-:Y:S02]  /*2760*/  VIADD R21, R11, 0xc00 ;  /* 0x00000c000b157836 */ /* 0x000fe40000000000 */
[----:B------:R1:W5:Y:S02]  /*2770*/  LDG.E R16, desc[UR8][R16.64] ;  /* 0x0000000810107981 */ /* 0x000364000c1e1900 */
[----:B------:R-:W-:-:S04]  /*2780*/  IMAD.WIDE.U32 R20, R21, 0x4, R12 ;  /* 0x0000000415147825 */ /* 0x000fc800078e000c */
[----:B------:R-:W-:Y:S02]  /*2790*/  VIADD R23, R11, 0xe00 ;  /* 0x00000e000b177836 */ /* 0x000fe40000000000 */
[----:B------:R-:W5:Y:S02]  /*27a0*/  LDG.E R20, desc[UR8][R20.64] ;  /* 0x0000000814147981 */ /* 0x000f64000c1e1900 */
[----:B------:R-:W-:-:S06]  /*27b0*/  IMAD.WIDE.U32 R22, R23, 0x4, R12 ;  /* 0x0000000417167825 */ /* 0x000fcc00078e000c */
[----:B------:R-:W5:Y:S01]  /*27c0*/  LDG.E R22, desc[UR8][R22.64] ;  /* 0x0000000816167981 */ /* 0x000f62000c1e1900 */
[----:B------:R-:W-:Y:S02]  /*27d0*/  ISETP.GT.AND P0, PT, R19, UR5, PT ;  /* 0x0000000513007c0c */ /* 0x000fe4000bf04270 */
[----:B------:R-:W-:Y:S02]  /*27e0*/  SEL R19, RZ, 0x1, !P5 ;  /* 0x00000001ff137807 */ /* 0x000fe40006800000 */
[----:B------:R-:W-:Y:S02]  /*27f0*/  IADD3.X R26, PT, PT, RZ, R26, RZ, P3, P2 ;  /* 0x0000001aff1a7210 */ /* 0x000fe40001fe44ff */
[----:B0-----:R-:W-:Y:S02]  /*2800*/  SEL R15, RZ, 0x1, !P0 ;  /* 0x00000001ff0f7807 */ /* 0x001fe40004000000 */
[----:B------:R-:W-:Y:S01]  /*2810*/  IADD3.X R26, PT, PT, RZ, R26, RZ, P4, P6 ;  /* 0x0000001aff1a7210 */ /* 0x000fe200027ec4ff */
[----:B------:R-:W-:-:S02]  /*2820*/  VIADD R2, R2, 0x10 ;  /* 0x0000001002027836 */ /* 0x000fc40000000000 */
[----:B------:R-:W-:Y:S02]  /*2830*/  VIADD R6, R6, 0x2000 ;  /* 0x0000200006067836 */ /* 0x000fe40000000000 */
[----:B------:R-:W-:Y:S01]  /*2840*/  VIADD R11, R11, 0x2000 ;  /* 0x000020000b0b7836 */ /* 0x000fe20000000000 */
[----:B---3--:R-:W-:-:S04]  /*2850*/  ISETP.GT.AND P1, PT, R18, UR5, PT ;  /* 0x0000000512007c0c */ /* 0x008fc8000bf24270 */
[----:B------:R-:W-:Y:S02]  /*2860*/  SEL R18, RZ, 0x1, !P1 ;  /* 0x00000001ff127807 */ /* 0x000fe40004800000 */
[----:B------:R-:W-:-:S04]  /*2870*/  IADD3 R25, P1, P0, R15, R25, R19 ;  /* 0x000000190f197210 */ /* 0x000fc8000783e013 */
[----:B------:R-:W-:Y:S02]  /*2880*/  IADD3.X R26, PT, PT, RZ, R26, RZ, P1, P0 ;  /* 0x0000001aff1a7210 */ /* 0x000fe40000fe04ff */
[----:B--2---:R-:W-:-:S04]  /*2890*/  ISETP.GT.AND P5, PT, R27, UR5, PT ;  /* 0x000000051b007c0c */ /* 0x004fc8000bfa4270 */
[----:B-1----:R-:W-:Y:S02]  /*28a0*/  SEL R17, RZ, 0x1, !P5 ;  /* 0x00000001ff117807 */ /* 0x002fe40006800000 */
[----:B----4-:R-:W-:Y:S02]  /*28b0*/  ISETP.GT.AND P5, PT, R3, UR5, PT ;  /* 0x0000000503007c0c */ /* 0x010fe4000bfa4270 */
[----:B-----5:R-:W-:Y:S02]  /*28c0*/  ISETP.GT.AND P6, PT, R24, UR5, PT ;  /* 0x0000000518007c0c */ /* 0x020fe4000bfc4270 */
[----:B------:R-:W-:Y:S02]  /*28d0*/  SEL R24, RZ, 0x1, !P5 ;  /* 0x00000001ff187807 */ /* 0x000fe40006800000 */
[----:B------:R-:W-:Y:S02]  /*28e0*/  ISETP.GT.AND P4, PT, R28, UR5, PT ;  /* 0x000000051c007c0c */ /* 0x000fe4000bf84270 */
[----:B------:R-:W-:-:S02]  /*28f0*/  IADD3 R17, P3, P2, R17, R25, R18 ;  /* 0x0000001911117210 */ /* 0x000fc40007a7e012 */
[----:B------:R-:W-:Y:S02]  /*2900*/  SEL R15, RZ, 0x1, !P6 ;  /* 0x00000001ff0f7807 */ /* 0x000fe40007000000 */
[----:B------:R-:W-:Y:S02]  /*2910*/  SEL R18, RZ, 0x1, !P4 ;  /* 0x00000001ff127807 */ /* 0x000fe40006000000 */
[----:B------:R-:W-:-:S04]  /*2920*/  ISETP.GT.AND P5, PT, R29, UR5, PT ;  /* 0x000000051d007c0c */ /* 0x000fc8000bfa4270 */
[----:B------:R-:W-:Y:S02]  /*2930*/  SEL R3, RZ, 0x1, !P5 ;  /* 0x00000001ff037807 */ /* 0x000fe40006800000 */
[----:B------:R-:W-:Y:S02]  /*2940*/  IADD3 R15, P4, P5, R15, R17, R24 ;  /* 0x000000110f0f7210 */ /* 0x000fe40007d9e018 */
[----:B------:R-:W-:Y:S02]  /*2950*/  IADD3.X R26, PT, PT, RZ, R26, RZ, P3, P2 ;  /* 0x0000001aff1a7210 */ /* 0x000fe40001fe44ff */
[----:B------:R-:W-:Y:S02]  /*2960*/  ISETP.GT.AND P6, PT, R14, UR5, PT ;  /* 0x000000050e007c0c */ /* 0x000fe4000bfc4270 */
        /* <DEDUP_REMOVED lines=9> */
[----:B------:R-:W-:Y:S02]  /*2a00*/  ISETP.GT.AND P2, PT, R22, UR5, PT ;  /* 0x0000000516007c0c */ /* 0x000fe4000bf44270 */
[----:B------:R-:W-:Y:S02]  /*2a10*/  IADD3.X R26, PT, PT, RZ, R26, RZ, P1, P6 ;  /* 0x0000001aff1a7210 */ /* 0x000fe40000fec4ff */
[----:B------:R-:W-:Y:S02]  /*2a20*/  SEL R3, RZ, 0x1, !P2 ;  /* 0x00000001ff037807 */ /* 0x000fe40005000000 */
[----:B------:R-:W-:Y:S02]  /*2a30*/  IADD3.X R26, PT, PT, RZ, R26, RZ, P3, P4 ;  /* 0x0000001aff1a7210 */ /* 0x000fe40001fe84ff */
[----:B------:R-:W-:-:S04]  /*2a40*/  IADD3 R3, P1, P2, R3, R15, R14 ;  /* 0x0000000f03037210 */ /* 0x000fc80007a3e00e */
[----:B------:R-:W-:Y:S01]  /*2a50*/  IADD3.X R26, PT, PT, RZ, R26, RZ, P1, P2 ;  /* 0x0000001aff1a7210 */ /* 0x000fe20000fe44ff */
[----:B------:R-:W-:Y:S08]  /*2a60*/  @P0 BRA `(.L_x_143) ;  /* 0xfffffff800700947 */ /* 0x000ff0000383ffff */
[----:B------:R-:W-:Y:S05]  /*2a70*/  BSYNC.RECONVERGENT B3 ;  /* 0x0000000000037941 */ /* 0x000fea0003800200 */
.L_x_142:
[----:B------:R-:W-:-:S07]  /*2a80*/  VIADD R6, R6, 0xfffff000 ;  /* 0xfffff00006067836 */ /* 0x000fce0000000000 */
.L_x_141:
[----:B-12---:R-:W-:Y:S05]  /*2a90*/  BSYNC.RECONVERGENT B2 ;  /* 0x0000000000027941 */ /* 0x006fea0003800200 */
.L_x_140:
        /* <DEDUP_REMOVED lines=8> */
[----:B------:R-:W-:-:S04]  /*2b20*/  IMAD.IADD R25, R6, 0x1, R9 ;  /* 0x0000000106197824 */ /* 0x000fc800078e0209 */
[C---:B------:R-:W-:Y:S02]  /*2b30*/  VIADD R21, R25.reuse, 0x200 ;  /* 0x0000020019157836 */ /* 0x040fe40000000000 */
[C---:B------:R-:W-:Y:S02]  /*2b40*/  VIADD R13, R25.reuse, 0x400 ;  /* 0x00000400190d7836 */ /* 0x040fe40000000000 */
[C---:B------:R-:W-:Y:S02]  /*2b50*/  VIADD R15, R25.reuse, 0x600 ;  /* 0x00000600190f7836 */ /* 0x040fe40000000000 */
[C---:B------:R-:W-:Y:S02]  /*2b60*/  VIADD R17, R25.reuse, 0x800 ;  /* 0x0000080019117836 */ /* 0x040fe40000000000 */
[C---:B------:R-:W-:Y:S02]  /*2b70*/  VIADD R19, R25.reuse, 0xa00 ;  /* 0x00000a0019137836 */ /* 0x040fe40000000000 */
[----:B------:R-:W-:-:S02]  /*2b80*/  VIADD R27, R25, 0xc00 ;  /* 0x00000c00191b7836 */ /* 0x000fc40000000000 */
[----:B0-----:R-:W-:-:S04]  /*2b90*/  IMAD.WIDE.U32 R28, R25, 0x4, R10 ;  /* 0x00000004191c7825 */ /* 0x001fc800078e000a */
[--C-:B------:R-:W-:Y:S01]  /*2ba0*/  IMAD.WIDE.U32 R20, R21, 0x4, R10.reuse ;  /* 0x0000000415147825 */ /* 0x100fe200078e000a */
[----:B------:R-:W2:Y:S03]  /*2bb0*/  LDG.E R2, desc[UR8][R28.64] ;  /* 0x000000081c027981 */ /* 0x000ea6000c1e1900 */
[--C-:B------:R-:W-:Y:S01]  /*2bc0*/  IMAD.WIDE.U32 R12, R13, 0x4, R10.reuse ;  /* 0x000000040d0c7825 */ /* 0x100fe200078e000a */
[----:B------:R0:W3:Y:S03]  /*2bd0*/  LDG.E R22, desc[UR8][R20.64] ;  /* 0x0000000814167981 */ /* 0x0000e6000c1e1900 */
[--C-:B------:R-:W-:Y:S02]  /*2be0*/  IMAD.WIDE.U32 R14, R15, 0x4, R10.reuse ;  /* 0x000000040f0e7825 */ /* 0x100fe400078e000a */
[----:B------:R1:W4:Y:S02]  /*2bf0*/  LDG.E R12, desc[UR8][R12.64] ;  /* 0x000000080c0c7981 */ /* 0x000324000c1e1900 */
[----:B------:R-:W-:-:S02]  /*2c00*/  IMAD.WIDE.U32 R16, R17, 0x4, R10 ;  /* 0x0000000411107825 */ /* 0x000fc400078e000a */
[----:B------:R-:W5:Y:S02]  /*2c10*/  LDG.E R14, desc[UR8][R14.64] ;  /* 0x000000080e0e7981 */ /* 0x000f64000c1e1900 */
        /* <DEDUP_REMOVED lines=9> */
[----:B--2---:R-:W-:Y:S02]  /*2cb0*/  ISETP.GT.AND P1, PT, R2, UR5, PT ;  /* 0x0000000502007c0c */ /* 0x004fe4000bf24270 */
[----:B---3--:R-:W-:Y:S02]  /*2cc0*/  ISETP.GT.AND P2, PT, R22, UR5, PT ;  /* 0x0000000516007c0c */ /* 0x008fe4000bf44270 */
[----:B-1----:R-:W-:-:S02]  /*2cd0*/  SEL R13, RZ, 0x1, !P1 ;  /* 0x00000001ff0d7807 */ /* 0x002fc40004800000 */
[----:B------:R-:W-:Y:S02]  /*2ce0*/  SEL R2, RZ, 0x1, !P2 ;  /* 0x00000001ff027807 */ /* 0x000fe40005000000 */
[----:B----4-:R-:W-:Y:S02]  /*2cf0*/  ISETP.GT.AND P1, PT, R12, UR5, PT ;  /* 0x000000050c007c0c */ /* 0x010fe4000bf24270 */
[----:B-----5:R-:W-:Y:S02]  /*2d00*/  ISETP.GT.AND P2, PT, R14, UR5, PT ;  /* 0x000000050e007c0c */ /* 0x020fe4000bf44270 */
[----:B------:R-:W-:Y:S02]  /*2d10*/  IADD3 R12, P5, P6, R2, R3, R13 ;  /* 0x00000003020c7210 */ /* 0x000fe40007ebe00d */
[----:B------:R-:W-:Y:S02]  /*2d20*/  SEL R3, RZ, 0x1, !P1 ;  /* 0x00000001ff037807 */ /* 0x000fe40004800000 */
[----:B------:R-:W-:-:S02]  /*2d30*/  SEL R2, RZ, 0x1, !P2 ;  /* 0x00000001ff027807 */ /* 0x000fc40005000000 */
[----:B------:R-:W-:Y:S02]  /*2d40*/  ISETP.GT.AND P3, PT, R16, UR5, PT ;  /* 0x0000000510007c0c */ /* 0x000fe4000bf64270 */
[----:B------:R-:W-:Y:S02]  /*2d50*/  ISETP.GT.AND P4, PT, R18, UR5, PT ;  /* 0x0000000512007c0c */ /* 0x000fe4000bf84270 */
[----:B0-----:R-:W-:Y:S02]  /*2d60*/  IADD3 R11, P1, P2, R2, R12, R3 ;  /* 0x0000000c020b7210 */ /* 0x001fe40007a3e003 */
[----:B------:R-:W-:Y:S02]  /*2d70*/  SEL R3, RZ, 0x1, !P3 ;  /* 0x00000001ff037807 */ /* 0x000fe40005800000 */
[----:B------:R-:W-:Y:S02]  /*2d80*/  SEL R2, RZ, 0x1, !P4 ;  /* 0x00000001ff027807 */ /* 0x000fe40006000000 */
        /* <DEDUP_REMOVED lines=10> */
.L_x_145:
[----:B------:R-:W-:Y:S05]  /*2e30*/  BSYNC.RECONVERGENT B2 ;  /* 0x0000000000027941 */ /* 0x000fea0003800200 */
.L_x_144:
[----:B------:R-:W-:Y:S05]  /*2e40*/  @!P0 BRA `(.L_x_139) ;  /* 0x0000000000c08947 */ /* 0x000fea0003800000 */
[----:B------:R-:W-:Y:S01]  /*2e50*/  ISETP.GE.U32.AND P1, PT, R23, 0x4, PT ;  /* 0x000000041700780c */ /* 0x000fe20003f26070 */
[----:B------:R-:W-:Y:S01]  /*2e60*/  BSSY.RECONVERGENT B2, `(.L_x_146) ;  /* 0x000001d000027945 */ /* 0x000fe20003800200 */
[----:B------:R-:W-:-:S11]  /*2e70*/  LOP3.LUT P0, RZ, R8, 0x3, RZ, 0xc0, !PT ;  /* 0x0000000308ff7812 */ /* 0x000fd6000780c0ff */
[----:B------:R-:W-:Y:S05]  /*2e80*/  @!P1 BRA `(.L_x_147) ;  /* 0x0000000000689947 */ /* 0x000fea0003800000 */
[----:B------:R-:W0:Y:S01]  /*2e90*/  LDC.64 R10, c[0x0][0x380] ;  /* 0x0000e000ff0a7b82 */ /* 0x000e220000000a00 */
[----:B------:R-:W-:-:S04]  /*2ea0*/  IMAD.IADD R9, R6, 0x1, R9 ;  /* 0x0000000106097824 */ /* 0x000fc800078e0209 */
[C---:B------:R-:W-:Y:S02]  /*2eb0*/  VIADD R13, R9.reuse, 0x200 ;  /* 0x00000200090d7836 */ /* 0x040fe40000000000 */
[C---:B------:R-:W-:Y:S02]  /*2ec0*/  VIADD R15, R9.reuse, 0x400 ;  /* 0x00000400090f7836 */ /* 0x040fe40000000000 */
[C---:B------:R-:W-:Y:S02]  /*2ed0*/  VIADD R17, R9.reuse, 0x600 ;  /* 0x0000060009117836 */ /* 0x040fe40000000000 */
[----:B0-----:R-:W-:-:S04]  /*2ee0*/  IMAD.WIDE.U32 R8, R9, 0x4, R10 ;  /* 0x0000000409087825 */ /* 0x001fc800078e000a */
[--C-:B------:R-:W-:Y:S02]  /*2ef0*/  IMAD.WIDE.U32 R12, R13, 0x4, R10.reuse ;  /* 0x000000040d0c7825 */ /* 0x100fe400078e000a */
[----:B------:R-:W2:Y:S02]  /*2f00*/  LDG.E R8, desc[UR8][R8.64] ;  /* 0x0000000808087981 */ /* 0x000ea4000c1e1900 */
[--C-:B------:R-:W-:Y:S02]  /*2f10*/  IMAD.WIDE.U32 R14, R15, 0x4, R10.reuse ;  /* 0x000000040f0e7825 */ /* 0x100fe400078e000a */
[----:B------:R-:W3:Y:S02]  /*2f20*/  LDG.E R12, desc[UR8][R12.64] ;  /* 0x000000080c0c7981 */ /* 0x000ee4000c1e1900 */
[----:B------:R-:W-:Y:S02]  /*2f30*/  IMAD.WIDE.U32 R10, R17, 0x4, R10 ;  /* 0x00000004110a7825 */ /* 0x000fe400078e000a */
[----:B------:R-:W4:Y:S04]  /*2f40*/  LDG.E R14, desc[UR8][R14.64] ;  /* 0x000000080e0e7981 */ /* 0x000f28000c1e1900 */
[----:B------:R-:W5:Y:S01]  /*2f50*/  LDG.E R10, desc[UR8][R10.64] ;  /* 0x000000080a0a7981 */ /* 0x000f62000c1e1900 */
[----:B------:R-:W-:Y:S01]  /*2f60*/  VIADD R6, R6, 0x800 ;  /* 0x0000080006067836 */ /* 0x000fe20000000000 */
[----:B--2---:R-:W-:-:S02]  /*2f70*/  ISETP.GT.AND P1, PT, R8, UR5, PT ;  /* 0x0000000508007c0c */ /* 0x004fc4000bf24270 */
[----:B---3--:R-:W-:Y:S02]  /*2f80*/  ISETP.GT.AND P2, PT, R12, UR5, PT ;  /* 0x000000050c007c0c */ /* 0x008fe4000bf44270 */
[----:B------:R-:W-:Y:S02]  /*2f90*/  SEL R2, RZ, 0x1, !P1 ;  /* 0x00000001ff027807 */ /* 0x000fe40004800000 */
[----:B----4-:R-:W-:Y:S02]  /*2fa0*/  ISETP.GT.AND P3, PT, R14, UR5, PT ;  /* 0x000000050e007c0c */ /* 0x010fe4000bf64270 */
[----:B------:R-:W-:Y:S02]  /*2fb0*/  SEL R16, RZ, 0x1, !P2 ;  /* 0x00000001ff107807 */ /* 0x000fe40005000000 */
[----:B-----5:R-:W-:Y:S02]  /*2fc0*/  ISETP.GT.AND P4, PT, R10, UR5, PT ;  /* 0x000000050a007c0c */ /* 0x020fe4000bf84270 */
[----:B------:R-:W-:-:S02]  /*2fd0*/  SEL R17, RZ, 0x1, !P3 ;  /* 0x00000001ff117807 */ /* 0x000fc40005800000 */
[----:B------:R-:W-:Y:S02]  /*2fe0*/  SEL R8, RZ, 0x1, !P4 ;  /* 0x00000001ff087807 */ /* 0x000fe40006000000 */
[----:B------:R-:W-:-:S04]  /*2ff0*/  IADD3 R2, P1, P2, R16, R3, R2 ;  /* 0x0000000310027210 */ /* 0x000fc80007a3e002 */
[----:B------:R-:W-:Y:S02]  /*3000*/  IADD3 R3, P3, P4, R8, R2, R17 ;  /* 0x0000000208037210 */ /* 0x000fe40007c7e011 */
[----:B------:R-:W-:-:S04]  /*3010*/  IADD3.X R26, PT, PT, RZ, R26, RZ, P1, P2 ;  /* 0x0000001aff1a7210 */ /* 0x000fc80000fe44ff */
[----:B------:R-:W-:-:S07]  /*3020*/  IADD3.X R26, PT, PT, RZ, R26, RZ, P3, P4 ;  /* 0x0000001aff1a7210 */ /* 0x000fce0001fe84ff */
.L_x_147:
[----:B------:R-:W-:Y:S05]  /*3030*/  BSYNC.RECONVERGENT B2 ;  /* 0x0000000000027941 */ /* 0x000fea0003800200 */
.L_x_146:
[----:B------:R-:W-:Y:S05]  /*3040*/  @!P0 BRA `(.L_x_139) ;  /* 0x0000000000408947 */ /* 0x000fea0003800000 */
[----:B------:R-:W0:Y:S01]  /*3050*/  LDC.64 R8, c[0x0][0x380] ;  /* 0x0000e000ff087b82 */ /* 0x000e220000000a00 */
[----:B------:R-:W-:Y:S01]  /*3060*/  LOP3.LUT R2, R4, 0xffff, RZ, 0xc0, !PT ;  /* 0x0000ffff04027812 */ /* 0x000fe200078ec0ff */
[----:B------:R-:W-:-:S03]  /*3070*/  IMAD.IADD R11, R6, 0x1, R7 ;  /* 0x00000001060b7824 */ /* 0x000fc600078e0207 */
[----:B------:R-:W-:-:S04]  /*3080*/  LEA.HI R2, R2, 0x1, RZ, 0x17 ;  /* 0x0000000102027811 */ /* 0x000fc800078fb8ff */
[----:B------:R-:W-:-:S05]  /*3090*/  LOP3.LUT R2, R2, 0x3, RZ, 0xc0, !PT ;  /* 0x0000000302027812 */ /* 0x000fca00078ec0ff */
[----:B------:R-:W-:-:S07]  /*30a0*/  IMAD.MOV R2, RZ, RZ, -R2 ;  /* 0x000000ffff027224 */ /* 0x000fce00078e0a02 */
.L_x_148:
[----:B0-----:R-:W-:-:S06]  /*30b0*/  IMAD.WIDE.U32 R6, R11, 0x4, R8 ;  /* 0x000000040b067825 */ /* 0x001fcc00078e0008 */
[----:B------:R-:W2:Y:S01]  /*30c0*/  LDG.E R6, desc[UR8][R6.64] ;  /* 0x0000000806067981 */ /* 0x000ea2000c1e1900 */
[----:B------:R-:W-:Y:S02]  /*30d0*/  VIADD R2, R2, 0x1 ;  /* 0x0000000102027836 */ /* 0x000fe40000000000 */
[----:B------:R-:W-:Y:S01]  /*30e0*/  VIADD R11, R11, 0x200 ;  /* 0x000002000b0b7836 */ /* 0x000fe20000000000 */
[----:B--2---:R-:W-:-:S04]  /*30f0*/  ISETP.GT.AND P0, PT, R6, UR5, PT ;  /* 0x0000000506007c0c */ /* 0x004fc8000bf04270 */
[----:B------:R-:W-:Y:S02]  /*3100*/  SEL R4, RZ, 0x1, !P0 ;  /* 0x00000001ff047807 */ /* 0x000fe40004000000 */
[----:B------:R-:W-:Y:S02]  /*3110*/  ISETP.NE.AND P0, PT, R2, RZ, PT ;  /* 0x000000ff0200720c */ /* 0x000fe40003f05270 */
[----:B------:R-:W-:-:S05]  /*3120*/  IADD3 R3, P1, PT, R3, R4, RZ ;  /* 0x0000000403037210 */ /* 0x000fca0007f3e0ff */
[----:B------:R-:W-:-:S06]  /*3130*/  IMAD.X R26, RZ, RZ, R26, P1 ;  /* 0x000000ffff1a7224 */ /* 0x000fcc00008e061a */
[----:B------:R-:W-:Y:S05]  /*3140*/  @P0 BRA `(.L_x_148) ;  /* 0xfffffffc00d80947 */ /* 0x000fea000383ffff */
.L_x_139:
[----:B-12---:R-:W-:Y:S05]  /*3150*/  BSYNC.RECONVERGENT B1 ;  /* 0x0000000000017941 */ /* 0x006fea0003800200 */
.L_x_136:
[----:B0-----:R-:W0:Y:S01]  /*3160*/  S2R R8, SR_LANEID ;  /* 0x0000000000087919 */ /* 0x001e220000000000 */
        /* <DEDUP_REMOVED lines=10> */
[----:B------:R-:W1:Y:S01]  /*3210*/  SHFL.DOWN PT, R4, R11, 0x2, 0x1f ;  /* 0x08401f000b047f89 */ /* 0x000e6200000e0000 */
[----:B0-----:R-:W-:-:S04]  /*3220*/  SEL R2, R2, RZ, !P1 ;  /* 0x000000ff02027207 */ /* 0x001fc80004800000 */
[----:B------:R-:W-:Y:S02]  /*3230*/  IADD3 R7, P0, PT, R2, R9, RZ ;  /* 0x0000000902077210 */ /* 0x000fe40007f1e0ff */
[----:B-1----:R-:W-:Y:S02]  /*3240*/  SEL R4, R4, RZ, !P1 ;  /* 0x000000ff04047207 */ /* 0x002fe40004800000 */
[----:B------:R-:W-:Y:S01]  /*3250*/  ISETP.GT.AND P1, PT, R8, 0x1b, PT ;  /* 0x0000001b0800780c */ /* 0x000fe20003f24270 */
[----:B------:R-:W0:Y:S02]  /*3260*/  SHFL.DOWN PT, R2, R7, 0x4, 0x1f ;  /* 0x08801f0007027f89 */ /* 0x000e2400000e0000 */
[----:B------:R-:W-:Y:S02]  /*3270*/  IMAD.X R4, R4, 0x1, R11, P0 ;  /* 0x0000000104047824 */ /* 0x000fe400000e060b */
[----:B------:R-:W1:Y:S03]  /*3280*/  @!P2 S2R R11, SR_CgaCtaId ;  /* 0x00000000000ba919 */ /* 0x000e660000008800 */
[----:B------:R-:W2:Y:S01]  /*3290*/  SHFL.DOWN PT, R3, R4, 0x4, 0x1f ;  /* 0x08801f0004037f89 */ /* 0x000ea200000e0000 */
[----:B0-----:R-:W-:-:S04]  /*32a0*/  SEL R2, R2, RZ, !P1 ;  /* 0x000000ff02027207 */ /* 0x001fc80004800000 */
[----:B------:R-:W-:Y:S02]  /*32b0*/  IADD3 R9, P0, PT, R2, R7, RZ ;  /* 0x0000000702097210 */ /* 0x000fe40007f1e0ff */
[----:B--2---:R-:W-:-:S03]  /*32c0*/  SEL R3, R3, RZ, !P1 ;  /* 0x000000ff03037207 */ /* 0x004fc60004800000 */
[----:B------:R-:W0:Y:S01]  /*32d0*/  SHFL.DOWN PT, R2, R9, 0x8, 0x1f ;  /* 0x09001f0009027f89 */ /* 0x000e2200000e0000 */
[----:B------:R-:W-:Y:S01]  /*32e0*/  ISETP.GT.AND P1, PT, R8, 0x17, PT ;  /* 0x000000170800780c */ /* 0x000fe20003f24270 */
[----:B------:R-:W-:-:S05]  /*32f0*/  IMAD.X R6, R3, 0x1, R4, P0 ;  /* 0x0000000103067824 */ /* 0x000fca00000e0604 */
[----:B------:R-:W2:Y:S01]  /*3300*/  SHFL.DOWN PT, R3, R6, 0x8, 0x1f ;  /* 0x09001f0006037f89 */ /* 0x000ea200000e0000 */
[----:B0-----:R-:W-:-:S04]  /*3310*/  SEL R2, R2, RZ, !P1 ;  /* 0x000000ff02027207 */ /* 0x001fc80004800000 */
[----:B------:R-:W-:Y:S02]  /*3320*/  IADD3 R7, P0, PT, R2, R9, RZ ;  /* 0x0000000902077210 */ /* 0x000fe40007f1e0ff */
[----:B--2---:R-:W-:-:S03]  /*3330*/  SEL R3, R3, RZ, !P1 ;  /* 0x000000ff03037207 */ /* 0x004fc60004800000 */
[----:B------:R-:W0:Y:S01]  /*3340*/  SHFL.DOWN PT, R2, R7, 0x10, 0x1f ;  /* 0x0a001f0007027f89 */ /* 0x000e2200000e0000 */
[----:B------:R-:W-:Y:S02]  /*3350*/  ISETP.GT.AND P1, PT, R8, 0xf, PT ;  /* 0x0000000f0800780c */ /* 0x000fe40003f24270 */
[----:B------:R-:W-:Y:S01]  /*3360*/  @!P2 MOV R8, 0x400 ;  /* 0x000004000008a802 */ /* 0x000fe20000000f00 */
[----:B------:R-:W-:Y:S01]  /*3370*/  IMAD.X R4, R3, 0x1, R6, P0 ;  /* 0x0000000103047824 */ /* 0x000fe200000e0606 */
[----:B------:R-:W-:Y:S02]  /*3380*/  @!P2 SHF.R.U32.HI R6, RZ, 0x2, R5 ;  /* 0x00000002ff06a819 */ /* 0x000fe40000011605 */
[----:B-1----:R-:W-:Y:S02]  /*3390*/  @!P2 LEA R11, R11, R8, 0x18 ;  /* 0x000000080b0ba211 */ /* 0x002fe400078ec0ff */
[----:B------:R-:W1:Y:S01]  /*33a0*/  SHFL.DOWN PT, R3, R4, 0x10, 0x1f ;  /* 0x0a001f0004037f89 */ /* 0x000e6200000e0000 */
[----:B------:R-:W-:-:S05]  /*33b0*/  @!P2 LOP3.LUT R6, R6, 0xf8, RZ, 0xc0, !PT ;  /* 0x000000f80606a812 */ /* 0x000fca00078ec0ff */
        /* <DEDUP_REMOVED lines=9> */
[----:B------:R-:W0:Y:S01]  /*3450*/  S2UR UR5, SR_CgaCtaId ;  /* 0x00000000000579c3 */ /* 0x000e220000008800 */
[----:B------:R-:W-:Y:S02]  /*3460*/  UMOV UR4, 0x400 ;  /* 0x0000040000047882 */ /* 0x000fe40000000000 */
[----:B0-----:R-:W-:-:S09]  /*3470*/  ULEA UR4, UR5, UR4, 0x18 ;  /* 0x0000000405047291 */ /* 0x001fd2000f8ec0ff */
[----:B------:R-:W-:Y:S04]  /*3480*/  LDS.64 R8, [UR4+0x18] ;  /* 0x00001804ff087984 */ /* 0x000fe80008000a00 */
[----:B------:R-:W2:Y:S04]  /*3490*/  LDS.128 R24, [UR4+0x20] ;  /* 0x00002004ff187984 */ /* 0x000ea80008000c00 */
[----:B------:R-:W0:Y:S04]  /*34a0*/  LDS.128 R4, [UR4+0x30] ;  /* 0x00003004ff047984 */ /* 0x000e280008000c00 */
[----:B------:R-:W1:Y:S04]  /*34b0*/  LDS.128 R20, [UR4+0x40] ;  /* 0x00004004ff147984 */ /* 0x000e680008000c00 */
[----:B------:R-:W3:Y:S04]  /*34c0*/  LDS.128 R16, [UR4+0x50] ;  /* 0x00005004ff107984 */ /* 0x000ee80008000c00 */
[----:B------:R-:W4:Y:S01]  /*34d0*/  LDS.128 R12, [UR4+0x60] ;  /* 0x00006004ff0c7984 */ /* 0x000f220008000c00 */
[----:B--2---:R-:W-:-:S04]  /*34e0*/  IADD3 R11, P1, P2, R24, R8, R2 ;  /* 0x00000008180b7210 */ /* 0x004fc80007a3e002 */
[----:B------:R-:W-:Y:S02]  /*34f0*/  IADD3.X R25, PT, PT, R25, R9, R3, P1, P2 ;  /* 0x0000000919197210 */ /* 0x000fe40000fe4403 */
[----:B0-----:R-:W-:Y:S02]  /*3500*/  IADD3 R3, P1, P2, R4, R11, R26 ;  /* 0x0000000b04037210 */ /* 0x001fe40007a3e01a */
[----:B------:R-:W0:Y:S02]  /*3510*/  LDS.128 R8, [UR4+0x70] ;  /* 0x00007004ff087984 */ /* 0x000e240008000c00 */
[----:B------:R-:W-:Y:S02]  /*3520*/  IADD3.X R5, PT, PT, R5, R25, R27, P1, P2 ;  /* 0x0000001905057210 */ /* 0x000fe40000fe441b */
[----:B------:R-:W2:Y:S01]  /*3530*/  LDS.128 R24, [UR4+0x80] ;  /* 0x00008004ff187984 */ /* 0x000ea20008000c00 */
[----:B-1----:R-:W-:-:S04]  /*3540*/  IADD3 R3, P1, P2, R20, R3, R6 ;  /* 0x0000000314037210 */ /* 0x002fc80007a3e006 */
[----:B---3--:R-:W-:Y:S02]  /*3550*/  IADD3 R3, P3, P4, R16, R3, R22 ;  /* 0x0000000310037210 */ /* 0x008fe40007c7e016 */
[----:B------:R-:W-:Y:S02]  /*3560*/  IADD3.X R7, PT, PT, R21, R5, R7, P1, P2 ;  /* 0x0000000515077210 */ /* 0x000fe40000fe4407 */
[----:B----4-:R-:W-:Y:S02]  /*3570*/  IADD3 R3, P1, P2, R12, R3, R18 ;  /* 0x000000030c037210 */ /* 0x010fe40007a3e012 */
[----:B------:R-:W-:-:S04]  /*3580*/  IADD3.X R17, PT, PT, R17, R7, R23, P3, P4 ;  /* 0x0000000711117210 */ /* 0x000fc80001fe8417 */
[----:B------:R-:W-:Y:S02]  /*3590*/  IADD3.X R13, PT, PT, R13, R17, R19, P1, P2 ;  /* 0x000000110d0d7210 */ /* 0x000fe40000fe4413 */
[----:B0-----:R-:W-:-:S04]  /*35a0*/  IADD3 R3, P3, P4, R8, R3, R14 ;  /* 0x0000000308037210 */ /* 0x001fc80007c7e00e */
[----:B--2---:R-:W-:Y:S02]  /*35b0*/  IADD3 R3, P1, P2, R24, R3, R10 ;  /* 0x0000000318037210 */ /* 0x004fe40007a3e00a */
[----:B------:R-:W-:Y:S02]  /*35c0*/  IADD3.X R9, PT, PT, R9, R13, R15, P3, P4 ;  /* 0x0000000d09097210 */ /* 0x000fe40001fe840f */
[----:B------:R-:W-:Y:S02]  /*35d0*/  IADD3 R2, P3, PT, R3, R26, RZ ;  /* 0x0000001a03027210 */ /* 0x000fe40007f7e0ff */
[----:B------:R-:W-:-:S05]  /*35e0*/  IADD3.X R3, PT, PT, R25, R9, R11, P1, P2 ;  /* 0x0000000919037210 */ /* 0x000fca0000fe440b */
[----:B------:R-:W-:-:S07]  /*35f0*/  IMAD.X R3, R3, 0x1, R27, P3 ;  /* 0x0000000103037824 */ /* 0x000fce00018e061b */
.L_x_135:
[----:B------:R-:W-:Y:S05]  /*3600*/  BSYNC.RECONVERGENT B0 ;  /* 0x0000000000007941 */ /* 0x000fea0003800200 */
.L_x_119:
[----:B------:R-:W-:Y:S05]  /*3610*/  @P0 EXIT ;  /* 0x000000000000094d */ /* 0x000fea0003800000 */
[----:B------:R-:W3:Y:S02]  /*3620*/  LDC.64 R4, c[0x0][0x390] ;  /* 0x0000e400ff047b82 */ /* 0x000ee40000000a00 */
[----:B---3--:R-:W-:-:S05]  /*3630*/  IMAD.WIDE.U32 R4, R0, 0x8, R4 ;  /* 0x0000000800047825 */ /* 0x008fca00078e0004 */
[----:B------:R-:W-:Y:S01]  /*3640*/  STG.E.64 desc[UR8][R4.64], R2 ;  /* 0x0000000204007986 */ /* 0x000fe2000c101b08 */
[----:B------:R-:W-:Y:S05]  /*3650*/  EXIT ;  /* 0x000000000000794d */ /* 0x000fea0003800000 */
.L_x_149:
        /* <DEDUP_REMOVED lines=10> */
.L_x_195:


//--------------------- .text._ZN3cub18CUB_300001_SM_10006detail6reduce28DeviceReduceSingleTileKernelINS2_10policy_hubIljN4cuda3std3__44plusIlEEE10Policy1000EN6thrust24THRUST_300001_SM_1000_NS18transform_iteratorINSD_6detail10functional5actorINSG_9compositeIJNSG_16operator_adaptorINS7_7greaterIvEEEENSH_INSG_8argumentILj0EEEEENSH_INSG_5valueIiEEEEEEEEENSF_15normal_iteratorINSD_10device_ptrIiEEEEllEEPljS9_llNS7_10__identityEEEvT0_T1_T2_T3_T4_T6_ --------------------------
	.section	.text._ZN3cub18CUB_300001_SM_10006detail6reduce28DeviceReduceSingleTileKernelINS2_10policy_hubIljN4cuda3std3__44plusIlEEE10Policy1000EN6thrust24THRUST_300001_SM_1000_NS18transform_iteratorINSD_6detail10functional5actorINSG_9compositeIJNSG_16operator_adaptorINS7_7greaterIvEEEENSH_INSG_8argumentILj0EEEEENSH_INSG_5valueIiEEEEEEEEENSF_15normal_iteratorINSD_10device_ptrIiEEEEllEEPljS9_llNS7_10__identityEEEvT0_T1_T2_T3_T4_T6_,"ax",@progbits
	.align	128
        .global         _ZN3cub18CUB_300001_SM_10006detail6reduce28DeviceReduceSingleTileKernelINS2_10policy_hubIljN4cuda3std3__44plusIlEEE10Policy1000EN6thrust24THRUST_300001_SM_1000_NS18transform_iteratorINSD_6detail10functional5actorINSG_9compositeIJNSG_16operator_adaptorINS7_7greaterIvEEEENSH_INSG_8argumentILj0EEEEENSH_INSG_5valueIiEEEEEEEEENSF_15normal_iteratorINSD_10device_ptrIiEEEEllEEPljS9_llNS7_10__identityEEEvT0_T1_T2_T3_T4_T6_
        .type           _ZN3cub18CUB_300001_SM_10006detail6reduce28DeviceReduceSingleTileKernelINS2_10policy_hubIljN4cuda3std3__44plusIlEEE10Policy1000EN6thrust24THRUST_300001_SM_1000_NS18transform_iteratorINSD_6detail10functional5actorINSG_9compositeIJNSG_16operator_adaptorINS7_7greaterIvEEEENSH_INSG_8argumentILj0EEEEENSH_INSG_5valueIiEEEEEEEEENSF_15normal_iteratorINSD_10device_ptrIiEEEEllEEPljS9_llNS7_10__identityEEEvT0_T1_T2_T3_T4_T6_,@function
        .size           _ZN3cub18CUB_300001_SM_10006detail6reduce28DeviceReduceSingleTileKernelINS2_10policy_hubIljN4cuda3std3__44plusIlEEE10Policy1000EN6thrust24THRUST_300001_SM_1000_NS18transform_iteratorINSD_6detail10functional5actorINSG_9compositeIJNSG_16operator_adaptorINS7_7greaterIvEEEENSH_INSG_8argumentILj0EEEEENSH_INSG_5valueIiEEEEEEEEENSF_15normal_iteratorINSD_10device_ptrIiEEEEllEEPljS9_llNS7_10__identityEEEvT0_T1_T2_T3_T4_T6_,(.L_x_196 - _ZN3cub18CUB_300001_SM_10006detail6reduce28DeviceReduceSingleTileKernelINS2_10policy_hubIljN4cuda3std3__44plusIlEEE10Policy1000EN6thrust24THRUST_300001_SM_1000_NS18transform_iteratorINSD_6detail10functional5actorINSG_9compositeIJNSG_16operator_adaptorINS7_7greaterIvEEEENSH_INSG_8argumentILj0EEEEENSH_INSG_5valueIiEEEEEEEEENSF_15normal_iteratorINSD_10device_ptrIiEEEEllEEPljS9_llNS7_10__identityEEEvT0_T1_T2_T3_T4_T6_)
        .other          _ZN3cub18CUB_300001_SM_10006detail6reduce28DeviceReduceSingleTileKernelINS2_10policy_hubIljN4cuda3std3__44plusIlEEE10Policy1000EN6thrust24THRUST_300001_SM_1000_NS18transform_iteratorINSD_6detail10functional5actorINSG_9compositeIJNSG_16operator_adaptorINS7_7greaterIvEEEENSH_INSG_8argumentILj0EEEEENSH_INSG_5valueIiEEEEEEEEENSF_15normal_iteratorINSD_10device_ptrIiEEEEllEEPljS9_llNS7_10__identityEEEvT0_T1_T2_T3_T4_T6_,@"STO_CUDA_ENTRY STV_DEFAULT"
_ZN3cub18CUB_300001_SM_10006detail6reduce28DeviceReduceSingleTileKernelINS2_10policy_hubIljN4cuda3std3__44plusIlEEE10Policy1000EN6thrust24THRUST_300001_SM_1000_NS18transform_iteratorINSD_6detail10functional5actorINSG_9compositeIJNSG_16operator_adaptorINS7_7greaterIvEEEENSH_INSG_8argumentILj0EEEEENSH_INSG_5valueIiEEEEEEEEENSF_15normal_iteratorINSD_10device_ptrIiEEEEllEEPljS9_llNS7_10__identityEEEvT0_T1_T2_T3_T4_T6_:
.text._ZN3cub18CUB_300001_SM_10006detail6reduce28DeviceReduceSingleTileKernelINS2_10policy_hubIljN4cuda3std3__44plusIlEEE10Policy1000EN6thrust24THRUST_300001_SM_1000_NS18transform_iteratorINSD_6detail10functional5actorINSG_9compositeIJNSG_16operator_adaptorINS7_7greaterIvEEEENSH_INSG_8argumentILj0EEEEENSH_INSG_5valueIiEEEEEEEEENSF_15normal_iteratorINSD_10device_ptrIiEEEEllEEPljS9_llNS7_10__identityEEEvT0_T1_T2_T3_T4_T6_:
        /* <DEDUP_REMOVED lines=13> */
.L_x_150:
[----:B------:R-:W-:Y:S01]  /*00d0*/  ISETP.GT.U32.AND P0, PT, R32, 0xdff, PT ;  /* 0x00000dff2000780c */ /* 0x000fe20003f04070 */
[----:B------:R-:W-:-:S12]  /*00e0*/  BSSY.RECONVERGENT B0, `(.L_x_151) ;  /* 0x0000309000007945 */ /* 0x000fd80003800200 */
[----:B------:R-:W-:Y:S05]  /*00f0*/  @P0 BRA `(.L_x_152) ;  /* 0x0000001800380947 */ /* 0x000fea0003800000 */
        /* <DEDUP_REMOVED lines=16> */
.L_x_154:
[----:B------:R-:W-:Y:S05]  /*0200*/  BSYNC.RECONVERGENT B1 ;  /* 0x0000000000017941 */ /* 0x000fea0003800200 */
.L_x_153:
        /* <DEDUP_REMOVED lines=17> */
.L_x_159:
        /* <DEDUP_REMOVED lines=70> */
.L_x_158:
[----:B------:R-:W-:Y:S05]  /*0780*/  BSYNC.RECONVERGENT B2 ;  /* 0x0000000000027941 */ /* 0x000fea0003800200 */
.L_x_157:
        /* <DEDUP_REMOVED lines=29> */
[----:B0-----:R-:W-:Y:S02]  /*0960*/  IADD3 R6, P1, P2, R0, R8, R9 ;  /* 0x0000000800067210 */ /* 0x001fe40007a3e009 */
[----:B------:R-:W-:-:S02]  /*0970*/  SEL R7, RZ, 0x1, !P3 ;  /* 0x00000001ff077807 */ /* 0x000fc40005800000 */
        /* <DEDUP_REMOVED lines=11> */
.L_x_161:
[----:B------:R-:W-:Y:S05]  /*0a30*/  BSYNC.RECONVERGENT B2 ;  /* 0x0000000000027941 */ /* 0x000fea0003800200 */
.L_x_160:
        /* <DEDUP_REMOVED lines=26> */
.L_x_163:
[----:B------:R-:W-:Y:S05]  /*0be0*/  BSYNC.RECONVERGENT B2 ;  /* 0x0000000000027941 */ /* 0x000fea0003800200 */
.L_x_162:
[----:B------:R-:W-:Y:S05]  /*0bf0*/  @!P0 BRA `(.L_x_156) ;  /* 0x0000000000388947 */ /* 0x000fea0003800000 */
[----:B------:R-:W0:Y:S02]  /*0c00*/  LDC.64 R6, c[0x0][0x380] ;  /* 0x0000e000ff067b82 */ /* 0x000e240000000a00 */
[----:B0-----:R-:W-:-:S04]  /*0c10*/  IMAD.WIDE.U32 R6, R3, 0x4, R6 ;  /* 0x0000000403067825 */ /* 0x001fc800078e0006 */
[----:B------:R-:W-:-:S07]  /*0c20*/  IMAD.MOV R3, RZ, RZ, -R4 ;  /* 0x000000ffff037224 */ /* 0x000fce00078e0a04 */
.L_x_164:
[----:B------:R0:W2:Y:S01]  /*0c30*/  LDG.E R4, desc[UR6][R6.64] ;  /* 0x0000000606047981 */ /* 0x0000a2000c1e1900 */
[----:B------:R-:W2:Y:S01]  /*0c40*/  LDCU UR4, c[0x0][0x38c] ;  /* 0x00007180ff0477ac */ /* 0x000ea20008000800 */
        /* <DEDUP_REMOVED lines=9> */
.L_x_156:
[----:B------:R-:W-:Y:S05]  /*0ce0*/  BSYNC.RECONVERGENT B1 ;  /* 0x0000000000017941 */ /* 0x000fea0003800200 */
.L_x_155:
        /* <DEDUP_REMOVED lines=77> */
.L_x_165:
        /* <DEDUP_REMOVED lines=26> */
[----:B------:R-:W-:Y:S01]  /*1360*/  VIADD R4, R3, 0x8 ;  /* 0x0000000803047836 */ /* 0x000fe20000000000 */
[----:B------:R-:W1:Y:S02]  /*1370*/  @!P2 S2R R11, SR_CgaCtaId ;  /* 0x00000000000ba919 */ /* 0x000e640000008800 */
        /* <DEDUP_REMOVED lines=12> */
[----:B------:R-:W-:Y:S02]  /*1440*/  IMAD.X R7, R2, 0x1, R10, P1 ;  /* 0x0000000102077824 */ /* 0x000fe400008e060a */
[----:B------:R-:W-:Y:S01]  /*1450*/  VIADD R2, R3, 0x10 ;  /* 0x0000001003027836 */ /* 0x000fe20000000000 */
[----:B------:R-:W-:Y:S02]  /*1460*/  @!P2 SHF.R.U32.HI R3, RZ, 0x2, R5 ;  /* 0x00000002ff03a819 */ /* 0x000fe40000011605 */
[----:B------:R-:W2:Y:S02]  /*1470*/  SHFL.DOWN PT, R4, R7, 0x10, R9 ;  /* 0x0a00000007047989 */ /* 0x000ea400000e0009 */
[----:B------:R-:W-:Y:S02]  /*1480*/  ISETP.GT.AND P0, PT, R2, R9, PT ;  /* 0x000000090200720c */ /* 0x000fe40003f04270 */
[----:B------:R-:W-:-:S04]  /*1490*/  @!P2 MOV R2, 0x400 ;  /* 0x000004000002a802 */ /* 0x000fc80000000f00 */
[----:B-1----:R-:W-:Y:S02]  /*14a0*/  @!P2 LEA R11, R11, R2, 0x18 ;  /* 0x000000020b0ba211 */ /* 0x002fe400078ec0ff */
[----:B0-----:R-:W-:-:S04]  /*14b0*/  SEL R0, R0, RZ, !P0 ;  /* 0x000000ff00007207 */ /* 0x001fc80004000000 */
[----:B------:R-:W-:Y:S02]  /*14c0*/  IADD3 R2, P1, PT, R0, R6, RZ ;  /* 0x0000000600027210 */ /* 0x000fe40007f3e0ff */
[----:B------:R-:W-:Y:S02]  /*14d0*/  @!P2 LOP3.LUT R0, R3, 0xf8, RZ, 0xc0, !PT ;  /* 0x000000f80300a812 */ /* 0x000fe400078ec0ff */
[----:B--2---:R-:W-:Y:S02]  /*14e0*/  SEL R4, R4, RZ, !P0 ;  /* 0x000000ff04047207 */ /* 0x004fe40004000000 */
[----:B------:R-:W-:Y:S01]  /*14f0*/  ISETP.NE.AND P0, PT, R5, RZ, PT ;  /* 0x000000ff0500720c */ /* 0x000fe20003f05270 */
[----:B------:R-:W-:Y:S02]  /*1500*/  @!P2 IMAD.IADD R11, R0, 0x1, R11 ;  /* 0x00000001000ba824 */ /* 0x000fe400078e020b */
        /* <DEDUP_REMOVED lines=9> */
[----:B------:R-:W-:Y:S01]  /*15a0*/  ISETP.GT.U32.AND P6, PT, R32, 0x1a0, PT ;  /* 0x000001a02000780c */ /* 0x000fe20003fc4070 */
[----:B-1----:R-:W-:-:S09]  /*15b0*/  ULEA UR4, UR5, UR4, 0x18 ;  /* 0x0000000405047291 */ /* 0x002fd2000f8ec0ff */
[----:B------:R-:W1:Y:S04]  /*15c0*/  LDS.64 R24, [UR4+0x18] ;  /* 0x00001804ff187984 */ /* 0x000e680008000a00 */
[----:B------:R-:W2:Y:S04]  /*15d0*/  LDS.128 R4, [UR4+0x20] ;  /* 0x00002004ff047984 */ /* 0x000ea80008000c00 */
[----:B0-----:R-:W0:Y:S04]  /*15e0*/  LDS.128 R8, [UR4+0x30] ;  /* 0x00003004ff087984 */ /* 0x001e280008000c00 */
[----:B------:R-:W3:Y:S04]  /*15f0*/  LDS.128 R12, [UR4+0x40] ;  /* 0x00004004ff0c7984 */ /* 0x000ee80008000c00 */
[----:B------:R-:W4:Y:S04]  /*1600*/  LDS.128 R16, [UR4+0x50] ;  /* 0x00005004ff107984 */ /* 0x000f280008000c00 */
[----:B------:R-:W5:Y:S01]  /*1610*/  LDS.128 R20, [UR4+0x60] ;  /* 0x00006004ff147984 */ /* 0x000f620008000c00 */
[----:B-1----:R-:W-:-:S02]  /*1620*/  SEL R28, R24, RZ, P1 ;  /* 0x000000ff181c7207 */ /* 0x002fc40000800000 */
[----:B------:R-:W-:Y:S02]  /*1630*/  SEL R0, R25, RZ, P1 ;  /* 0x000000ff19007207 */ /* 0x000fe40000800000 */
[----:B--2---:R-:W-:Y:S01]  /*1640*/  SEL R33, R4, RZ, P2 ;  /* 0x000000ff04217207 */ /* 0x004fe20001000000 */
[----:B------:R-:W1:Y:S01]  /*1650*/  LDS.128 R24, [UR4+0x70] ;  /* 0x00007004ff187984 */ /* 0x000e620008000c00 */
[----:B------:R-:W-:Y:S02]  /*1660*/  SEL R4, R5, RZ, P2 ;  /* 0x000000ff05047207 */ /* 0x000fe40001000000 */
[----:B------:R-:W-:Y:S02]  /*1670*/  IADD3 R33, P3, P4, R33, R28, R2 ;  /* 0x0000001c21217210 */ /* 0x000fe40007c7e002 */
[----:B------:R-:W2:Y:S01]  /*1680*/  LDS.128 R28, [UR4+0x80] ;  /* 0x00008004ff1c7984 */ /* 0x000ea20008000c00 */
[C---:B------:R-:W-:Y:S02]  /*1690*/  ISETP.GT.U32.AND P1, PT, R32.reuse, 0x60, PT ;  /* 0x000000602000780c */ /* 0x040fe40003f24070 */
[----:B------:R-:W-:-:S02]  /*16a0*/  ISETP.GT.U32.AND P2, PT, R32, 0x80, PT ;  /* 0x000000802000780c */ /* 0x000fc40003f44070 */
[----:B------:R-:W-:Y:S02]  /*16b0*/  SEL R5, R6, RZ, P1 ;  /* 0x000000ff06057207 */ /* 0x000fe40000800000 */
[----:B0-----:R-:W-:Y:S02]  /*16c0*/  SEL R2, R8, RZ, P2 ;  /* 0x000000ff08027207 */ /* 0x001fe40001000000 */
[----:B------:R-:W-:Y:S02]  /*16d0*/  IADD3.X R0, PT, PT, R4, R0, R3, P3, P4 ;  /* 0x0000000004007210 */ /* 0x000fe40001fe8403 */
[----:B------:R-:W-:Y:S02]  /*16e0*/  SEL R7, R7, RZ, P1 ;  /* 0x000000ff07077207 */ /* 0x000fe40000800000 */
[----:B------:R-:W-:Y:S02]  /*16f0*/  SEL R4, R9, RZ, P2 ;  /* 0x000000ff09047207 */ /* 0x000fe40001000000 */
[----:B------:R-:W-:-:S02]  /*1700*/  IADD3 R2, P3, P4, R2, R33, R5 ;  /* 0x0000002102027210 */ /* 0x000fc40007c7e005 */
[C---:B------:R-:W-:Y:S02]  /*1710*/  ISETP.GT.U32.AND P1, PT, R32.reuse, 0xa0, PT ;  /* 0x000000a02000780c */ /* 0x040fe40003f24070 */
[----:B------:R-:W-:Y:S02]  /*1720*/  ISETP.GT.U32.AND P2, PT, R32, 0xc0, PT ;  /* 0x000000c02000780c */ /* 0x000fe40003f44070 */
[----:B------:R-:W-:Y:S02]  /*1730*/  IADD3.X R4, PT, PT, R4, R0, R7, P3, P4 ;  /* 0x0000000004047210 */ /* 0x000fe40001fe8407 */
[----:B------:R-:W-:Y:S02]  /*1740*/  SEL R3, R10, RZ, P1 ;  /* 0x000000ff0a037207 */ /* 0x000fe40000800000 */
[----:B---3--:R-:W-:Y:S02]  /*1750*/  SEL R0, R12, RZ, P2 ;  /* 0x000000ff0c007207 */ /* 0x008fe40001000000 */
[----:B------:R-:W-:-:S02]  /*1760*/  SEL R10, R11, RZ, P1 ;  /* 0x000000ff0b0a7207 */ /* 0x000fc40000800000 */
[----:B------:R-:W-:Y:S02]  /*1770*/  ISETP.GT.U32.AND P1, PT, R32, 0xe0, PT ;  /* 0x000000e02000780c */ /* 0x000fe40003f24070 */
[----:B------:R-:W-:Y:S02]  /*1780*/  SEL R5, R13, RZ, P2 ;  /* 0x000000ff0d057207 */ /* 0x000fe40001000000 */
[----:B------:R-:W-:Y:S02]  /*1790*/  IADD3 R0, P3, P4, R0, R2, R3 ;  /* 0x0000000200007210 */ /* 0x000fe40007c7e003 */
[----:B------:R-:W-:Y:S02]  /*17a0*/  ISETP.GT.U32.AND P2, PT, R32, 0x100, PT ;  /* 0x000001002000780c */ /* 0x000fe40003f44070 */
[----:B------:R-:W-:Y:S02]  /*17b0*/  SEL R3, R14, RZ, P1 ;  /* 0x000000ff0e037207 */ /* 0x000fe40000800000 */
[----:B------:R-:W-:-:S02]  /*17c0*/  SEL R15, R15, RZ, P1 ;  /* 0x000000ff0f0f7207 */ /* 0x000fc40000800000 */
[----:B------:R-:W-:Y:S02]  /*17d0*/  ISETP.GT.U32.AND P1, PT, R32, 0x120, PT ;  /* 0x000001202000780c */ /* 0x000fe40003f24070 */
[----:B------:R-:W-:Y:S02]  /*17e0*/  IADD3.X R5, PT, PT, R5, R4, R10, P3, P4 ;  /* 0x0000000405057210 */ /* 0x000fe40001fe840a */
[----:B----4-:R-:W-:Y:S02]  /*17f0*/  SEL R2, R16, RZ, P2 ;  /* 0x000000ff10027207 */ /* 0x010fe40001000000 */
[----:B------:R-:W-:Y:S02]  /*1800*/  SEL R4, R17, RZ, P2 ;  /* 0x000000ff11047207 */ /* 0x000fe40001000000 */
[----:B------:R-:W-:Y:S02]  /*1810*/  ISETP.GT.U32.AND P2, PT, R32, 0x140, PT ;  /* 0x000001402000780c */ /* 0x000fe40003f44070 */
[----:B------:R-:W-:-:S02]  /*1820*/  SEL R7, R18, RZ, P1 ;  /* 0x000000ff12077207 */ /* 0x000fc40000800000 */
[----:B------:R-:W-:Y:S02]  /*1830*/  SEL R18, R19, RZ, P1 ;  /* 0x000000ff13127207 */ /* 0x000fe40000800000 */
[----:B------:R-:W-:Y:S02]  /*1840*/  IADD3 R2, P3, P4, R2, R0, R3 ;  /* 0x0000000002027210 */ /* 0x000fe40007c7e003 */
[----:B------:R-:W-:Y:S02]  /*1850*/  ISETP.GT.U32.AND P1, PT, R32, 0x160, PT ;  /* 0x000001602000780c */ /* 0x000fe40003f24070 */
[----:B-----5:R-:W-:Y:S02]  /*1860*/  SEL R0, R20, RZ, P2 ;  /* 0x000000ff14007207 */ /* 0x020fe40001000000 */
[----:B------:R-:W-:Y:S02]  /*1870*/  IADD3.X R4, PT, PT, R4, R5, R15, P3, P4 ;  /* 0x0000000504047210 */ /* 0x000fe40001fe840f */
[----:B------:R-:W-:-:S02]  /*1880*/  SEL R3, R22, RZ, P1 ;  /* 0x000000ff16037207 */ /* 0x000fc40000800000 */
[----:B------:R-:W-:Y:S02]  /*1890*/  SEL R23, R23, RZ, P1 ;  /* 0x000000ff17177207 */ /* 0x000fe40000800000 */
[----:B------:R-:W-:Y:S02]  /*18a0*/  SEL R5, R21, RZ, P2 ;  /* 0x000000ff15057207 */ /* 0x000fe40001000000 */
[----:B------:R-:W-:Y:S02]  /*18b0*/  IADD3 R0, P1, P3, R0, R2, R7 ;  /* 0x0000000200007210 */ /* 0x000fe40007b3e007 */
[----:B-1----:R-:W-:Y:S02]  /*18c0*/  SEL R2, R24, RZ, P5 ;  /* 0x000000ff18027207 */ /* 0x002fe40002800000 */
[----:B------:R-:W-:Y:S02]  /*18d0*/  ISETP.GT.U32.AND P2, PT, R32, 0x1c0, PT ;  /* 0x000001c02000780c */ /* 0x000fe40003f44070 */
[----:B------:R-:W-:-:S02]  /*18e0*/  IADD3.X R5, PT, PT, R5, R4, R18, P1, P3 ;  /* 0x0000000405057210 */ /* 0x000fc40000fe6412 */
[----:B------:R-:W-:Y:S02]  /*18f0*/  IADD3 R2, P3, P4, R2, R0, R3 ;  /* 0x0000000002027210 */ /* 0x000fe40007c7e003 */
[----:B------:R-:W-:Y:S02]  /*1900*/  SEL R0, R26, RZ, P6 ;  /* 0x000000ff1a007207 */ /* 0x000fe40003000000 */
[----:B--2---:R-:W-:Y:S02]  /*1910*/  SEL R3, R28, RZ, P2 ;  /* 0x000000ff1c037207 */ /* 0x004fe40001000000 */
[----:B------:R-:W-:Y:S02]  /*1920*/  ISETP.GT.U32.AND P1, PT, R32, 0x1e0, PT ;  /* 0x000001e02000780c */ /* 0x000fe40003f24070 */
        /* <DEDUP_REMOVED lines=11> */
.L_x_152:
        /* <DEDUP_REMOVED lines=11> */
[----:B------:R-:W-:Y:S01]  /*1a90*/  IMAD.MOV.U32 R17, RZ, RZ, 0xe00 ;  /* 0x00000e00ff117424 */ /* 0x000fe200078e00ff */
[----:B-1----:R-:W-:-:S02]  /*1aa0*/  ISETP.GT.AND P0, PT, R10, UR4, PT ;  /* 0x000000040a007c0c */ /* 0x002fc4000bf04270 */
[----:B--2---:R-:W-:Y:S02]  /*1ab0*/  ISETP.GT.AND P1, PT, R4, UR4, PT ;  /* 0x0000000404007c0c */ /* 0x004fe4000bf24270 */
[----:B---3--:R-:W-:Y:S02]  /*1ac0*/  ISETP.GT.AND P2, PT, R5, UR4, PT ;  /* 0x0000000405007c0c */ /* 0x008fe4000bf44270 */
[----:B------:R-:W-:Y:S02]  /*1ad0*/  SEL R5, RZ, 0x1, !P0 ;  /* 0x00000001ff057807 */ /* 0x000fe40004000000 */
[----:B------:R-:W-:Y:S02]  /*1ae0*/  SEL R4, RZ, 0x1, !P1 ;  /* 0x00000001ff047807 */ /* 0x000fe40004800000 */
[----:B------:R-:W-:Y:S02]  /*1af0*/  SEL R25, RZ, 0x1, !P2 ;  /* 0x00000001ff197807 */ /* 0x000fe40005000000 */
[----:B----4-:R-:W-:Y:S01]  /*1b00*/  ISETP.GT.AND P2, PT, R6, UR4, PT ;  /* 0x0000000406007c0c */ /* 0x010fe2000bf44270 */
[----:B------:R-:W-:Y:S01]  /*1b10*/  VIADD R6, R32, 0xfffff200 ;  /* 0xfffff20020067836 */ /* 0x000fe20000000000 */
[----:B------:R-:W-:-:S02]  /*1b20*/  IADD3 R25, P0, P1, R25, R4, R5 ;  /* 0x0000000419197210 */ /* 0x000fc4000791e005 */
[----:B-----5:R-:W-:Y:S02]  /*1b30*/  ISETP.GT.AND P3, PT, R7, UR4, PT ;  /* 0x0000000407007c0c */ /* 0x020fe4000bf64270 */
[----:B------:R-:W-:Y:S02]  /*1b40*/  IADD3.X R27, PT, PT, RZ, RZ, RZ, P0, P1 ;  /* 0x000000ffff1b7210 */ /* 0x000fe400007e24ff */
[----:B------:R-:W-:Y:S02]  /*1b50*/  ISETP.GE.U32.AND P0, PT, R6, 0xe00, PT ;  /* 0x00000e000600780c */ /* 0x000fe40003f06070 */
[----:B------:R-:W-:Y:S02]  /*1b60*/  SEL R5, RZ, 0x1, !P2 ;  /* 0x00000001ff057807 */ /* 0x000fe40005000000 */
[----:B------:R-:W-:Y:S02]  /*1b70*/  SEL R4, RZ, 0x1, !P3 ;  /* 0x00000001ff047807 */ /* 0x000fe40005800000 */
[----:B------:R-:W-:-:S02]  /*1b80*/  ISETP.GT.AND P4, PT, R8, UR4, PT ;  /* 0x0000000408007c0c */ /* 0x000fc4000bf84270 */
[----:B------:R-:W-:Y:S02]  /*1b90*/  ISETP.GT.AND P5, PT, R9, UR4, PT ;  /* 0x0000000409007c0c */ /* 0x000fe4000bfa4270 */
[----:B------:R-:W-:Y:S02]  /*1ba0*/  IADD3 R25, P2, P3, R4, R25, R5 ;  /* 0x0000001904197210 */ /* 0x000fe40007b5e005 */
[----:B------:R-:W-:Y:S02]  /*1bb0*/  SEL R5, RZ, 0x1, !P4 ;  /* 0x00000001ff057807 */ /* 0x000fe40006000000 */
[----:B------:R-:W-:Y:S02]  /*1bc0*/  SEL R4, RZ, 0x1, !P5 ;  /* 0x00000001ff047807 */ /* 0x000fe40006800000 */
[----:B------:R-:W-:Y:S02]  /*1bd0*/  IADD3.X R27, PT, PT, RZ, R27, RZ, P2, P3 ;  /* 0x0000001bff1b7210 */ /* 0x000fe400017e64ff */
[----:B------:R-:W-:-:S04]  /*1be0*/  IADD3 R25, P1, P4, R4, R25, R5 ;  /* 0x0000001904197210 */ /* 0x000fc80007c3e005 */
[----:B------:R-:W-:Y:S01]  /*1bf0*/  IADD3.X R27, PT, PT, RZ, R27, RZ, P1, P4 ;  /* 0x0000001bff1b7210 */ /* 0x000fe20000fe84ff */
[----:B------:R-:W-:Y:S08]  /*1c00*/  @!P0 BRA `(.L_x_167) ;  /* 0x0000000000a08947 */ /* 0x000ff00003800000 */
[----:B------:R-:W0:Y:S01]  /*1c10*/  LDC R32, c[0x0][0x398] ;  /* 0x0000e600ff207b82 */ /* 0x000e220000000800 */
[----:B------:R-:W-:Y:S01]  /*1c20*/  IMAD.MOV.U32 R17, RZ, RZ, 0xe00 ;  /* 0x00000e00ff117424 */ /* 0x000fe200078e00ff */
[----:B------:R-:W1:Y:S01]  /*1c30*/  LDCU UR4, c[0x0][0x38c] ;  /* 0x00007180ff0477ac */ /* 0x000e620008000800 */
[----:B------:R-:W-:-:S05]  /*1c40*/  NOP ;  /* 0x0000000000007918 */ /* 0x000fca0000000000 */
.L_x_169:
[----:B------:R-:W-:-:S05]  /*1c50*/  IMAD.WIDE.U32 R4, R17, 0x4, R2 ;  /* 0x0000000411047825 */ /* 0x000fca00078e0002 */
[----:B------:R-:W1:Y:S04]  /*1c60*/  LDG.E R13, desc[UR6][R4.64] ;  /* 0x00000006040d7981 */ /* 0x000e68000c1e1900 */
[----:B------:R-:W2:Y:S04]  /*1c70*/  LDG.E R7, desc[UR6][R4.64+0x800] ;  /* 0x0008000604077981 */ /* 0x000ea8000c1e1900 */
[----:B------:R-:W3:Y:S04]  /*1c80*/  LDG.E R8, desc[UR6][R4.64+0x1000] ;  /* 0x0010000604087981 */ /* 0x000ee8000c1e1900 */
[----:B------:R-:W4:Y:S04]  /*1c90*/  LDG.E R9, desc[UR6][R4.64+0x1800] ;  /* 0x0018000604097981 */ /* 0x000f28000c1e1900 */
[----:B------:R-:W5:Y:S04]  /*1ca0*/  LDG.E R10, desc[UR6][R4.64+0x2000] ;  /* 0x00200006040a7981 */ /* 0x000f68000c1e1900 */
[----:B------:R-:W5:Y:S04]  /*1cb0*/  LDG.E R11, desc[UR6][R4.64+0x2800] ;  /* 0x00280006040b7981 */ /* 0x000f68000c1e1900 */
[----:B------:R0:W5:Y:S01]  /*1cc0*/  LDG.E R12, desc[UR6][R4.64+0x3000] ;  /* 0x00300006040c7981 */ /* 0x000162000c1e1900 */
        /* <DEDUP_REMOVED lines=14> */
[----:B------:R-:W-:Y:S02]  /*1db0*/  IADD3.X R27, PT, PT, RZ, R27, RZ, P0, P1 ;  /* 0x0000001bff1b7210 */ /* 0x000fe400007e24ff */
[----:B------:R-:W-:Y:S01]  /*1dc0*/  IADD3 R25, P5, P4, R4, R25, R5 ;  /* 0x0000001904197210 */ /* 0x000fe20007cbe005 */
[----:B------:R-:W-:Y:S01]  /*1dd0*/  IMAD.IADD R5, R32, 0x1, -R17 ;  /* 0x0000000120057824 */ /* 0x000fe200078e0a11 */
[----:B------:R-:W-:Y:S02]  /*1de0*/  ISETP.GT.AND P6, PT, R12, UR4, PT ;  /* 0x000000040c007c0c */ /* 0x000fe4000bfc4270 */
[----:B------:R-:W-:Y:S02]  /*1df0*/  IADD3.X R27, PT, PT, RZ, R27, RZ, P2, P3 ;  /* 0x0000001bff1b7210 */ /* 0x000fe400017e64ff */
[----:B------:R-:W-:-:S02]  /*1e00*/  ISETP.GE.U32.AND P0, PT, R5, 0xe00, PT ;  /* 0x00000e000500780c */ /* 0x000fc40003f06070 */
[----:B------:R-:W-:Y:S02]  /*1e10*/  SEL R4, RZ, 0x1, !P6 ;  /* 0x00000001ff047807 */ /* 0x000fe40007000000 */
[----:B------:R-:W-:Y:S02]  /*1e20*/  IADD3.X R27, PT, PT, RZ, R27, RZ, P5, P4 ;  /* 0x0000001bff1b7210 */ /* 0x000fe40002fe84ff */
[----:B------:R-:W-:-:S05]  /*1e30*/  IADD3 R25, P1, PT, R25, R4, RZ ;  /* 0x0000000419197210 */ /* 0x000fca0007f3e0ff */
[----:B------:R-:W-:Y:S02]  /*1e40*/  IMAD.X R27, RZ, RZ, R27, P1 ;  /* 0x000000ffff1b7224 */ /* 0x000fe400008e061b */
[----:B------:R-:W-:Y:S06]  /*1e50*/  @!P0 BRA `(.L_x_168) ;  /* 0x0000000c009c8947 */ /* 0x000fec0003800000 */
[----:B------:R-:W-:-:S05]  /*1e60*/  VIADD R17, R17, 0xe00 ;  /* 0x00000e0011117836 */ /* 0x000fca0000000000 */
[----:B------:R-:W-:-:S13]  /*1e70*/  ISETP.GT.U32.AND P0, PT, R17, R6, PT ;  /* 0x000000061100720c */ /* 0x000fda0003f04070 */
[----:B------:R-:W-:Y:S05]  /*1e80*/  @!P0 BRA `(.L_x_169) ;  /* 0xfffffffc00708947 */ /* 0x000fea000383ffff */
.L_x_167:
[----:B------:R-:W-:Y:S01]  /*1e90*/  IMAD.IADD R3, R32, 0x1, -R17 ;  /* 0x0000000120037824 */ /* 0x000fe200078e0a11 */
[----:B------:R-:W-:Y:S04]  /*1ea0*/  BSSY.RECONVERGENT B1, `(.L_x_168) ;  /* 0x00000e2000017945 */ /* 0x000fe80003800200 */
[----:B------:R-:W-:-:S04]  /*1eb0*/  ISETP.GE.AND P0, PT, R0, R3, PT ;  /* 0x000000030000720c */ /* 0x000fc80003f06270 */
[----:B------:R-:W-:-:S13]  /*1ec0*/  ISETP.GE.U32.OR P0, PT, R17, R32, P0 ;  /* 0x000000201100720c */ /* 0x000fda0000706470 */
[----:B------:R-:W-:Y:S05]  /*1ed0*/  @P0 BRA `(.L_x_170) ;  /* 0x0000000c00780947 */ /* 0x000fea0003800000 */
[----:B------:R-:W-:Y:S01]  /*1ee0*/  LOP3.LUT R2, RZ, R0, RZ, 0x33, !PT ;  /* 0x00000000ff027212 */ /* 0x000fe200078e33ff */
[----:B------:R-:W-:Y:S01]  /*1ef0*/  BSSY.RECONVERGENT B2, `(.L_x_171) ;  /* 0x0000073000027945 */ /* 0x000fe20003800200 */
[----:B------:R-:W-:Y:S02]  /*1f00*/  IMAD.MOV.U32 R20, RZ, RZ, R0 ;  /* 0x000000ffff147224 */ /* 0x000fe400078e0000 */
[----:B------:R-:W-:-:S04]  /*1f10*/  IADD3 R2, PT, PT, -R17, R32, R2 ;  /* 0x0000002011027210 */ /* 0x000fc80007ffe102 */
[C---:B------:R-:W-:Y:S02]  /*1f20*/  ISETP.GE.U32.AND P0, PT, R2.reuse, 0x1e00, PT ;  /* 0x00001e000200780c */ /* 0x040fe40003f06070 */
[----:B------:R-:W-:-:S04]  /*1f30*/  LEA.HI R19, R2, 0x1, RZ, 0x17 ;  /* 0x0000000102137811 */ /* 0x000fc800078fb8ff */
[----:B------:R-:W-:-:S07]  /*1f40*/  LOP3.LUT R32, R19, 0xf, RZ, 0xc0, !PT ;  /* 0x0000000f13207812 */ /* 0x000fce00078ec0ff */
[----:B------:R-:W-:Y:S05]  /*1f50*/  @!P0 BRA `(.L_x_172) ;  /* 0x0000000400b08947 */ /* 0x000fea0003800000 */
[----:B------:R-:W0:Y:S01]  /*1f60*/  LDC.64 R2, c[0x0][0x380] ;  /* 0x0000e000ff027b82 */ /* 0x000e220000000a00 */
[----:B------:R-:W-:Y:S01]  /*1f70*/  LOP3.LUT R16, R19, 0xfffff0, RZ, 0xc0, !PT ;  /* 0x00fffff013107812 */ /* 0x000fe200078ec0ff */
[----:B------:R-:W-:Y:S01]  /*1f80*/  BSSY.RECONVERGENT B3, `(.L_x_173) ;  /* 0x0000068000037945 */ /* 0x000fe20003800200 */
[C---:B------:R-:W-:Y:S01]  /*1f90*/  LOP3.LUT R20, R0.reuse, 0x1000, RZ, 0xfc, !PT ;  /* 0x0000100000147812 */ /* 0x040fe200078efcff */
[----:B------:R-:W-:Y:S02]  /*1fa0*/  IMAD.IADD R21, R0, 0x1, R17 ;  /* 0x0000000100157824 */ /* 0x000fe400078e0211 */
[----:B------:R-:W-:-:S07]  /*1fb0*/  IMAD.MOV R16, RZ, RZ, -R16 ;  /* 0x000000ffff107224 */ /* 0x000fce00078e0a10 */
.L_x_174:
[C---:B------:R-:W-:Y:S02]  /*1fc0*/  VIADD R13, R21.reuse, 0x200 ;  /* 0x00000200150d7836 */ /* 0x040fe40000000000 */
[----:B0-----:R-:W-:-:S04]  /*1fd0*/  IMAD.WIDE.U32 R8, R21, 0x4, R2 ;  /* 0x0000000415087825 */ /* 0x001fc800078e0002 */
[----:B------:R-:W-:Y:S01]  /*1fe0*/  IMAD.WIDE.U32 R12, R13, 0x4, R2 ;  /* 0x000000040d0c7825 */ /* 0x000fe200078e0002 */
[----:B------:R0:W2:Y:S03]  /*1ff0*/  LDG.E R24, desc[UR6][R8.64] ;  /* 0x0000000608187981 */ /* 0x0000a6000c1e1900 */
[C---:B------:R-:W-:Y:S01]  /*2000*/  VIADD R15, R21.reuse, 0x400 ;  /* 0x00000400150f7836 */ /* 0x040fe20000000000 */
[----:B------:R1:W3:Y:S01]  /*2010*/  LDG.E R23, desc[UR6][R12.64] ;  /* 0x000000060c177981 */ /* 0x0002e2000c1e1900 */
[C---:B------:R-:W-:Y:S02]  /*2020*/  VIADD R31, R21.reuse, 0x600 ;  /* 0x00000600151f7836 */ /* 0x040fe40000000000 */
[C---:B------:R-:W-:Y:S02]  /*2030*/  VIADD R5, R21.reuse, 0xa00 ;  /* 0x00000a0015057836 */ /* 0x040fe40000000000 */
[----:B0-----:R-:W-:-:S02]  /*2040*/  VIADD R9, R21, 0xe00 ;  /* 0x00000e0015097836 */ /* 0x001fc40000000000 */
[----:B------:R-:W-:-:S04]  /*2050*/  IMAD.WIDE.U32 R14, R15, 0x4, R2 ;  /* 0x000000040f0e7825 */ /* 0x000fc800078e0002 */
[--C-:B------:R-:W-:Y:S01]  /*2060*/  IMAD.WIDE.U32 R30, R31, 0x4, R2.reuse ;  /* 0x000000041f1e7825 */ /* 0x100fe200078e0002 */
[----:B------:R0:W4:Y:S03]  /*2070*/  LDG.E R26, desc[UR6][R14.64] ;  /* 0x000000060e1a7981 */ /* 0x000126000c1e1900 */
[----:B------:R-:W-:Y:S01]  /*2080*/  VIADD R7, R21, 0x800 ;  /* 0x0000080015077836 */ /* 0x000fe20000000000 */
[----:B------:R5:W4:Y:S01]  /*2090*/  LDG.E R22, desc[UR6][R30.64] ;  /* 0x000000061e167981 */ /* 0x000b22000c1e1900 */
[----:B------:R-:W-:-:S04]  /*20a0*/  IMAD.WIDE.U32 R4, R5, 0x4, R2 ;  /* 0x0000000405047825 */ /* 0x000fc800078e0002 */
[--C-:B-1----:R-:W-:Y:S01]  /*20b0*/  IMAD.WIDE.U32 R12, R9, 0x4, R2.reuse ;  /* 0x00000004090c7825 */ /* 0x102fe200078e0002 */
[----:B------:R1:W4:Y:S03]  /*20c0*/  LDG.E R28, desc[UR6][R4.64] ;  /* 0x00000006041c7981 */ /* 0x000326000c1e1900 */
[C---:B------:R-:W-:Y:S01]  /*20d0*/  VIADD R9, R21.reuse, 0x1000 ;  /* 0x0000100015097836 */ /* 0x040fe20000000000 */
[----:B------:R-:W4:Y:S01]  /*20e0*/  LDG.E R33, desc[UR6][R12.64] ;  /* 0x000000060c217981 */ /* 0x000f22000c1e1900 */
[----:B------:R-:W-:Y:S02]  /*20f0*/  VIADD R11, R21, 0xc00 ;  /* 0x00000c00150b7836 */ /* 0x000fe40000000000 */
[----:B------:R-:W-:-:S04]  /*2100*/  IMAD.WIDE.U32 R6, R7, 0x4, R2 ;  /* 0x0000000407067825 */ /* 0x000fc800078e0002 */
[--C-:B0-----:R-:W-:Y:S01]  /*2110*/  IMAD.WIDE.U32 R14, R9, 0x4, R2.reuse ;  /* 0x00000004090e7825 */ /* 0x101fe200078e0002 */
[----:B------:R0:W4:Y:S03]  /*2120*/  LDG.E R18, desc[UR6][R6.64] ;  /* 0x0000000606127981 */ /* 0x000126000c1e1900 */
[----:B------:R-:W-:Y:S01]  /*2130*/  IMAD.WIDE.U32 R10, R11, 0x4, R2 ;  /* 0x000000040b0a7825 */ /* 0x000fe200078e0002 */
[----:B------:R-:W4:Y:S03]  /*2140*/  LDG.E R34, desc[UR6][R14.64] ;  /* 0x000000060e227981 */ /* 0x000f26000c1e1900 */
[C---:B------:R-:W-:Y:S01]  /*2150*/  VIADD R9, R21.reuse, 0x1200 ;  /* 0x0000120015097836 */ /* 0x040fe20000000000 */
[----:B------:R0:W4:Y:S01]  /*2160*/  LDG.E R29, desc[UR6][R10.64] ;  /* 0x000000060a1d7981 */ /* 0x000122000c1e1900 */
[----:B-----5:R-:W-:-:S02]  /*2170*/  VIADD R31, R21, 0x1400 ;  /* 0x00001400151f7836 */ /* 0x020fc40000000000 */
[----:B------:R-:W-:Y:S02]  /*2180*/  VIADD R35, R21, 0x1600 ;  /* 0x0000160015237836 */ /* 0x000fe40000000000 */
[----:B-1----:R-:W-:-:S04]  /*2190*/  IMAD.WIDE.U32 R4, R9, 0x4, R2 ;  /* 0x0000000409047825 */ /* 0x002fc800078e0002 */
[----:B------:R-:W-:Y:S02]  /*21a0*/  VIADD R37, R21, 0x1800 ;  /* 0x0000180015257836 */ /* 0x000fe40000000000 */
[--C-:B0-----:R-:W-:Y:S01]  /*21b0*/  IMAD.WIDE.U32 R6, R31, 0x4, R2.reuse ;  /* 0x000000041f067825 */ /* 0x101fe200078e0002 */
[----:B------:R0:W5:Y:S03]  /*21c0*/  LDG.E R4, desc[UR6][R4.64] ;  /* 0x0000000604047981 */ /* 0x000166000c1e1900 */
[----:B------:R-:W-:Y:S02]  /*21d0*/  IMAD.WIDE.U32 R8, R35, 0x4, R2 ;  /* 0x0000000423087825 */ /* 0x000fe400078e0002 */
[----:B------:R1:W5:Y:S02]  /*21e0*/  LDG.E R6, desc[UR6][R6.64] ;  /* 0x0000000606067981 */ /* 0x000364000c1e1900 */
[----:B------:R-:W-:-:S02]  /*21f0*/  VIADD R31, R21, 0x1a00 ;  /* 0x00001a00151f7836 */ /* 0x000fc40000000000 */
[--C-:B------:R-:W-:Y:S01]  /*2200*/  IMAD.WIDE.U32 R10, R37, 0x4, R2.reuse ;  /* 0x00000004250a7825 */ /* 0x100fe200078e0002 */
[----:B------:R1:W5:Y:S03]  /*2210*/  LDG.E R8, desc[UR6][R8.64] ;  /* 0x0000000608087981 */ /* 0x000366000c1e1900 */
[--C-:B------:R-:W-:Y:S02]  /*2220*/  IMAD.WIDE.U32 R30, R31, 0x4, R2.reuse ;  /* 0x000000041f1e7825 */ /* 0x100fe400078e0002 */
[----:B------:R-:W5:Y:S02]  /*2230*/  LDG.E R10, desc[UR6][R10.64] ;  /* 0x000000060a0a7981 */ /* 0x000f64000c1e1900 */
[----:B------:R-:W-:Y:S02]  /*2240*/  VIADD R13, R21, 0x1c00 ;  /* 0x00001c00150d7836 */ /* 0x000fe40000000000 */
[----:B------:R-:W5:Y:S02]  /*2250*/  LDG.E R30, desc[UR6][R30.64] ;  /* 0x000000061e1e7981 */ /* 0x000f64000c1e1900 */
[----:B------:R-:W-:-:S04]  /*2260*/  IMAD.WIDE.U32 R12, R13, 0x4, R2 ;  /* 0x000000040d0c7825 */ /* 0x000fc800078e0002 */
[----:B------:R-:W-:Y:S02]  /*2270*/  VIADD R15, R21, 0x1e00 ;  /* 0x00001e00150f7836 */ /* 0x000fe40000000000 */
[----:B------:R-:W5:Y:S02]  /*2280*/  LDG.E R12, desc[UR6][R12.64] ;  /* 0x000000060c0c7981 */ /* 0x000f64000c1e1900 */
[----:B------:R-:W-:-:S06]  /*2290*/  IMAD.WIDE.U32 R14, R15, 0x4, R2 ;  /* 0x000000040f0e7825 */ /* 0x000fcc00078e0002 */
[----:B------:R-:W5:Y:S01]  /*22a0*/  LDG.E R14, desc[UR6][R14.64] ;  /* 0x000000060e0e7981 */ /* 0x000f62000c1e1900 */
[----:B------:R-:W-:Y:S02]  /*22b0*/  VIADD R16, R16, 0x10 ;  /* 0x0000001010107836 */ /* 0x000fe40000000000 */
[----:B------:R-:W-:Y:S02]  /*22c0*/  VIADD R20, R20, 0x2000 ;  /* 0x0000200014147836 */ /* 0x000fe40000000000 */
[----:B------:R-:W-:Y:S01]  /*22d0*/  VIADD R21, R21, 0x2000 ;  /* 0x0000200015157836 */ /* 0x000fe20000000000 */
[----:B--2---:R-:W-:Y:S02]  /*22e0*/  ISETP.GT.AND P0, PT, R24, UR4, PT ;  /* 0x0000000418007c0c */ /* 0x004fe4000bf04270 */
[----:B---3--:R-:W-:Y:S02]  /*22f0*/  ISETP.GT.AND P1, PT, R23, UR4, PT ;  /* 0x0000000417007c0c */ /* 0x008fe4000bf24270 */
[----:B0-----:R-:W-:-:S02]  /*2300*/  SEL R5, RZ, 0x1, !P0 ;  /* 0x00000001ff057807 */ /* 0x001fc40004000000 */
[----:B------:R-:W-:-:S04]  /*2310*/  SEL R24, RZ, 0x1, !P1 ;  /* 0x00000001ff187807 */ /* 0x000fc80004800000 */
[----:B------:R-:W-:Y:S02]  /*2320*/  IADD3 R25, P3, P2, R24, R25, R5 ;  /* 0x0000001918197210 */ /* 0x000fe40007a7e005 */
[----:B----4-:R-:W-:Y:S02]  /*2330*/  ISETP.GT.AND P0, PT, R26, UR4, PT ;  /* 0x000000041a007c0c */ /* 0x010fe4000bf04270 */
[----:B------:R-:W-:Y:S02]  /*2340*/  ISETP.GT.AND P1, PT, R22, UR4, PT ;  /* 0x0000000416007c0c */ /* 0x000fe4000bf24270 */
[----:B------:R-:W-:Y:S02]  /*2350*/  SEL R22, RZ, 0x1, !P0 ;  /* 0x00000001ff167807 */ /* 0x000fe40004000000 */
[----:B------:R-:W-:Y:S02]  /*2360*/  ISETP.GT.AND P5, PT, R28, UR4, PT ;  /* 0x000000041c007c0c */ /* 0x000fe4000bfa4270 */
[----:B-1----:R-:W-:-:S02]  /*2370*/  SEL R7, RZ, 0x1, !P1 ;  /* 0x00000001ff077807 */ /* 0x002fc40004800000 */
[----:B------:R-:W-:Y:S02]  /*2380*/  SEL R5, RZ, 0x1, !P5 ;  /* 0x00000001ff057807 */ /* 0x000fe40006800000 */
[----:B------:R-:W-:Y:S02]  /*2390*/  ISETP.GT.AND P5, PT, R33, UR4, PT ;  /* 0x0000000421007c0c */ /* 0x000fe4000bfa4270 */
[----:B------:R-:W-:Y:S02]  /*23a0*/  IADD3 R7, P4, P6, R7, R25, R22 ;  /* 0x0000001907077210 */ /* 0x000fe40007e9e016 */
[----:B------:R-:W-:Y:S02]  /*23b0*/  ISETP.GT.AND P1, PT, R18, UR4, PT ;  /* 0x0000000412007c0c */ /* 0x000fe4000bf24270 */
[----:B------:R-:W-:Y:S02]  /*23c0*/  IADD3.X R27, PT, PT, RZ, R27, RZ, P3, P2 ;  /* 0x0000001bff1b7210 */ /* 0x000fe40001fe44ff */
[----:B------:R-:W-:-:S02]  /*23d0*/  SEL R22, RZ, 0x1, !P1 ;  /* 0x00000001ff167807 */ /* 0x000fc40004800000 */
[----:B------:R-:W-:Y:S02]  /*23e0*/  SEL R9, RZ, 0x1, !P5 ;  /* 0x00000001ff097807 */ /* 0x000fe40006800000 */
[----:B------:R-:W-:Y:S02]  /*23f0*/  ISETP.GT.AND P0, PT, R29, UR4, PT ;  /* 0x000000041d007c0c */ /* 0x000fe4000bf04270 */
[----:B------:R-:W-:Y:S02]  /*2400*/  ISETP.GT.AND P5, PT, R34, UR4, PT ;  /* 0x0000000422007c0c */ /* 0x000fe4000bfa4270 */
[----:B------:R-:W-:Y:S02]  /*2410*/  SEL R18, RZ, 0x1, !P0 ;  /* 0x00000001ff127807 */ /* 0x000fe40004000000 */
[----:B------:R-:W-:Y:S02]  /*2420*/  IADD3.X R27, PT, PT, RZ, R27, RZ, P4, P6 ;  /* 0x0000001bff1b7210 */ /* 0x000fe400027ec4ff */
[----:B------:R-:W-:-:S02]  /*2430*/  IADD3 R5, P1, P0, R5, R7, R22 ;  /* 0x0000000705057210 */ /* 0x000fc4000783e016 */
[----:B-----5:R-:W-:Y:S02]  /*2440*/  ISETP.GT.AND P6, PT, R4, UR4, PT ;  /* 0x0000000404007c0c */ /* 0x020fe4000bfc4270 */
[----:B------:R-:W-:Y:S02]  /*2450*/  SEL R4, RZ, 0x1, !P5 ;  /* 0x00000001ff047807 */ /* 0x000fe40006800000 */
[----:B------:R-:W-:Y:S02]  /*2460*/  IADD3 R9, P3, P2, R9, R5, R18 ;  /* 0x0000000509097210 */ /* 0x000fe40007a7e012 */
[----:B------:R-:W-:Y:S02]  /*2470*/  ISETP.GT.AND P4, PT, R6, UR4, PT ;  /* 0x0000000406007c0c */ /* 0x000fe4000bf84270 */
[----:B------:R-:W-:Y:S02]  /*2480*/  SEL R7, RZ, 0x1, !P6 ;  /* 0x00000001ff077807 */ /* 0x000fe40007000000 */
[----:B------:R-:W-:-:S02]  /*2490*/  ISETP.GT.AND P5, PT, R8, UR4, PT ;  /* 0x0000000408007c0c */ /* 0x000fc4000bfa4270 */
[----:B------:R-:W-:Y:S02]  /*24a0*/  SEL R5, RZ, 0x1, !P4 ;  /* 0x00000001ff057807 */ /* 0x000fe40006000000 */
[----:B------:R-:W-:Y:S02]  /*24b0*/  SEL R6, RZ, 0x1, !P5 ;  /* 0x00000001ff067807 */ /* 0x000fe40006800000 */
[----:B------:R-:W-:Y:S02]  /*24c0*/  ISETP.GT.AND P6, PT, R10, UR4, PT ;  /* 0x000000040a007c0c */ /* 0x000fe4000bfc4270 */
[----:B------:R-:W-:Y:S02]  /*24d0*/  IADD3 R7, P4, P5, R7, R9, R4 ;  /* 0x0000000907077210 */ /* 0x000fe40007d9e004 */
[----:B------:R-:W-:Y:S02]  /*24e0*/  IADD3.X R27, PT, PT, RZ, R27, RZ, P1, P0 ;  /* 0x0000001bff1b7210 */ /* 0x000fe40000fe04ff */
[----:B------:R-:W-:-:S02]  /*24f0*/  ISETP.GT.AND P0, PT, R30, UR4, PT ;  /* 0x000000041e007c0c */ /* 0x000fc4000bf04270 */
[----:B------:R-:W-:Y:S02]  /*2500*/  SEL R4, RZ, 0x1, !P6 ;  /* 0x00000001ff047807 */ /* 0x000fe40007000000 */
[----:B------:R-:W-:Y:S02]  /*2510*/  IADD3 R6, P1, P6, R6, R7, R5 ;  /* 0x0000000706067210 */ /* 0x000fe40007e3e005 */
[----:B------:R-:W-:Y:S02]  /*2520*/  IADD3.X R27, PT, PT, RZ, R27, RZ, P3, P2 ;  /* 0x0000001bff1b7210 */ /* 0x000fe40001fe44ff */
[----:B------:R-:W-:Y:S02]  /*2530*/  SEL R5, RZ, 0x1, !P0 ;  /* 0x00000001ff057807 */ /* 0x000fe40004000000 */
[----:B------:R-:W-:Y:S02]  /*2540*/  ISETP.GT.AND P0, PT, R12, UR4, PT ;  /* 0x000000040c007c0c */ /* 0x000fe4000bf04270 */
[----:B------:R-:W-:-:S02]  /*2550*/  IADD3.X R27, PT, PT, RZ, R27, RZ, P4, P5 ;  /* 0x0000001bff1b7210 */ /* 0x000fc400027ea4ff */
[----:B------:R-:W-:Y:S02]  /*2560*/  IADD3 R5, P3, P4, R5, R6, R4 ;  /* 0x0000000605057210 */ /* 0x000fe40007c7e004 */
[----:B------:R-:W-:Y:S02]  /*2570*/  SEL R4, RZ, 0x1, !P0 ;  /* 0x00000001ff047807 */ /* 0x000fe40004000000 */
[----:B------:R-:W-:Y:S02]  /*2580*/  ISETP.NE.AND P0, PT, R16, RZ, PT ;  /* 0x000000ff1000720c */ /* 0x000fe40003f05270 */
[----:B------:R-:W-:Y:S02]  /*2590*/  ISETP.GT.AND P2, PT, R14, UR4, PT ;  /* 0x000000040e007c0c */ /* 0x000fe4000bf44270 */
[----:B------:R-:W-:Y:S02]  /*25a0*/  IADD3.X R27, PT, PT, RZ, R27, RZ, P1, P6 ;  /* 0x0000001bff1b7210 */ /* 0x000fe40000fec4ff */
[----:B------:R-:W-:-:S02]  /*25b0*/  SEL R25, RZ, 0x1, !P2 ;  /* 0x00000001ff197807 */ /* 0x000fc40005000000 */
[----:B------:R-:W-:Y:S02]  /*25c0*/  IADD3.X R27, PT, PT, RZ, R27, RZ, P3, P4 ;  /* 0x0000001bff1b7210 */ /* 0x000fe40001fe84ff */
[----:B------:R-:W-:-:S04]  /*25d0*/  IADD3 R25, P1, P2, R25, R5, R4 ;  /* 0x0000000519197210 */ /* 0x000fc80007a3e004 */
[----:B------:R-:W-:Y:S01]  /*25e0*/  IADD3.X R27, PT, PT, RZ, R27, RZ, P1, P2 ;  /* 0x0000001bff1b7210 */ /* 0x000fe20000fe44ff */
[----:B------:R-:W-:Y:S08]  /*25f0*/  @P0 BRA `(.L_x_174) ;  /* 0xfffffff800700947 */ /* 0x000ff0000383ffff */
[----:B------:R-:W-:Y:S05]  /*2600*/  BSYNC.RECONVERGENT B3 ;  /* 0x0000000000037941 */ /* 0x000fea0003800200 */
.L_x_173:
[----:B------:R-:W-:-:S07]  /*2610*/  VIADD R20, R20, 0xfffff000 ;  /* 0xfffff00014147836 */ /* 0x000fce0000000000 */
.L_x_172:
[----:B------:R-:W-:Y:S05]  /*2620*/  BSYNC.RECONVERGENT B2 ;  /* 0x0000000000027941 */ /* 0x000fea0003800200 */
.L_x_171:
        /* <DEDUP_REMOVED lines=14> */
[----:B0-----:R-:W-:-:S04]  /*2710*/  IMAD.WIDE.U32 R4, R21, 0x4, R2 ;  /* 0x0000000415047825 */ /* 0x001fc800078e0002 */
[--C-:B------:R-:W-:Y:S02]  /*2720*/  IMAD.WIDE.U32 R6, R7, 0x4, R2.reuse ;  /* 0x0000000407067825 */ /* 0x100fe400078e0002 */
[----:B------:R-:W2:Y:S02]  /*2730*/  LDG.E R4, desc[UR6][R4.64] ;  /* 0x0000000604047981 */ /* 0x000ea4000c1e1900 */
[--C-:B------:R-:W-:Y:S02]  /*2740*/  IMAD.WIDE.U32 R8, R9, 0x4, R2.reuse ;  /* 0x0000000409087825 */ /* 0x100fe400078e0002 */
[----:B------:R0:W3:Y:S02]  /*2750*/  LDG.E R16, desc[UR6][R6.64] ;  /* 0x0000000606107981 */ /* 0x0000e4000c1e1900 */
[--C-:B------:R-:W-:Y:S02]  /*2760*/  IMAD.WIDE.U32 R10, R11, 0x4, R2.reuse ;  /* 0x000000040b0a7825 */ /* 0x100fe400078e0002 */
[----:B------:R-:W4:Y:S02]  /*2770*/  LDG.E R8, desc[UR6][R8.64] ;  /* 0x0000000608087981 */ /* 0x000f24000c1e1900 */
[----:B------:R-:W-:-:S02]  /*2780*/  IMAD.WIDE.U32 R12, R13, 0x4, R2 ;  /* 0x000000040d0c7825 */ /* 0x000fc400078e0002 */
[----:B------:R-:W5:Y:S02]  /*2790*/  LDG.E R10, desc[UR6][R10.64] ;  /* 0x000000060a0a7981 */ /* 0x000f64000c1e1900 */
[--C-:B------:R-:W-:Y:S02]  /*27a0*/  IMAD.WIDE.U32 R14, R15, 0x4, R2.reuse ;  /* 0x000000040f0e7825 */ /* 0x100fe400078e0002 */
[----:B------:R-:W5:Y:S02]  /*27b0*/  LDG.E R12, desc[UR6][R12.64] ;  /* 0x000000060c0c7981 */ /* 0x000f64000c1e1900 */
[C---:B------:R-:W-:Y:S02]  /*27c0*/  VIADD R23, R21.reuse, 0xc00 ;  /* 0x00000c0015177836 */ /* 0x040fe40000000000 */
[----:B------:R-:W-:Y:S01]  /*27d0*/  VIADD R21, R21, 0xe00 ;  /* 0x00000e0015157836 */ /* 0x000fe20000000000 */
[----:B------:R-:W5:Y:S01]  /*27e0*/  LDG.E R14, desc[UR6][R14.64] ;  /* 0x000000060e0e7981 */ /* 0x000f62000c1e1900 */
[----:B0-----:R-:W-:-:S04]  /*27f0*/  IMAD.WIDE.U32 R6, R23, 0x4, R2 ;  /* 0x0000000417067825 */ /* 0x001fc800078e0002 */
[----:B------:R-:W-:Y:S02]  /*2800*/  IMAD.WIDE.U32 R2, R21, 0x4, R2 ;  /* 0x0000000415027825 */ /* 0x000fe400078e0002 */
[----:B------:R-:W5:Y:S04]  /*2810*/  LDG.E R6, desc[UR6][R6.64] ;  /* 0x0000000606067981 */ /* 0x000f68000c1e1900 */
[----:B------:R0:W5:Y:S01]  /*2820*/  LDG.E R2, desc[UR6][R2.64] ;  /* 0x0000000602027981 */ /* 0x000162000c1e1900 */
[----:B------:R-:W-:Y:S01]  /*2830*/  VIADD R20, R20, 0x1000 ;  /* 0x0000100014147836 */ /* 0x000fe20000000000 */
[----:B--2---:R-:W-:Y:S02]  /*2840*/  ISETP.GT.AND P1, PT, R4, UR4, PT ;  /* 0x0000000404007c0c */ /* 0x004fe4000bf24270 */
[----:B---3--:R-:W-:-:S02]  /*2850*/  ISETP.GT.AND P2, PT, R16, UR4, PT ;  /* 0x0000000410007c0c */ /* 0x008fc4000bf44270 */
[----:B------:R-:W-:Y:S02]  /*2860*/  SEL R5, RZ, 0x1, !P1 ;  /* 0x00000001ff057807 */ /* 0x000fe40004800000 */
[----:B------:R-:W-:Y:S02]  /*2870*/  SEL R4, RZ, 0x1, !P2 ;  /* 0x00000001ff047807 */ /* 0x000fe40005000000 */
[----:B----4-:R-:W-:Y:S02]  /*2880*/  ISETP.GT.AND P1, PT, R8, UR4, PT ;  /* 0x0000000408007c0c */ /* 0x010fe4000bf24270 */
[----:B-----5:R-:W-:Y:S02]  /*2890*/  ISETP.GT.AND P2, PT, R10, UR4, PT ;  /* 0x000000040a007c0c */ /* 0x020fe4000bf44270 */
[----:B------:R-:W-:Y:S02]  /*28a0*/  IADD3 R25, P5, P6, R4, R25, R5 ;  /* 0x0000001904197210 */ /* 0x000fe40007ebe005 */
[----:B------:R-:W-:-:S02]  /*28b0*/  SEL R4, RZ, 0x1, !P1 ;  /* 0x00000001ff047807 */ /* 0x000fc40004800000 */
[----:B------:R-:W-:Y:S02]  /*28c0*/  SEL R5, RZ, 0x1, !P2 ;  /* 0x00000001ff057807 */ /* 0x000fe40005000000 */
[----:B------:R-:W-:Y:S02]  /*28d0*/  ISETP.GT.AND P3, PT, R12, UR4, PT ;  /* 0x000000040c007c0c */ /* 0x000fe4000bf64270 */
[----:B------:R-:W-:Y:S02]  /*28e0*/  ISETP.GT.AND P4, PT, R14, UR4, PT ;  /* 0x000000040e007c0c */ /* 0x000fe4000bf84270 */
[----:B------:R-:W-:Y:S02]  /*28f0*/  IADD3 R5, P1, P2, R5, R25, R4 ;  /* 0x0000001905057210 */ /* 0x000fe40007a3e004 */
[----:B------:R-:W-:Y:S02]  /*2900*/  SEL R4, RZ, 0x1, !P3 ;  /* 0x00000001ff047807 */ /* 0x000fe40005800000 */
[----:B0-----:R-:W-:-:S02]  /*2910*/  SEL R3, RZ, 0x1, !P4 ;  /* 0x00000001ff037807 */ /* 0x001fc40006000000 */
[----:B------:R-:W-:Y:S02]  /*2920*/  ISETP.GT.AND P4, PT, R6, UR4, PT ;  /* 0x0000000406007c0c */ /* 0x000fe4000bf84270 */
[----:B------:R-:W-:Y:S02]  /*2930*/  ISETP.GT.AND P3, PT, R2, UR4, PT ;  /* 0x0000000402007c0c */ /* 0x000fe4000bf64270 */
[----:B------:R-:W-:Y:S02]  /*2940*/  IADD3.X R27, PT, PT, RZ, R27, RZ, P5, P6 ;  /* 0x0000001bff1b7210 */ /* 0x000fe40002fec4ff */
[----:B------:R-:W-:Y:S02]  /*2950*/  IADD3 R3, P5, P6, R3, R5, R4 ;  /* 0x0000000503037210 */ /* 0x000fe40007ebe004 */
[----:B------:R-:W-:Y:S02]  /*2960*/  SEL R2, RZ, 0x1, !P4 ;  /* 0x00000001ff027807 */ /* 0x000fe40006000000 */
[----:B------:R-:W-:-:S02]  /*2970*/  SEL R25, RZ, 0x1, !P3 ;  /* 0x00000001ff197807 */ /* 0x000fc40005800000 */
[----:B------:R-:W-:Y:S02]  /*2980*/  IADD3.X R27, PT, PT, RZ, R27, RZ, P1, P2 ;  /* 0x0000001bff1b7210 */ /* 0x000fe40000fe44ff */
[----:B------:R-:W-:Y:S02]  /*2990*/  IADD3 R25, P1, P2, R25, R3, R2 ;  /* 0x0000000319197210 */ /* 0x000fe40007a3e002 */
[----:B------:R-:W-:-:S04]  /*29a0*/  IADD3.X R27, PT, PT, RZ, R27, RZ, P5, P6 ;  /* 0x0000001bff1b7210 */ /* 0x000fc80002fec4ff */
[----:B------:R-:W-:-:S07]  /*29b0*/  IADD3.X R27, PT, PT, RZ, R27, RZ, P1, P2 ;  /* 0x0000001bff1b7210 */ /* 0x000fce0000fe44ff */
.L_x_176:
[----:B------:R-:W-:Y:S05]  /*29c0*/  BSYNC.RECONVERGENT B2 ;  /* 0x0000000000027941 */ /* 0x000fea0003800200 */
.L_x_175:
        /* <DEDUP_REMOVED lines=32> */
.L_x_178:
[----:B------:R-:W-:Y:S05]  /*2bd0*/  BSYNC.RECONVERGENT B2 ;  /* 0x0000000000027941 */ /* 0x000fea0003800200 */
.L_x_177:
[----:B------:R-:W-:Y:S05]  /*2be0*/  @!P0 BRA `(.L_x_170) ;  /* 0x0000000000348947 */ /* 0x000fea0003800000 */
[----:B------:R-:W0:Y:S01]  /*2bf0*/  LDC.64 R4, c[0x0][0x380] ;  /* 0x0000e000ff047b82 */ /* 0x000e220000000a00 */
[----:B------:R-:W-:Y:S02]  /*2c00*/  IMAD.IADD R17, R20, 0x1, R17 ;  /* 0x0000000114117824 */ /* 0x000fe400078e0211 */
[----:B------:R-:W-:-:S07]  /*2c10*/  IMAD.MOV R6, RZ, RZ, -R19 ;  /* 0x000000ffff067224 */ /* 0x000fce00078e0a13 */
.L_x_179:
        /* <DEDUP_REMOVED lines=10> */
.L_x_170:
[----:B------:R-:W-:Y:S05]  /*2cc0*/  BSYNC.RECONVERGENT B1 ;  /* 0x0000000000017941 */ /* 0x000fea0003800200 */
.L_x_168:
        /* <DEDUP_REMOVED lines=29> */
[----:B------:R-:W-:Y:S02]  /*2ea0*/  @!P2 MOV R7, 0x400 ;  /* 0x000004000007a802 */ /* 0x000fe40000000f00 */
[----:B-1----:R-:W-:Y:S01]  /*2eb0*/  SEL R3, R3, RZ, !P1 ;  /* 0x000000ff03037207 */ /* 0x002fe20004800000 */
[----:B------:R-:W0:Y:S01]  /*2ec0*/  SHFL.DOWN PT, R2, R5, 0x10, 0x1f ;  /* 0x0a001f0005027f89 */ /* 0x000e2200000e0000 */
[----:B------:R-:W-:Y:S02]  /*2ed0*/  ISETP.GT.AND P1, PT, R9, 0xf, PT ;  /* 0x0000000f0900780c */ /* 0x000fe40003f24270 */
[----:B--2---:R-:W-:Y:S01]  /*2ee0*/  @!P2 LEA R7, R8, R7, 0x18 ;  /* 0x000000070807a211 */ /* 0x004fe200078ec0ff */
[----:B------:R-:W-:Y:S01]  /*2ef0*/  IMAD.X R4, R3, 0x1, R6, P0 ;  /* 0x0000000103047824 */ /* 0x000fe200000e0606 */
[----:B------:R-:W-:-:S04]  /*2f00*/  @!P2 SHF.R.U32.HI R6, RZ, 0x2, R0 ;  /* 0x00000002ff06a819 */ /* 0x000fc80000011600 */
        /* <DEDUP_REMOVED lines=38> */
.L_x_166:
[----:B------:R-:W-:Y:S05]  /*3170*/  BSYNC.RECONVERGENT B0 ;  /* 0x0000000000007941 */ /* 0x000fea0003800200 */
.L_x_151:
[----:B------:R-:W-:Y:S05]  /*3180*/  @P0 EXIT ;  /* 0x000000000000094d */ /* 0x000fea0003800000 */
[----:B------:R-:W0:Y:S01]  /*3190*/  LDCU.64 UR4, c[0x0][0x3a0] ;  /* 0x00007400ff0477ac */ /* 0x000e220008000a00 */
[----:B------:R-:W3:Y:S01]  /*31a0*/  LDC.64 R4, c[0x0][0x390] ;  /* 0x0000e400ff047b82 */ /* 0x000ee20000000a00 */
[----:B012---:R-:W-:-:S04]  /*31b0*/  IADD3 R2, P0, PT, R2, UR4, RZ ;  /* 0x0000000402027c10 */ /* 0x007fc8000ff1e0ff */
[----:B------:R-:W-:-:S05]  /*31c0*/  IADD3.X R3, PT, PT, R3, UR5, RZ, P0, !PT ;  /* 0x0000000503037c10 */ /* 0x000fca00087fe4ff */
[----:B---3--:R-:W-:Y:S01]  /*31d0*/  STG.E.64 desc[UR6][R4.64], R2 ;  /* 0x0000000204007986 */ /* 0x008fe2000c101b06 */
[----:B------:R-:W-:Y:S05]  /*31e0*/  EXIT ;  /* 0x000000000000794d */ /* 0x000fea0003800000 */
.L_x_180:
        /* <DEDUP_REMOVED lines=9> */
.L_x_196:


//--------------------- .text._ZN3cub18CUB_300001_SM_10006detail8for_each13static_kernelINS2_12policy_hub_t12policy_500_tEmN6thrust24THRUST_300001_SM_1000_NS8cuda_cub20__uninitialized_fill7functorINS7_10device_ptrIiEEiEEEEvT0_T1_ --------------------------
	.section	.text._ZN3cub18CUB_300001_SM_10006detail8for_each13static_kernelINS2_12policy_hub_t12policy_500_tEmN6thrust24THRUST_300001_SM_1000_NS8cuda_cub20__uninitialized_fill7functorINS7_10device_ptrIiEEiEEEEvT0_T1_,"ax",@progbits
	.align	128
        .global         _ZN3cub18CUB_300001_SM_10006detail8for_each13static_kernelINS2_12policy_hub_t12policy_500_tEmN6thrust24THRUST_300001_SM_1000_NS8cuda_cub20__uninitialized_fill7functorINS7_10device_ptrIiEEiEEEEvT0_T1_
        .type           _ZN3cub18CUB_300001_SM_10006detail8for_each13static_kernelINS2_12policy_hub_t12policy_500_tEmN6thrust24THRUST_300001_SM_1000_NS8cuda_cub20__uninitialized_fill7functorINS7_10device_ptrIiEEiEEEEvT0_T1_,@function
        .size           _ZN3cub18CUB_300001_SM_10006detail8for_each13static_kernelINS2_12policy_hub_t12policy_500_tEmN6thrust24THRUST_300001_SM_1000_NS8cuda_cub20__uninitialized_fill7functorINS7_10device_ptrIiEEiEEEEvT0_T1_,(.L_x_197 - _ZN3cub18CUB_300001_SM_10006detail8for_each13static_kernelINS2_12policy_hub_t12policy_500_tEmN6thrust24THRUST_300001_SM_1000_NS8cuda_cub20__uninitialized_fill7functorINS7_10device_ptrIiEEiEEEEvT0_T1_)
        .other          _ZN3cub18CUB_300001_SM_10006detail8for_each13static_kernelINS2_12policy_hub_t12policy_500_tEmN6thrust24THRUST_300001_SM_1000_NS8cuda_cub20__uninitialized_fill7functorINS7_10device_ptrIiEEiEEEEvT0_T1_,@"STO_CUDA_ENTRY STV_DEFAULT"
_ZN3cub18CUB_300001_SM_10006detail8for_each13static_kernelINS2_12policy_hub_t12policy_500_tEmN6thrust24THRUST_300001_SM_1000_NS8cuda_cub20__uninitialized_fill7functorINS7_10device_ptrIiEEiEEEEvT0_T1_:
.text._ZN3cub18CUB_300001_SM_10006detail8for_each13static_kernelINS2_12policy_hub_t12policy_500_tEmN6thrust24THRUST_300001_SM_1000_NS8cuda_cub20__uninitialized_fill7functorINS7_10device_ptrIiEEiEEEEvT0_T1_:
[----:B------:R-:W-:Y:S08]  /*0000*/  LDC R1, c[0x0][0x37c] ;  /* 0x0000df00ff017b82 */ /* 0x000ff00000000800 */
[----:B------:R-:W0:Y:S01]  /*0010*/  S2UR UR4, SR_CTAID.X ;  /* 0x00000000000479c3 */ /* 0x000e220000002500 */
[----:B------:R-:W1:Y:S01]  /*0020*/  LDCU.64 UR6, c[0x0][0x380] ;  /* 0x00007000ff0677ac */ /* 0x000e620008000a00 */
[----:B------:R-:W2:Y:S01]  /*0030*/  LDCU.64 UR8, c[0x0][0x358] ;  /* 0x00006b00ff0877ac */ /* 0x000ea20008000a00 */
[----:B0-----:R-:W-:-:S04]  /*0040*/  UIMAD.WIDE.U32 UR4, UR4, 0x200, URZ ;  /* 0x00000200040478a5 */ /* 0x001fc8000f8e00ff */
[----:B-1----:R-:W-:-:S04]  /*0050*/  UIADD3 UR6, UP0, UPT, -UR4, UR6, URZ ;  /* 0x0000000604067290 */ /* 0x002fc8000ff1e1ff */
[----:B------:R-:W-:Y:S02]  /*0060*/  UIADD3.X UR7, UPT, UPT, ~UR5, UR7, URZ, UP0, !UPT ;  /* 0x0000000705077290 */ /* 0x000fe400087fe5ff */
[----:B------:R-:W-:-:S04]  /*0070*/  UISETP.GE.U32.AND UP0, UPT, UR6, 0x200, UPT ;  /* 0x000002000600788c */ /* 0x000fc8000bf06070 */
[----:B------:R-:W-:-:S09]  /*0080*/  UISETP.GE.U32.AND.EX UP0, UPT, UR7, URZ, UPT, UP0 ;  /* 0x000000ff0700728c */ /* 0x000fd2000bf06100 */
[----:B--2---:R-:W-:Y:S05]  /*0090*/  BRA.U !UP0, `(.L_x_181) ;  /* 0x0000000108287547 */ /* 0x004fea000b800000 */
[----:B------:R-:W0:Y:S01]  /*00a0*/  S2R R0, SR_TID.X ;  /* 0x0000000000007919 */ /* 0x000e220000002100 */
[----:B------:R-:W1:Y:S01]  /*00b0*/  LDCU.64 UR6, c[0x0][0x388] ;  /* 0x00007100ff0677ac */ /* 0x000e620008000a00 */
[----:B------:R-:W2:Y:S01]  /*00c0*/  LDC R5, c[0x0][0x390] ;  /* 0x0000e400ff057b82 */ /* 0x000ea20000000800 */
[----:B0-----:R-:W-:-:S05]  /*00d0*/  IADD3 R0, P0, PT, R0, UR4, RZ ;  /* 0x0000000400007c10 */ /* 0x001fca000ff1e0ff */
[----:B------:R-:W-:Y:S01]  /*00e0*/  IMAD.X R3, RZ, RZ, UR5, P0 ;  /* 0x00000005ff037e24 */ /* 0x000fe200080e06ff */
[----:B-1----:R-:W-:-:S04]  /*00f0*/  LEA R2, P0, R0, UR6, 0x2 ;  /* 0x0000000600027c11 */ /* 0x002fc8000f8010ff */
[----:B------:R-:W-:-:S05]  /*0100*/  LEA.HI.X R3, R0, UR7, R3, 0x2, P0 ;  /* 0x0000000700037c11 */ /* 0x000fca00080f1403 */
[----:B--2---:R-:W-:Y:S04]  /*0110*/  STG.E desc[UR8][R2.64], R5 ;  /* 0x0000000502007986 */ /* 0x004fe8000c101908 */
[----:B------:R-:W-:Y:S01]  /*0120*/  STG.E desc[UR8][R2.64+0x400], R5 ;  /* 0x0004000502007986 */ /* 0x000fe2000c101908 */
[----:B------:R-:W-:Y:S05]  /*0130*/  EXIT ;  /* 0x000000000000794d */ /* 0x000fea0003800000 */
.L_x_181:
[----:B------:R-:W0:Y:S01]  /*0140*/  S2R R0, SR_TID.X ;  /* 0x0000000000007919 */ /* 0x000e220000002100 */
[----:B------:R-:W-:Y:S01]  /*0150*/  IMAD.U32 R2, RZ, RZ, UR7 ;  /* 0x00000007ff027e24 */ /* 0x000fe2000f8e00ff */
[----:B------:R-:W1:Y:S01]  /*0160*/  LDCU.64 UR10, c[0x0][0x388] ;  /* 0x00007100ff0a77ac */ /* 0x000e620008000a00 */
[----:B------:R-:W-:Y:S01]  /*0170*/  IMAD.U32 R4, RZ, RZ, UR7 ;  /* 0x00000007ff047e24 */ /* 0x000fe2000f8e00ff */
[----:B0-----:R-:W-:-:S04]  /*0180*/  ISETP.LT.U32.AND P0, PT, R0, UR6, PT ;  /* 0x0000000600007c0c */ /* 0x001fc8000bf01070 */
[----:B------:R-:W-:Y:S01]  /*0190*/  ISETP.GT.U32.AND.EX P0, PT, R2, RZ, PT, P0 ;  /* 0x000000ff0200720c */ /* 0x000fe20003f04100 */
[C---:B------:R-:W-:Y:S01]  /*01a0*/  VIADD R2, R0.reuse, 0x100 ;  /* 0x0000010000027836 */ /* 0x040fe20000000000 */
[----:B------:R-:W-:-:S04]  /*01b0*/  IADD3 R0, P2, PT, R0, UR4, RZ ;  /* 0x0000000400007c10 */ /* 0x000fc8000ff5e0ff */
[----:B------:R-:W-:Y:S01]  /*01c0*/  ISETP.LT.U32.AND P1, PT, R2, UR6, PT ;  /* 0x0000000602007c0c */ /* 0x000fe2000bf21070 */
[----:B------:R-:W-:Y:S01]  /*01d0*/  IMAD.X R3, RZ, RZ, UR5, P2 ;  /* 0x00000005ff037e24 */ /* 0x000fe200090e06ff */
[----:B-1----:R-:W-:Y:S02]  /*01e0*/  LEA R2, P2, R0, UR10, 0x2 ;  /* 0x0000000a00027c11 */ /* 0x002fe4000f8410ff */
[----:B------:R-:W-:Y:S02]  /*01f0*/  ISETP.GT.U32.AND.EX P1, PT, R4, RZ, PT, P1 ;  /* 0x000000ff0400720c */ /* 0x000fe40003f24110 */
[----:B------:R-:W-:Y:S01]  /*0200*/  LEA.HI.X R3, R0, UR11, R3, 0x2, P2 ;  /* 0x0000000b00037c11 */ /* 0x000fe200090f1403 */
[----:B------:R-:W0:Y:S04]  /*0210*/  @P0 LDC R5, c[0x0][0x390] ;  /* 0x0000e400ff050b82 */ /* 0x000e280000000800 */
[----:B0-----:R0:W-:Y:S06]  /*0220*/  @P0 STG.E desc[UR8][R2.64], R5 ;  /* 0x0000000502000986 */ /* 0x0011ec000c101908 */
[----:B------:R-:W-:Y:S05]  /*0230*/  @!P1 EXIT ;  /* 0x000000000000994d */ /* 0x000fea0003800000 */
[----:B0-----:R-:W0:Y:S02]  /*0240*/  LDC R5, c[0x0][0x390] ;  /* 0x0000e400ff057b82 */ /* 0x001e240000000800 */
[----:B0-----:R-:W-:Y:S01]  /*0250*/  STG.E desc[UR8][R2.64+0x400], R5 ;  /* 0x0004000502007986 */ /* 0x001fe2000c101908 */
[----:B------:R-:W-:Y:S05]  /*0260*/  EXIT ;  /* 0x000000000000794d */ /* 0x000fea0003800000 */
.L_x_182:
        /* <DEDUP_REMOVED lines=9> */
.L_x_197:


//--------------------- .text._ZN3cub18CUB_300001_SM_10006detail11EmptyKernelIvEEvv --------------------------
	.section	.text._ZN3cub18CUB_300001_SM_10006detail11EmptyKernelIvEEvv,"ax",@progbits
	.align	128
        .global         _ZN3cub18CUB_300001_SM_10006detail11EmptyKernelIvEEvv
        .type           _ZN3cub18CUB_300001_SM_10006detail11EmptyKernelIvEEvv,@function
        .size           _ZN3cub18CUB_300001_SM_10006detail11EmptyKernelIvEEvv,(.L_x_198 - _ZN3cub18CUB_300001_SM_10006detail11EmptyKernelIvEEvv)
        .other          _ZN3cub18CUB_300001_SM_10006detail11EmptyKernelIvEEvv,@"STO_CUDA_ENTRY STV_DEFAULT"
_ZN3cub18CUB_300001_SM_10006detail11EmptyKernelIvEEvv:
.text._ZN3cub18CUB_300001_SM_10006detail11EmptyKernelIvEEvv:
[----:B------:R-:W-:Y:S01]  /*0000*/  LDC R1, c[0x0][0x37c] ;  /* 0x0000df00ff017b82 */ /* 0x000fe20000000800 */
[----:B------:R-:W-:Y:S05]  /*0010*/  EXIT ;  /* 0x000000000000794d */ /* 0x000fea0003800000 */
.L_x_183:
        /* <DEDUP_REMOVED lines=14> */
.L_x_198:


//--------------------- .text._Z9playRoundiPiS_S_S_S_ii --------------------------
	.section	.text._Z9playRoundiPiS_S_S_S_ii,"ax",@progbits
	.align	128
        .global         _Z9playRoundiPiS_S_S_S_ii
        .type           _Z9playRoundiPiS_S_S_S_ii,@function
        .size           _Z9playRoundiPiS_S_S_S_ii,(.L_x_199 - _Z9playRoundiPiS_S_S_S_ii)
        .other          _Z9playRoundiPiS_S_S_S_ii,@"STO_CUDA_ENTRY STV_DEFAULT"
_Z9playRoundiPiS_S_S_S_ii:
.text._Z9playRoundiPiS_S_S_S_ii:
[----:B------:R-:W-:Y:S08]  /*0000*/  LDC R1, c[0x0][0x37c] ;  /* 0x0000df00ff017b82 */ /* 0x000ff00000000800 */
[----:B------:R-:W0:Y:S08]  /*0010*/  LDC R0, c[0x0][0x3b4] ;  /* 0x0000ed00ff007b82 */ /* 0x000e300000000800 */
[----:B------:R-:W1:Y:S01]  /*0020*/  LDC R8, c[0x0][0x380] ;  /* 0x0000e000ff087b82 */ /* 0x000e620000000800 */
[----:B0-----:R-:W-:-:S04]  /*0030*/  IABS R5, R0 ;  /* 0x0000000000057213 */ /* 0x001fc80000000000 */
[----:B------:R-:W0:Y:S08]  /*0040*/  I2F.RP R4, R5 ;  /* 0x0000000500047306 */ /* 0x000e300000209400 */
[----:B0-----:R-:W0:Y:S02]  /*0050*/  MUFU.RCP R4, R4 ;  /* 0x0000000400047308 */ /* 0x001e240000001000 */
[----:B0-----:R-:W-:-:S06]  /*0060*/  VIADD R2, R4, 0xffffffe ;  /* 0x0ffffffe04027836 */ /* 0x001fcc0000000000 */
[----:B------:R0:W2:Y:S02]  /*0070*/  F2I.FTZ.U32.TRUNC.NTZ R3, R2 ;  /* 0x0000000200037305 */ /* 0x0000a4000021f000 */
[----:B0-----:R-:W-:Y:S02]  /*0080*/  IMAD.MOV.U32 R2, RZ, RZ, RZ ;  /* 0x000000ffff027224 */ /* 0x001fe400078e00ff */
[----:B--2---:R-:W-:-:S04]  /*0090*/  IMAD.MOV R6, RZ, RZ, -R3 ;  /* 0x000000ffff067224 */ /* 0x004fc800078e0a03 */
[----:B------:R-:W-:Y:S01]  /*00a0*/  IMAD R7, R6, R5, RZ ;  /* 0x0000000506077224 */ /* 0x000fe200078e02ff */
[----:B-1----:R-:W-:-:S03]  /*00b0*/  IABS R6, R8 ;  /* 0x0000000800067213 */ /* 0x002fc60000000000 */
[----:B------:R-:W-:-:S06]  /*00c0*/  IMAD.HI.U32 R3, R3, R7, R2 ;  /* 0x0000000703037227 */ /* 0x000fcc00078e0002 */
[----:B------:R-:W-:-:S04]  /*00d0*/  IMAD.HI.U32 R3, R3, R6, RZ ;  /* 0x0000000603037227 */ /* 0x000fc800078e00ff */
[----:B------:R-:W-:-:S04]  /*00e0*/  IMAD.MOV R3, RZ, RZ, -R3 ;  /* 0x000000ffff037224 */ /* 0x000fc800078e0a03 */
[----:B------:R-:W-:-:S05]  /*00f0*/  IMAD R2, R5, R3, R6 ;  /* 0x0000000305027224 */ /* 0x000fca00078e0206 */
[----:B------:R-:W-:-:S13]  /*0100*/  ISETP.GT.U32.AND P0, PT, R5, R2, PT ;  /* 0x000000020500720c */ /* 0x000fda0003f04070 */
[----:B------:R-:W-:Y:S02]  /*0110*/  @!P0 IADD3 R2, PT, PT, R2, -R5, RZ ;  /* 0x8000000502028210 */ /* 0x000fe40007ffe0ff */
[----:B------:R-:W-:Y:S02]  /*0120*/  ISETP.GE.AND P0, PT, R8, RZ, PT ;  /* 0x000000ff0800720c */ /* 0x000fe40003f06270 */
[----:B------:R-:W-:-:S13]  /*0130*/  ISETP.GT.U32.AND P1, PT, R5, R2, PT ;  /* 0x000000020500720c */ /* 0x000fda0003f24070 */
[----:B------:R-:W-:Y:S01]  /*0140*/  @!P1 IMAD.IADD R2, R2, 0x1, -R5 ;  /* 0x0000000102029824 */ /* 0x000fe200078e0a05 */
[----:B------:R-:W-:Y:S02]  /*0150*/  ISETP.NE.AND P1, PT, R0, RZ, PT ;  /* 0x000000ff0000720c */ /* 0x000fe40003f25270 */
[----:B------:R-:W-:Y:S01]  /*0160*/  LOP3.LUT R5, RZ, R0, RZ, 0x33, !PT ;  /* 0x00000000ff057212 */ /* 0x000fe200078e33ff */
[----:B------:R-:W-:-:S05]  /*0170*/  @!P0 IMAD.MOV R2, RZ, RZ, -R2 ;  /* 0x000000ffff028224 */ /* 0x000fca00078e0a02 */
[----:B------:R-:W-:-:S04]  /*0180*/  SEL R2, R5, R2, !P1 ;  /* 0x0000000205027207 */ /* 0x000fc80004800000 */
[----:B------:R-:W-:-:S13]  /*0190*/  ISETP.NE.AND P0, PT, R2, RZ, PT ;  /* 0x000000ff0200720c */ /* 0x000fda0003f05270 */
[----:B------:R-:W-:Y:S05]  /*01a0*/  @!P0 EXIT ;  /* 0x000000000000894d */ /* 0x000fea0003800000 */
[----:B------:R-:W0:Y:S01]  /*01b0*/  I2F.U32.RP R4, R0 ;  /* 0x0000000000047306 */ /* 0x000e220000209000 */
[----:B------:R-:W1:Y:S01]  /*01c0*/  S2R R9, SR_CTAID.X ;  /* 0x0000000000097919 */ /* 0x000e620000002500 */
[----:B------:R-:W2:Y:S01]  /*01d0*/  LDC.64 R14, c[0x0][0x390] ;  /* 0x0000e400ff0e7b82 */ /* 0x000ea20000000a00 */
[----:B------:R-:W3:Y:S01]  /*01e0*/  LDCU.64 UR8, c[0x0][0x358] ;  /* 0x00006b00ff0877ac */ /* 0x000ee20008000a00 */
[----:B------:R-:W-:Y:S01]  /*01f0*/  ISETP.NE.U32.AND P1, PT, R0, RZ, PT ;  /* 0x000000ff0000720c */ /* 0x000fe20003f25070 */
[----:B------:R-:W4:Y:S05]  /*0200*/  LDCU UR6, c[0x0][0x3b0] ;  /* 0x00007600ff0677ac */ /* 0x000f2a0008000800 */
[----:B------:R-:W5:Y:S01]  /*0210*/  LDC.64 R20, c[0x0][0x388] ;  /* 0x0000e200ff147b82 */ /* 0x000f620000000a00 */
[----:B0-----:R-:W0:Y:S02]  /*0220*/  MUFU.RCP R4, R4 ;  /* 0x0000000400047308 */ /* 0x001e240000001000 */
[----:B0-----:R-:W-:-:S06]  /*0230*/  VIADD R2, R4, 0xffffffe ;  /* 0x0ffffffe04027836 */ /* 0x001fcc0000000000 */
[----:B------:R0:W3:Y:S02]  /*0240*/  F2I.FTZ.U32.TRUNC.NTZ R3, R2 ;  /* 0x0000000200037305 */ /* 0x0000e4000021f000 */
[----:B0-----:R-:W-:Y:S02]  /*0250*/  HFMA2 R2, -RZ, RZ, 0, 0 ;  /* 0x00000000ff027431 */ /* 0x001fe400000001ff */
[----:B---3--:R-:W-:-:S04]  /*0260*/  IMAD.MOV R7, RZ, RZ, -R3 ;  /* 0x000000ffff077224 */ /* 0x008fc800078e0a03 */
[----:B------:R-:W-:-:S04]  /*0270*/  IMAD R7, R7, R0, RZ ;  /* 0x0000000007077224 */ /* 0x000fc800078e02ff */
[----:B------:R-:W-:Y:S02]  /*0280*/  IMAD.HI.U32 R6, R3, R7, R2 ;  /* 0x0000000703067227 */ /* 0x000fe400078e0002 */
[----:B------:R-:W0:Y:S02]  /*0290*/  S2R R7, SR_TID.X ;  /* 0x0000000000077919 */ /* 0x000e240000002100 */
[----:B-1----:R-:W-:-:S04]  /*02a0*/  IMAD.IADD R3, R9, 0x1, R8 ;  /* 0x0000000109037824 */ /* 0x002fc800078e0208 */
[----:B------:R-:W-:-:S04]  /*02b0*/  IMAD.HI.U32 R6, R6, R3, RZ ;  /* 0x0000000306067227 */ /* 0x000fc800078e00ff */
[----:B------:R-:W-:-:S04]  /*02c0*/  IMAD.MOV R6, RZ, RZ, -R6 ;  /* 0x000000ffff067224 */ /* 0x000fc800078e0a06 */
[----:B------:R-:W-:Y:S02]  /*02d0*/  IMAD R11, R0, R6, R3 ;  /* 0x00000006000b7224 */ /* 0x000fe400078e0203 */
[----:B--2---:R-:W-:-:S03]  /*02e0*/  IMAD.WIDE.U32 R16, R9, 0x4, R14 ;  /* 0x0000000409107825 */ /* 0x004fc600078e000e */
[----:B------:R-:W-:Y:S01]  /*02f0*/  ISETP.GE.U32.AND P0, PT, R11, R0, PT ;  /* 0x000000000b00720c */ /* 0x000fe20003f06070 */
[----:B-----5:R-:W-:Y:S01]  /*0300*/  IMAD.WIDE.U32 R2, R9, 0x4, R20 ;  /* 0x0000000409027825 */ /* 0x020fe200078e0014 */
[----:B------:R-:W2:Y:S11]  /*0310*/  LDG.E R4, desc[UR8][R16.64] ;  /* 0x0000000810047981 */ /* 0x000eb6000c1e1900 */
[----:B------:R-:W-:-:S05]  /*0320*/  @P0 IMAD.IADD R11, R11, 0x1, -R0 ;  /* 0x000000010b0b0824 */ /* 0x000fca00078e0a00 */
[----:B------:R-:W-:Y:S01]  /*0330*/  ISETP.GE.U32.AND P0, PT, R11, R0, PT ;  /* 0x000000000b00720c */ /* 0x000fe20003f06070 */
[----:B0-----:R-:W-:-:S04]  /*0340*/  IMAD.WIDE.U32 R12, R7, 0x4, R14 ;  /* 0x00000004070c7825 */ /* 0x001fc800078e000e */
[----:B------:R-:W-:Y:S02]  /*0350*/  IMAD.WIDE.U32 R22, R7, 0x4, R20 ;  /* 0x0000000407167825 */ /* 0x000fe400078e0014 */
[----:B------:R-:W2:Y:S06]  /*0360*/  LDG.E R12, desc[UR8][R12.64] ;  /* 0x000000080c0c7981 */ /* 0x000eac000c1e1900 */
[----:B------:R-:W-:-:S04]  /*0370*/  @P0 IADD3 R11, PT, PT, R11, -R0, RZ ;  /* 0x800000000b0b0210 */ /* 0x000fc80007ffe0ff */
[----:B------:R-:W-:Y:S02]  /*0380*/  SEL R0, R5, R11, !P1 ;  /* 0x0000000b05007207 */ /* 0x000fe40004800000 */
[----:B------:R0:W3:Y:S03]  /*0390*/  LDG.E R11, desc[UR8][R2.64] ;  /* 0x00000008020b7981 */ /* 0x0000e6000c1e1900 */
[C---:B------:R-:W-:Y:S01]  /*03a0*/  IMAD.WIDE.U32 R14, R0.reuse, 0x4, R14 ;  /* 0x00000004000e7825 */ /* 0x040fe200078e000e */
[----:B------:R-:W3:Y:S03]  /*03b0*/  LDG.E R5, desc[UR8][R22.64] ;  /* 0x0000000816057981 */ /* 0x000ee6000c1e1900 */
[----:B------:R-:W-:Y:S02]  /*03c0*/  IMAD.WIDE.U32 R20, R0, 0x4, R20 ;  /* 0x0000000400147825 */ /* 0x000fe400078e0014 */
[----:B------:R-:W5:Y:S01]  /*03d0*/  LDG.E R14, desc[UR8][R14.64] ;  /* 0x000000080e0e7981 */ /* 0x000f62000c1e1900 */
[----:B------:R-:W1:Y:S03]  /*03e0*/  S2UR UR5, SR_CgaCtaId ;  /* 0x00000000000579c3 */ /* 0x000e660000008800 */
[----:B------:R-:W5:Y:S01]  /*03f0*/  LDG.E R10, desc[UR8][R20.64] ;  /* 0x00000008140a7981 */ /* 0x000f62000c1e1900 */
[----:B------:R-:W-:Y:S01]  /*0400*/  UMOV UR4, 0x400 ;  /* 0x0000040000047882 */ /* 0x000fe20000000000 */
[----:B------:R-:W-:-:S02]  /*0410*/  IMAD.MOV.U32 R18, RZ, RZ, -0x1 ;  /* 0xffffffffff127424 */ /* 0x000fc400078e00ff */
[----:B------:R-:W-:Y:S01]  /*0420*/  IMAD.MOV.U32 R19, RZ, RZ, 0x7fffffff ;  /* 0x7fffffffff137424 */ /* 0x000fe200078e00ff */
[----:B0-----:R-:W0:Y:S01]  /*0430*/  LDC.64 R2, c[0x0][0x398] ;  /* 0x0000e600ff027b82 */ /* 0x001e220000000a00 */
[----:B-1----:R-:W-:-:S09]  /*0440*/  ULEA UR4, UR5, UR4, 0x18 ;  /* 0x0000000405047291 */ /* 0x002fd2000f8ec0ff */
[----:B------:R1:W-:Y:S01]  /*0450*/  STS.64 [UR4], R18 ;  /* 0x00000012ff007988 */ /* 0x0003e20008000a04 */
[----:B----4-:R-:W-:Y:S01]  /*0460*/  UIADD3 UR5, UPT, UPT, UR6, 0x1, URZ ;  /* 0x0000000106057890 */ /* 0x010fe2000fffe0ff */
[----:B------:R-:W-:Y:S01]  /*0470*/  BSSY.RECONVERGENT B0, `(.L_x_184) ;  /* 0x0000037000007945 */ /* 0x000fe20003800200 */
[----:B--2---:R-:W-:Y:S01]  /*0480*/  IADD3 R8, PT, PT, -R4, R12, RZ ;  /* 0x0000000c04087210 */ /* 0x004fe20007ffe1ff */
[--C-:B---3--:R-:W-:Y:S02]  /*0490*/  IMAD.IADD R6, R5, 0x1, -R11.reuse ;  /* 0x0000000105067824 */ /* 0x108fe400078e0a0b */
[----:B-----5:R-:W-:Y:S02]  /*04a0*/  IMAD.IADD R17, R14, 0x1, -R4 ;  /* 0x000000010e117824 */ /* 0x020fe400078e0a04 */
[----:B------:R-:W-:Y:S02]  /*04b0*/  IMAD.IADD R13, R10, 0x1, -R11 ;  /* 0x000000010a0d7824 */ /* 0x000fe400078e0a0b */
[----:B------:R-:W-:-:S04]  /*04c0*/  IMAD.WIDE R16, R6, R17, RZ ;  /* 0x0000001106107225 */ /* 0x000fc800078e02ff */
[----:B------:R-:W-:-:S03]  /*04d0*/  IMAD.WIDE R20, R8, R13, RZ ;  /* 0x0000000d08147225 */ /* 0x000fc600078e02ff */
[----:B------:R-:W-:-:S04]  /*04e0*/  ISETP.NE.U32.AND P0, PT, R16, R20, PT ;  /* 0x000000141000720c */ /* 0x000fc80003f05070 */
[----:B------:R-:W-:Y:S02]  /*04f0*/  ISETP.NE.AND.EX P0, PT, R17, R21, PT, P0 ;  /* 0x000000151100720c */ /* 0x000fe40003f05300 */
[----:B------:R-:W-:Y:S02]  /*0500*/  SHF.R.S32.HI R13, RZ, 0x1f, R12 ;  /* 0x0000001fff0d7819 */ /* 0x000fe4000001140c */
[----:B------:R-:W-:Y:S01]  /*0510*/  SHF.R.S32.HI R15, RZ, 0x1f, R14 ;  /* 0x0000001fff0f7819 */ /* 0x000fe2000001140e */
[----:B------:R-:W-:Y:S01]  /*0520*/  IMAD.MOV.U32 R16, RZ, RZ, -0x1 ;  /* 0xffffffffff107424 */ /* 0x000fe200078e00ff */
[----:B------:R-:W-:Y:S01]  /*0530*/  MOV R17, 0xffffffff ;  /* 0xffffffff00117802 */ /* 0x000fe20000000f00 */
[----:B------:R-:W-:-:S04]  /*0540*/  IMAD.WIDE R20, R5, UR5, R12 ;  /* 0x0000000505147c25 */ /* 0x000fc8000f8e020c */
[----:B------:R-:W-:-:S04]  /*0550*/  IMAD.WIDE R14, R10, UR5, R14 ;  /* 0x000000050a0e7c25 */ /* 0x000fc8000f8e020e */
[----:B0-----:R-:W-:Y:S01]  /*0560*/  IMAD.WIDE.U32 R12, R9, 0x4, R2 ;  /* 0x00000004090c7825 */ /* 0x001fe200078e0002 */
[----:B-1----:R-:W-:Y:S06]  /*0570*/  @P0 BRA `(.L_x_185) ;  /* 0x0000000000980947 */ /* 0x002fec0003800000 */
[----:B------:R-:W-:-:S06]  /*0580*/  IMAD.WIDE.U32 R2, R7, 0x4, R2 ;  /* 0x0000000407027825 */ /* 0x000fcc00078e0002 */
[----:B------:R-:W2:Y:S02]  /*0590*/  LDG.E R2, desc[UR8][R2.64] ;  /* 0x0000000802027981 */ /* 0x000ea4000c1e1900 */
[----:B--2---:R-:W-:-:S04]  /*05a0*/  ISETP.GE.AND P0, PT, R2, 0x1, PT ;  /* 0x000000010200780c */ /* 0x004fc80003f06270 */
[----:B------:R-:W-:-:S13]  /*05b0*/  ISETP.EQ.OR P0, PT, R9, R0, !P0 ;  /* 0x000000000900720c */ /* 0x000fda0004702670 */
[----:B------:R-:W-:Y:S05]  /*05c0*/  @P0 BRA `(.L_x_185) ;  /* 0x0000000000840947 */ /* 0x000fea0003800000 */
[----:B------:R-:W2:Y:S01]  /*05d0*/  LDG.E R0, desc[UR8][R12.64] ;  /* 0x000000080c007981 */ /* 0x000ea2000c1e1900 */
[CC--:B------:R-:W-:Y:S02]  /*05e0*/  ISETP.LT.U32.AND P1, PT, R14.reuse, R20.reuse, PT ;  /* 0x000000140e00720c */ /* 0x0c0fe40003f21070 */
[CC--:B------:R-:W-:Y:S02]  /*05f0*/  ISETP.GT.U32.AND P0, PT, R14.reuse, R20.reuse, PT ;  /* 0x000000140e00720c */ /* 0x0c0fe40003f04070 */
[--C-:B------:R-:W-:Y:S02]  /*0600*/  SHF.R.S32.HI R5, RZ, 0x1f, R4.reuse ;  /* 0x0000001fff057819 */ /* 0x100fe40000011404 */
[CC--:B------:R-:W-:Y:S02]  /*0610*/  ISETP.LT.AND.EX P1, PT, R15.reuse, R21.reuse, PT, P1 ;  /* 0x000000150f00720c */ /* 0x0c0fe40003f21310 */
[----:B------:R-:W-:Y:S01]  /*0620*/  ISETP.GT.AND.EX P0, PT, R15, R21, PT, P0 ;  /* 0x000000150f00720c */ /* 0x000fe20003f04300 */
[----:B------:R-:W-:Y:S01]  /*0630*/  IMAD.WIDE R4, R11, UR5, R4 ;  /* 0x000000050b047c25 */ /* 0x000fe2000f8e0204 */
[----:B------:R-:W-:-:S02]  /*0640*/  SEL R11, R14, R20, P1 ;  /* 0x000000140e0b7207 */ /* 0x000fc40000800000 */
[----:B------:R-:W-:Y:S02]  /*0650*/  SEL R3, R14, R20, P0 ;  /* 0x000000140e037207 */ /* 0x000fe40000000000 */
[CC--:B------:R-:W-:Y:S02]  /*0660*/  SEL R19, R15.reuse, R21.reuse, P1 ;  /* 0x000000150f137207 */ /* 0x0c0fe40000800000 */
[----:B------:R-:W-:Y:S02]  /*0670*/  SEL R15, R15, R21, P0 ;  /* 0x000000150f0f7207 */ /* 0x000fe40000000000 */
[-C--:B------:R-:W-:Y:S02]  /*0680*/  ISETP.GT.U32.AND P0, PT, R11, R4.reuse, PT ;  /* 0x000000040b00720c */ /* 0x080fe40003f04070 */
[----:B------:R-:W-:Y:S02]  /*0690*/  ISETP.GE.U32.AND P1, PT, R3, R4, PT ;  /* 0x000000040300720c */ /* 0x000fe40003f26070 */
[----:B------:R-:W-:-:S02]  /*06a0*/  ISETP.GT.AND.EX P0, PT, R19, R5, PT, P0 ;  /* 0x000000051300720c */ /* 0x000fc40003f04300 */
[----:B------:R-:W-:-:S04]  /*06b0*/  ISETP.GE.AND.EX P1, PT, R15, R5, PT, P1 ;  /* 0x000000050f00720c */ /* 0x000fc80003f26310 */
[----:B------:R-:W-:-:S04]  /*06c0*/  PLOP3.LUT P0, PT, P0, P1, PT, 0x8, 0x80 ;  /* 0x000000000080781c */ /* 0x000fc80000702170 */
[----:B--2---:R-:W-:-:S13]  /*06d0*/  ISETP.LT.OR P0, PT, R0, 0x1, P0 ;  /* 0x000000010000780c */ /* 0x004fda0000701670 */
[----:B------:R-:W-:Y:S05]  /*06e0*/  @P0 BRA `(.L_x_185) ;  /* 0x00000000003c0947 */ /* 0x000fea0003800000 */
[----:B------:R-:W-:Y:S01]  /*06f0*/  IABS R18, R8 ;  /* 0x0000000800127213 */ /* 0x000fe20000000000 */
[----:B------:R-:W-:Y:S01]  /*0700*/  BSSY.RECONVERGENT B1, `(.L_x_186) ;  /* 0x000000b000017945 */ /* 0x000fe20003800200 */
[----:B------:R-:W-:-:S05]  /*0710*/  IABS R3, R6 ;  /* 0x0000000600037213 */ /* 0x000fca0000000000 */
[----:B------:R-:W-:-:S05]  /*0720*/  IMAD.IADD R18, R18, 0x1, R3 ;  /* 0x0000000112127824 */ /* 0x000fca00078e0203 */
[----:B------:R-:W-:-:S07]  /*0730*/  SHF.R.S32.HI R19, RZ, 0x1f, R18 ;  /* 0x0000001fff137819 */ /* 0x000fce0000011412 */
.L_x_188:
[----:B------:R-:W0:Y:S02]  /*0740*/  LDS.64 R16, [UR4] ;  /* 0x00000004ff107984 */ /* 0x000e240008000a00 */
[----:B0-----:R-:W-:-:S04]  /*0750*/  ISETP.GE.U32.AND P0, PT, R18, R16, PT ;  /* 0x000000101200720c */ /* 0x001fc80003f06070 */
[----:B------:R-:W-:-:S13]  /*0760*/  ISETP.GE.AND.EX P0, PT, R19, R17, PT, P0 ;  /* 0x000000111300720c */ /* 0x000fda0003f06300 */
[----:B------:R-:W-:Y:S05]  /*0770*/  @P0 BRA `(.L_x_187) ;  /* 0x00000000000c0947 */ /* 0x000fea0003800000 */
[----:B------:R-:W-:-:S05]  /*0780*/  IMAD.U32 R3, RZ, RZ, UR4 ;  /* 0x00000004ff037e24 */ /* 0x000fca000f8e00ff */
[----:B------:R-:W0:Y:S02]  /*0790*/  ATOMS.CAST.SPIN.64 P0, [R3], R16, R18 ;  /* 0x000000100300758d */ /* 0x000e240001800412 */
[----:B0-----:R-:W-:Y:S05]  /*07a0*/  @!P0 BRA `(.L_x_188) ;  /* 0xfffffffc00e48947 */ /* 0x001fea000383ffff */
.L_x_187:
[----:B------:R-:W-:Y:S05]  /*07b0*/  BSYNC.RECONVERGENT B1 ;  /* 0x0000000000017941 */ /* 0x000fea0003800200 */
.L_x_186:
[----:B------:R-:W-:Y:S01]  /*07c0*/  IMAD.MOV.U32 R16, RZ, RZ, R18 ;  /* 0x000000ffff107224 */ /* 0x000fe200078e0012 */
[----:B------:R-:W-:-:S07]  /*07d0*/  MOV R17, R19 ;  /* 0x0000001300117202 */ /* 0x000fce0000000f00 */
.L_x_185:
[----:B------:R-:W-:Y:S05]  /*07e0*/  BSYNC.RECONVERGENT B0 ;  /* 0x0000000000007941 */ /* 0x000fea0003800200 */
.L_x_184:
[----:B------:R-:W0:Y:S08]  /*07f0*/  S2UR UR7, SR_CgaCtaId ;  /* 0x00000000000779c3 */ /* 0x000e300000008800 */
[----:B------:R-:W-:Y:S06]  /*0800*/  BAR.SYNC.DEFER_BLOCKING 0x0 ;  /* 0x0000000000007b1d */ /* 0x000fec0000010000 */
[----:B------:R-:W-:-:S02]  /*0810*/  UMOV UR6, 0x400 ;  /* 0x0000040000067882 */ /* 0x000fc40000000000 */
[----:B0-----:R-:W-:-:S09]  /*0820*/  ULEA UR6, UR7, UR6, 0x18 ;  /* 0x0000000607067291 */ /* 0x001fd2000f8ec0ff */
[----:B------:R-:W0:Y:S02]  /*0830*/  LDS.64 R2, [UR6] ;  /* 0x00000006ff027984 */ /* 0x000e240008000a00 */
[----:B0-----:R-:W-:-:S04]  /*0840*/  ISETP.NE.U32.AND P0, PT, R2, R16, PT ;  /* 0x000000100200720c */ /* 0x001fc80003f05070 */
[----:B------:R-:W-:-:S13]  /*0850*/  ISETP.NE.AND.EX P0, PT, R3, R17, PT, P0 ;  /* 0x000000110300720c */ /* 0x000fda0003f05300 */
[----:B------:R-:W-:Y:S05]  /*0860*/  @P0 EXIT ;  /* 0x000000000000094d */ /* 0x000fea0003800000 */
[----:B------:R-:W2:Y:S02]  /*0870*/  LDG.E R12, desc[UR8][R12.64] ;  /* 0x000000080c0c7981 */ /* 0x000ea4000c1e1900 */
[----:B--2---:R-:W-:-:S13]  /*0880*/  ISETP.GE.AND P0, PT, R12, 0x1, PT ;  /* 0x000000010c00780c */ /* 0x004fda0003f06270 */
[----:B------:R-:W-:Y:S05]  /*0890*/  @!P0 EXIT ;  /* 0x000000000000894d */ /* 0x000fea0003800000 */
[----:B------:R-:W0:Y:S08]  /*08a0*/  LDC.64 R2, c[0x0][0x3a8] ;  /* 0x0000ea00ff027b82 */ /* 0x000e300000000a00 */
[----:B------:R-:W1:Y:S01]  /*08b0*/  LDC.64 R4, c[0x0][0x3a0] ;  /* 0x0000e800ff047b82 */ /* 0x000e620000000a00 */
[----:B0-----:R-:W-:-:S05]  /*08c0*/  IMAD.WIDE.U32 R2, R9, 0x4, R2 ;  /* 0x0000000409027825 */ /* 0x001fca00078e0002 */
[----:B------:R-:W2:Y:S01]  /*08d0*/  LDG.E R0, desc[UR8][R2.64] ;  /* 0x0000000802007981 */ /* 0x000ea2000c1e1900 */
[----:B------:R-:W-:Y:S02]  /*08e0*/  IMAD.MOV.U32 R11, RZ, RZ, -0x1 ;  /* 0xffffffffff0b7424 */ /* 0x000fe400078e00ff */
[----:B-1----:R-:W-:-:S04]  /*08f0*/  IMAD.WIDE.U32 R4, R7, 0x4, R4 ;  /* 0x0000000407047825 */ /* 0x002fc800078e0004 */
[----:B--2---:R-:W-:-:S05]  /*0900*/  VIADD R9, R0, 0x1 ;  /* 0x0000000100097836 */ /* 0x004fca0000000000 */
[----:B------:R-:W-:Y:S04]  /*0910*/  STG.E desc[UR8][R2.64], R9 ;  /* 0x0000000902007986 */ /* 0x000fe8000c101908 */
[----:B------:R-:W-:Y:S01]  /*0920*/  REDG.E.ADD.STRONG.GPU desc[UR8][R4.64], R11 ;  /* 0x0000000b0400798e */ /* 0x000fe2000c12e108 */
[----:B------:R-:W-:Y:S05]  /*0930*/  EXIT ;  /* 0x000000000000794d */ /* 0x000fea0003800000 */
.L_x_189:
        /* <DEDUP_REMOVED lines=12> */
.L_x_199:


//--------------------- .text._Z4loadPiS_i        --------------------------
	.section	.text._Z4loadPiS_i,"ax",@progbits
	.align	128
        .global         _Z4loadPiS_i
        .type           _Z4loadPiS_i,@function
        .size           _Z4loadPiS_i,(.L_x_200 - _Z4loadPiS_i)
        .other          _Z4loadPiS_i,@"STO_CUDA_ENTRY STV_DEFAULT"
_Z4loadPiS_i:
.text._Z4loadPiS_i:
[----:B------:R-:W-:Y:S01]  /*0000*/  LDC R1, c[0x0][0x37c] ;  /* 0x0000df00ff017b82 */ /* 0x000fe20000000800 */
[----:B------:R-:W0:Y:S07]  /*0010*/  S2R R7, SR_TID.X ;  /* 0x0000000000077919 */ /* 0x000e2e0000002100 */
[----:B------:R-:W0:Y:S01]  /*0020*/  LDC.64 R2, c[0x0][0x380] ;  /* 0x0000e000ff027b82 */ /* 0x000e220000000a00 */
[----:B------:R-:W1:Y:S07]  /*0030*/  LDCU.64 UR4, c[0x0][0x358] ;  /* 0x00006b00ff0477ac */ /* 0x000e6e0008000a00 */
[----:B------:R-:W2:Y:S08]  /*0040*/  LDC.64 R4, c[0x0][0x388] ;  /* 0x0000e200ff047b82 */ /* 0x000eb00000000a00 */
[----:B------:R-:W1:Y:S01]  /*0050*/  LDC R9, c[0x0][0x390] ;  /* 0x0000e400ff097b82 */ /* 0x000e620000000800 */
[----:B0-----:R-:W-:-:S04]  /*0060*/  IMAD.WIDE.U32 R2, R7, 0x4, R2 ;  /* 0x0000000407027825 */ /* 0x001fc800078e0002 */
[----:B--2---:R-:W-:Y:S01]  /*0070*/  IMAD.WIDE.U32 R4, R7, 0x4, R4 ;  /* 0x0000000407047825 */ /* 0x004fe200078e0004 */
[----:B-1----:R-:W-:Y:S04]  /*0080*/  STG.E desc[UR4][R2.64], R9 ;  /* 0x0000000902007986 */ /* 0x002fe8000c101904 */
[----:B------:R-:W-:Y:S01]  /*0090*/  STG.E desc[UR4][R4.64], RZ ;  /* 0x000000ff04007986 */ /* 0x000fe2000c101904 */
[----:B------:R-:W-:Y:S05]  /*00a0*/  EXIT ;  /* 0x000000000000794d */ /* 0x000fea0003800000 */
.L_x_190:
        /* <DEDUP_REMOVED lines=13> */
.L_x_200:


//--------------------- .nv.shared._ZN3cub18CUB_300001_SM_10006detail6reduce28DeviceReduceSingleTileKernelINS2_10policy_hubIlyN4cuda3std3__44plusIlEEE10Policy1000EPlSC_iS9_llNS7_10__identityEEEvT0_T1_T2_T3_T4_T6_ --------------------------
	.section	.nv.shared._ZN3cub18CUB_300001_SM_10006detail6reduce28DeviceReduceSingleTileKernelINS2_10policy_hubIlyN4cuda3std3__44plusIlEEE10Policy1000EPlSC_iS9_llNS7_10__identityEEEvT0_T1_T2_T3_T4_T6_,"aw",@nobits
	.sectionflags	@""
	.align	8
.nv.shared._ZN3cub18CUB_300001_SM_10006detail6reduce28DeviceReduceSingleTileKernelINS2_10policy_hubIlyN4cuda3std3__44plusIlEEE10Policy1000EPlSC_iS9_llNS7_10__identityEEEvT0_T1_T2_T3_T4_T6_:
	.zero		1176


//--------------------- .nv.shared.reserved.0     --------------------------
	.section	.nv.shared.reserved.0,"aw",@nobits
	.weak		__nv_reservedSMEM_offset_0_alias
	.size		__nv_reservedSMEM_offset_0_alias, 0, 64
	.other		__nv_reservedSMEM_offset_0_alias,@"STO_CUDA_RESERVED_SHARED STV_DEFAULT"
__nv_reservedSMEM_offset_0_alias:
	.zero		0
	.zero		64


//--------------------- .nv.global                --------------------------
	.section	.nv.global,"aw",@nobits
.nv.global:
	.type		_ZN34_INTERNAL_913914da_4_k_cu_da8111866thrust24THRUST_300001_SM_1000_NS3seqE,@object
	.size		_ZN34_INTERNAL_913914da_4_k_cu_da8111866thrust24THRUST_300001_SM_1000_NS3seqE,(_ZN34_INTERNAL_913914da_4_k_cu_da8111864cuda3std3__48in_placeE - _ZN34_INTERNAL_913914da_4_k_cu_da8111866thrust24THRUST_300001_SM_1000_NS3seqE)
_ZN34_INTERNAL_913914da_4_k_cu_da8111866thrust24THRUST_300001_SM_1000_NS3seqE:
	.zero		1
	.type		_ZN34_INTERNAL_913914da_4_k_cu_da8111864cuda3std3__48in_placeE,@object
	.size		_ZN34_INTERNAL_913914da_4_k_cu_da8111864cuda3std3__48in_placeE,(_ZN34_INTERNAL_913914da_4_k_cu_da8111864cuda3std6ranges3__45__cpo4sizeE - _ZN34_INTERNAL_913914da_4_k_cu_da8111864cuda3std3__48in_placeE)
_ZN34_INTERNAL_913914da_4_k_cu_da8111864cuda3std3__48in_placeE:
	.zero		1
	.type		_ZN34_INTERNAL_913914da_4_k_cu_da8111864cuda3std6ranges3__45__cpo4sizeE,@object
	.size		_ZN34_INTERNAL_913914da_4_k_cu_da8111864cuda3std6ranges3__45__cpo4sizeE,(_ZN34_INTERNAL_913914da_4_k_cu_da8111866thrust24THRUST_300001_SM_1000_NS12placeholders2_3E - _ZN34_INTERNAL_913914da_4_k_cu_da8111864cuda3std6ranges3__45__cpo4sizeE)
_ZN34_INTERNAL_913914da_4_k_cu_da8111864cuda3std6ranges3__45__cpo4sizeE:
	.zero		1
	.type		_ZN34_INTERNAL_913914da_4_k_cu_da8111866thrust24THRUST_300001_SM_1000_NS12placeholders2_3E,@object
	.size		_ZN34_INTERNAL_913914da_4_k_cu_da8111866thrust24THRUST_300001_SM_1000_NS12placeholders2_3E,(_ZN34_INTERNAL_913914da_4_k_cu_da8111864cuda3std3__45__cpo6cbeginE - _ZN34_INTERNAL_913914da_4_k_cu_da8111866thrust24THRUST_300001_SM_1000_NS12placeholders2_3E)
_ZN34_INTERNAL_913914da_4_k_cu_da8111866thrust24THRUST_300001_SM_1000_NS12placeholders2_3E:
	.zero		1
	.type		_ZN34_INTERNAL_913914da_4_k_cu_da8111864cuda3std3__45__cpo6cbeginE,@object
	.size		_ZN34_INTERNAL_913914da_4_k_cu_da8111864cuda3std3__45__cpo6cbeginE,(_ZN34_INTERNAL_913914da_4_k_cu_da8111864cuda3std6ranges3__45__cpo6cbeginE - _ZN34_INTERNAL_913914da_4_k_cu_da8111864cuda3std3__45__cpo6cbeginE)
_ZN34_INTERNAL_913914da_4_k_cu_da8111864cuda3std3__45__cpo6cbeginE:
	.zero		1
	.type		_ZN34_INTERNAL_913914da_4_k_cu_da8111864cuda3std6ranges3__45__cpo6cbeginE,@object
	.size		_ZN34_INTERNAL_913914da_4_k_cu_da8111864cuda3std6ranges3__45__cpo6cbeginE,(_ZN34_INTERNAL_913914da_4_k_cu_da8111866thrust24THRUST_300001_SM_1000_NS12placeholders2_7E - _ZN34_INTERNAL_913914da_4_k_cu_da8111864cuda3std6ranges3__45__cpo6cbeginE)
_ZN34_INTERNAL_913914da_4_k_cu_da8111864cuda3std6ranges3__45__cpo6cbeginE:
	.zero		1
	.type		_ZN34_INTERNAL_913914da_4_k_cu_da8111866thrust24THRUST_300001_SM_1000_NS12placeholders2_7E,@object
	.size		_ZN34_INTERNAL_913914da_4_k_cu_da8111866thrust24THRUST_300001_SM_1000_NS12placeholders2_7E,(_ZN34_INTERNAL_913914da_4_k_cu_da8111864cuda3std3__45__cpo7crbeginE - _ZN34_INTERNAL_913914da_4_k_cu_da8111866thrust24THRUST_300001_SM_1000_NS12placeholders2_7E)
_ZN34_INTERNAL_913914da_4_k_cu_da8111866thrust24THRUST_300001_SM_1000_NS12placeholders2_7E:
	.zero		1
	.type		_ZN34_INTERNAL_913914da_4_k_cu_da8111864cuda3std3__45__cpo7crbeginE,@object
	.size		_ZN34_INTERNAL_913914da_4_k_cu_da8111864cuda3std3__45__cpo7crbeginE,(_ZN34_INTERNAL_913914da_4_k_cu_da8111864cuda3std6ranges3__45__cpo4nextE - _ZN34_INTERNAL_913914da_4_k_cu_da8111864cuda3std3__45__cpo7crbeginE)
_ZN34_INTERNAL_913914da_4_k_cu_da8111864cuda3std3__45__cpo7crbeginE:
	.zero		1
	.type		_ZN34_INTERNAL_913914da_4_k_cu_da8111864cuda3std6ranges3__45__cpo4nextE,@object
	.size		_ZN34_INTERNAL_913914da_4_k_cu_da8111864cuda3std6ranges3__45__cpo4nextE,(_ZN34_INTERNAL_913914da_4_k_cu_da8111864cuda3std6ranges3__45__cpo4swapE - _ZN34_INTERNAL_913914da_4_k_cu_da8111864cuda3std6ranges3__45__cpo4nextE)
_ZN34_INTERNAL_913914da_4_k_cu_da8111864cuda3std6ranges3__45__cpo4nextE:
	.zero		1
	.type		_ZN34_INTERNAL_913914da_4_k_cu_da8111864cuda3std6ranges3__45__cpo4swapE,@object
	.size		_ZN34_INTERNAL_913914da_4_k_cu_da8111864cuda3std6ranges3__45__cpo4swapE,(_ZN34_INTERNAL_913914da_4_k_cu_da8111866thrust24THRUST_300001_SM_1000_NS8cuda_cub10par_nosyncE - _ZN34_INTERNAL_913914da_4_k_cu_da8111864cuda3std6ranges3__45__cpo4swapE)
_ZN34_INTERNAL_913914da_4_k_cu_da8111864cuda3std6ranges3__45__cpo4swapE:
	.zero		1
	.type		_ZN34_INTERNAL_913914da_4_k_cu_da8111866thrust24THRUST_300001_SM_1000_NS8cuda_cub10par_nosyncE,@object
	.size		_ZN34_INTERNAL_913914da_4_k_cu_da8111866thrust24THRUST_300001_SM_1000_NS8cuda_cub10par_nosyncE,(_ZN34_INTERNAL_913914da_4_k_cu_da8111866thrust24THRUST_300001_SM_1000_NS12placeholders2_9E - _ZN34_INTERNAL_913914da_4_k_cu_da8111866thrust24THRUST_300001_SM_1000_NS8cuda_cub10par_nosyncE)
_ZN34_INTERNAL_913914da_4_k_cu_da8111866thrust24THRUST_300001_SM_1000_NS8cuda_cub10par_nosyncE:
	.zero		1
	.type		_ZN34_INTERNAL_913914da_4_k_cu_da8111866thrust24THRUST_300001_SM_1000_NS12placeholders2_9E,@object
	.size		_ZN34_INTERNAL_913914da_4_k_cu_da8111866thrust24THRUST_300001_SM_1000_NS12placeholders2_9E,(_ZN34_INTERNAL_913914da_4_k_cu_da8111864cuda3std3__436_GLOBAL__N__913914da_4_k_cu_da8111866ignoreE - _ZN34_INTERNAL_913914da_4_k_cu_da8111866thrust24THRUST_300001_SM_1000_NS12placeholders2_9E)
_ZN34_INTERNAL_913914da_4_k_cu_da8111866thrust24THRUST_300001_SM_1000_NS12placeholders2_9E:
	.zero		1
	.type		_ZN34_INTERNAL_913914da_4_k_cu_da8111864cuda3std3__436_GLOBAL__N__913914da_4_k_cu_da8111866ignoreE,@object
	.size		_ZN34_INTERNAL_913914da_4_k_cu_da8111864cuda3std3__436_GLOBAL__N__913914da_4_k_cu_da8111866ignoreE,(_ZN34_INTERNAL_913914da_4_k_cu_da8111864cuda3std6ranges3__45__cpo4dataE - _ZN34_INTERNAL_913914da_4_k_cu_da8111864cuda3std3__436_GLOBAL__N__913914da_4_k_cu_da8111866ignoreE)
_ZN34_INTERNAL_913914da_4_k_cu_da8111864cuda3std3__436_GLOBAL__N__913914da_4_k_cu_da8111866ignoreE:
	.zero		1
	.type		_ZN34_INTERNAL_913914da_4_k_cu_da8111864cuda3std6ranges3__45__cpo4dataE,@object
	.size		_ZN34_INTERNAL_913914da_4_k_cu_da8111864cuda3std6ranges3__45__cpo4dataE,(_ZN34_INTERNAL_913914da_4_k_cu_da8111866thrust24THRUST_300001_SM_1000_NS12placeholders2_1E - _ZN34_INTERNAL_913914da_4_k_cu_da8111864cuda3std6ranges3__45__cpo4dataE)
_ZN34_INTERNAL_913914da_4_k_cu_da8111864cuda3std6ranges3__45__cpo4dataE:
	.zero		1
	.type		_ZN34_INTERNAL_913914da_4_k_cu_da8111866thrust24THRUST_300001_SM_1000_NS12placeholders2_1E,@object
	.size		_ZN34_INTERNAL_913914da_4_k_cu_da8111866thrust24THRUST_300001_SM_1000_NS12placeholders2_1E,(_ZN34_INTERNAL_913914da_4_k_cu_da8111864cuda3std3__45__cpo5beginE - _ZN34_INTERNAL_913914da_4_k_cu_da8111866thrust24THRUST_300001_SM_1000_NS12placeholders2_1E)
_ZN34_INTERNAL_913914da_4_k_cu_da8111866thrust24THRUST_300001_SM_1000_NS12placeholders2_1E:
	.zero		1
	.type		_ZN34_INTERNAL_913914da_4_k_cu_da8111864cuda3std3__45__cpo5beginE,@object
	.size		_ZN34_INTERNAL_913914da_4_k_cu_da8111864cuda3std3__45__cpo5beginE,(_ZN34_INTERNAL_913914da_4_k_cu_da8111864cuda3std6ranges3__45__cpo5beginE - _ZN34_INTERNAL_913914da_4_k_cu_da8111864cuda3std3__45__cpo5beginE)
_ZN34_INTERNAL_913914da_4_k_cu_da8111864cuda3std3__45__cpo5beginE:
	.zero		1
	.type		_ZN34_INTERNAL_913914da_4_k_cu_da8111864cuda3std6ranges3__45__cpo5beginE,@object
	.size		_ZN34_INTERNAL_913914da_4_k_cu_da8111864cuda3std6ranges3__45__cpo5beginE,(_ZN34_INTERNAL_913914da_4_k_cu_da8111866thrust24THRUST_300001_SM_1000_NS12placeholders2_5E - _ZN34_INTERNAL_913914da_4_k_cu_da8111864cuda3std6ranges3__45__cpo5beginE)
_ZN34_INTERNAL_913914da_4_k_cu_da8111864cuda3std6ranges3__45__cpo5beginE:
	.zero		1
	.type		_ZN34_INTERNAL_913914da_4_k_cu_da8111866thrust24THRUST_300001_SM_1000_NS12placeholders2_5E,@object
	.size		_ZN34_INTERNAL_913914da_4_k_cu_da8111866thrust24THRUST_300001_SM_1000_NS12placeholders2_5E,(_ZN34_INTERNAL_913914da_4_k_cu_da8111864cuda3std3__45__cpo6rbeginE - _ZN34_INTERNAL_913914da_4_k_cu_da8111866thrust24THRUST_300001_SM_1000_NS12placeholders2_5E)
_ZN34_INTERNAL_913914da_4_k_cu_da8111866thrust24THRUST_300001_SM_1000_NS12placeholders2_5E:
	.zero		1
	.type		_ZN34_INTERNAL_913914da_4_k_cu_da8111864cuda3std3__45__cpo6rbeginE,@object
	.size		_ZN34_INTERNAL_913914da_4_k_cu_da8111864cuda3std3__45__cpo6rbeginE,(_ZN34_INTERNAL_913914da_4_k_cu_da8111864cuda3std6ranges3__45__cpo7advanceE - _ZN34_INTERNAL_913914da_4_k_cu_da8111864cuda3std3__45__cpo6rbeginE)
_ZN34_INTERNAL_913914da_4_k_cu_da8111864cuda3std3__45__cpo6rbeginE:
	.zero		1
	.type		_ZN34_INTERNAL_913914da_4_k_cu_da8111864cuda3std6ranges3__45__cpo7advanceE,@object
	.size		_ZN34_INTERNAL_913914da_4_k_cu_da8111864cuda3std6ranges3__45__cpo7advanceE,(_ZN34_INTERNAL_913914da_4_k_cu_da8111864cuda3std3__47nulloptE - _ZN34_INTERNAL_913914da_4_k_cu_da8111864cuda3std6ranges3__45__cpo7advanceE)
_ZN34_INTERNAL_913914da_4_k_cu_da8111864cuda3std6ranges3__45__cpo7advanceE:
	.zero		1
	.type		_ZN34_INTERNAL_913914da_4_k_cu_da8111864cuda3std3__47nulloptE,@object
	.size		_ZN34_INTERNAL_913914da_4_k_cu_da8111864cuda3std3__47nulloptE,(_ZN34_INTERNAL_913914da_4_k_cu_da8111864cuda3std6ranges3__45__cpo8distanceE - _ZN34_INTERNAL_913914da_4_k_cu_da8111864cuda3std3__47nulloptE)
_ZN34_INTERNAL_913914da_4_k_cu_da8111864cuda3std3__47nulloptE:
	.zero		1
	.type		_ZN34_INTERNAL_913914da_4_k_cu_da8111864cuda3std6ranges3__45__cpo8distanceE,@object
	.size		_ZN34_INTERNAL_913914da_4_k_cu_da8111864cuda3std6ranges3__45__cpo8distanceE,(_ZN34_INTERNAL_913914da_4_k_cu_da8111866thrust24THRUST_300001_SM_1000_NS12placeholders3_10E - _ZN34_INTERNAL_913914da_4_k_cu_da8111864cuda3std6ranges3__45__cpo8distanceE)
_ZN34_INTERNAL_913914da_4_k_cu_da8111864cuda3std6ranges3__45__cpo8distanceE:
	.zero		1
	.type		_ZN34_INTERNAL_913914da_4_k_cu_da8111866thrust24THRUST_300001_SM_1000_NS12placeholders3_10E,@object
	.size		_ZN34_INTERNAL_913914da_4_k_cu_da8111866thrust24THRUST_300001_SM_1000_NS12placeholders3_10E,(_ZN34_INTERNAL_913914da_4_k_cu_da8111864cuda3std3__419piecewise_constructE - _ZN34_INTERNAL_913914da_4_k_cu_da8111866thrust24THRUST_300001_SM_1000_NS12placeholders3_10E)
_ZN34_INTERNAL_913914da_4_k_cu_da8111866thrust24THRUST_300001_SM_1000_NS12placeholders3_10E:
	.zero		1
	.type		_ZN34_INTERNAL_913914da_4_k_cu_da8111864cuda3std3__419piecewise_constructE,@object
	.size		_ZN34_INTERNAL_913914da_4_k_cu_da8111864cuda3std3__419piecewise_constructE,(_ZN34_INTERNAL_913914da_4_k_cu_da8111864cuda3std6ranges3__45__cpo5cdataE - _ZN34_INTERNAL_913914da_4_k_cu_da8111864cuda3std3__419piecewise_constructE)
_ZN34_INTERNAL_913914da_4_k_cu_da8111864cuda3std3__419piecewise_constructE:
	.zero		1
	.type		_ZN34_INTERNAL_913914da_4_k_cu_da8111864cuda3std6ranges3__45__cpo5cdataE,@object
	.size		_ZN34_INTERNAL_913914da_4_k_cu_da8111864cuda3std6ranges3__45__cpo5cdataE,(_ZN34_INTERNAL_913914da_4_k_cu_da8111866thrust24THRUST_300001_SM_1000_NS12placeholders2_2E - _ZN34_INTERNAL_913914da_4_k_cu_da8111864cuda3std6ranges3__45__cpo5cdataE)
_ZN34_INTERNAL_913914da_4_k_cu_da8111864cuda3std6ranges3__45__cpo5cdataE:
	.zero		1
	.type		_ZN34_INTERNAL_913914da_4_k_cu_da8111866thrust24THRUST_300001_SM_1000_NS12placeholders2_2E,@object
	.size		_ZN34_INTERNAL_913914da_4_k_cu_da8111866thrust24THRUST_300001_SM_1000_NS12placeholders2_2E,(_ZN34_INTERNAL_913914da_4_k_cu_da8111864cuda3std3__45__cpo3endE - _ZN34_INTERNAL_913914da_4_k_cu_da8111866thrust24THRUST_300001_SM_1000_NS12placeholders2_2E)
_ZN34_INTERNAL_913914da_4_k_cu_da8111866thrust24THRUST_300001_SM_1000_NS12placeholders2_2E:
	.zero		1
	.type		_ZN34_INTERNAL_913914da_4_k_cu_da8111864cuda3std3__45__cpo3endE,@object
	.size		_ZN34_INTERNAL_913914da_4_k_cu_da8111864cuda3std3__45__cpo3endE,(_ZN34_INTERNAL_913914da_4_k_cu_da8111864cuda3std6ranges3__45__cpo3endE - _ZN34_INTERNAL_913914da_4_k_cu_da8111864cuda3std3__45__cpo3endE)
_ZN34_INTERNAL_913914da_4_k_cu_da8111864cuda3std3__45__cpo3endE:
	.zero		1
	.type		_ZN34_INTERNAL_913914da_4_k_cu_da8111864cuda3std6ranges3__45__cpo3endE,@object
	.size		_ZN34_INTERNAL_913914da_4_k_cu_da8111864cuda3std6ranges3__45__cpo3endE,(_ZN34_INTERNAL_913914da_4_k_cu_da8111866thrust24THRUST_300001_SM_1000_NS12placeholders2_6E - _ZN34_INTERNAL_913914da_4_k_cu_da8111864cuda3std6ranges3__45__cpo3endE)
_ZN34_INTERNAL_913914da_4_k_cu_da8111864cuda3std6ranges3__45__cpo3endE:
	.zero		1
	.type		_ZN34_INTERNAL_913914da_4_k_cu_da8111866thrust24THRUST_300001_SM_1000_NS12placeholders2_6E,@object
	.size		_ZN34_INTERNAL_913914da_4_k_cu_da8111866thrust24THRUST_300001_SM_1000_NS12placeholders2_6E,(_ZN34_INTERNAL_913914da_4_k_cu_da8111864cuda3std3__45__cpo4rendE - _ZN34_INTERNAL_913914da_4_k_cu_da8111866thrust24THRUST_300001_SM_1000_NS12placeholders2_6E)
_ZN34_INTERNAL_913914da_4_k_cu_da8111866thrust24THRUST_300001_SM_1000_NS12placeholders2_6E:
	.zero		1
	.type		_ZN34_INTERNAL_913914da_4_k_cu_da8111864cuda3std3__45__cpo4rendE,@object
	.size		_ZN34_INTERNAL_913914da_4_k_cu_da8111864cuda3std3__45__cpo4rendE,(_ZN34_INTERNAL_913914da_4_k_cu_da8111864cuda3std6ranges3__45__cpo9iter_swapE - _ZN34_INTERNAL_913914da_4_k_cu_da8111864cuda3std3__45__cpo4rendE)
_ZN34_INTERNAL_913914da_4_k_cu_da8111864cuda3std3__45__cpo4rendE:
	.zero		1
	.type		_ZN34_INTERNAL_913914da_4_k_cu_da8111864cuda3std6ranges3__45__cpo9iter_swapE,@object
	.size		_ZN34_INTERNAL_913914da_4_k_cu_da8111864cuda3std6ranges3__45__cpo9iter_swapE,(_ZN34_INTERNAL_913914da_4_k_cu_da8111864cuda3std3__48unexpectE - _ZN34_INTERNAL_913914da_4_k_cu_da8111864cuda3std6ranges3__45__cpo9iter_swapE)
_ZN34_INTERNAL_913914da_4_k_cu_da8111864cuda3std6ranges3__45__cpo9iter_swapE:
	.zero		1
	.type		_ZN34_INTERNAL_913914da_4_k_cu_da8111864cuda3std3__48unexpectE,@object
	.size		_ZN34_INTERNAL_913914da_4_k_cu_da8111864cuda3std3__48unexpectE,(_ZN34_INTERNAL_913914da_4_k_cu_da8111866thrust24THRUST_300001_SM_1000_NS8cuda_cub3parE - _ZN34_INTERNAL_913914da_4_k_cu_da8111864cuda3std3__48unexpectE)
_ZN34_INTERNAL_913914da_4_k_cu_da8111864cuda3std3__48unexpectE:
	.zero		1
	.type		_ZN34_INTERNAL_913914da_4_k_cu_da8111866thrust24THRUST_300001_SM_1000_NS8cuda_cub3parE,@object
	.size		_ZN34_INTERNAL_913914da_4_k_cu_da8111866thrust24THRUST_300001_SM_1000_NS8cuda_cub3parE,(_ZN34_INTERNAL_913914da_4_k_cu_da8111866thrust24THRUST_300001_SM_1000_NS12placeholders2_4E - _ZN34_INTERNAL_913914da_4_k_cu_da8111866thrust24THRUST_300001_SM_1000_NS8cuda_cub3parE)
_ZN34_INTERNAL_913914da_4_k_cu_da8111866thrust24THRUST_300001_SM_1000_NS8cuda_cub3parE:
	.zero		1
	.type		_ZN34_INTERNAL_913914da_4_k_cu_da8111866thrust24THRUST_300001_SM_1000_NS12placeholders2_4E,@object
	.size		_ZN34_INTERNAL_913914da_4_k_cu_da8111866thrust24THRUST_300001_SM_1000_NS12placeholders2_4E,(_ZN34_INTERNAL_913914da_4_k_cu_da8111864cuda3std3__45__cpo4cendE - _ZN34_INTERNAL_913914da_4_k_cu_da8111866thrust24THRUST_300001_SM_1000_NS12placeholders2_4E)
_ZN34_INTERNAL_913914da_4_k_cu_da8111866thrust24THRUST_300001_SM_1000_NS12placeholders2_4E:
	.zero		1
	.type		_ZN34_INTERNAL_913914da_4_k_cu_da8111864cuda3std3__45__cpo4cendE,@object
	.size		_ZN34_INTERNAL_913914da_4_k_cu_da8111864cuda3std3__45__cpo4cendE,(_ZN34_INTERNAL_913914da_4_k_cu_da8111864cuda3std6ranges3__45__cpo4cendE - _ZN34_INTERNAL_913914da_4_k_cu_da8111864cuda3std3__45__cpo4cendE)
_ZN34_INTERNAL_913914da_4_k_cu_da8111864cuda3std3__45__cpo4cendE:
	.zero		1
	.type		_ZN34_INTERNAL_913914da_4_k_cu_da8111864cuda3std6ranges3__45__cpo4cendE,@object
	.size		_ZN34_INTERNAL_913914da_4_k_cu_da8111864cuda3std6ranges3__45__cpo4cendE,(_ZN34_INTERNAL_913914da_4_k_cu_da8111864cuda3std3__420unreachable_sentinelE - _ZN34_INTERNAL_913914da_4_k_cu_da8111864cuda3std6ranges3__45__cpo4cendE)
_ZN34_INTERNAL_913914da_4_k_cu_da8111864cuda3std6ranges3__45__cpo4cendE:
	.zero		1
	.type		_ZN34_INTERNAL_913914da_4_k_cu_da8111864cuda3std3__420unreachable_sentinelE,@object
	.size		_ZN34_INTERNAL_913914da_4_k_cu_da8111864cuda3std3__420unreachable_sentinelE,(_ZN34_INTERNAL_913914da_4_k_cu_da8111864cuda3std6ranges3__45__cpo5ssizeE - _ZN34_INTERNAL_913914da_4_k_cu_da8111864cuda3std3__420unreachable_sentinelE)
_ZN34_INTERNAL_913914da_4_k_cu_da8111864cuda3std3__420unreachable_sentinelE:
	.zero		1
	.type		_ZN34_INTERNAL_913914da_4_k_cu_da8111864cuda3std6ranges3__45__cpo5ssizeE,@object
	.size		_ZN34_INTERNAL_913914da_4_k_cu_da8111864cuda3std6ranges3__45__cpo5ssizeE,(_ZN34_INTERNAL_913914da_4_k_cu_da8111866thrust24THRUST_300001_SM_1000_NS12placeholders2_8E - _ZN34_INTERNAL_913914da_4_k_cu_da8111864cuda3std6ranges3__45__cpo5ssizeE)
_ZN34_INTERNAL_913914da_4_k_cu_da8111864cuda3std6ranges3__45__cpo5ssizeE:
	.zero		1
	.type		_ZN34_INTERNAL_913914da_4_k_cu_da8111866thrust24THRUST_300001_SM_1000_NS12placeholders2_8E,@object
	.size		_ZN34_INTERNAL_913914da_4_k_cu_da8111866thrust24THRUST_300001_SM_1000_NS12placeholders2_8E,(_ZN34_INTERNAL_913914da_4_k_cu_da8111864cuda3std3__45__cpo5crendE - _ZN34_INTERNAL_913914da_4_k_cu_da8111866thrust24THRUST_300001_SM_1000_NS12placeholders2_8E)
_ZN34_INTERNAL_913914da_4_k_cu_da8111866thrust24THRUST_300001_SM_1000_NS12placeholders2_8E:
	.zero		1
	.type		_ZN34_INTERNAL_913914da_4_k_cu_da8111864cuda3std3__45__cpo5crendE,@object
	.size		_ZN34_INTERNAL_913914da_4_k_cu_da8111864cuda3std3__45__cpo5crendE,(_ZN34_INTERNAL_913914da_4_k_cu_da8111864cuda3std6ranges3__45__cpo4prevE - _ZN34_INTERNAL_913914da_4_k_cu_da8111864cuda3std3__45__cpo5crendE)
_ZN34_INTERNAL_913914da_4_k_cu_da8111864cuda3std3__45__cpo5crendE:
	.zero		1
	.type		_ZN34_INTERNAL_913914da_4_k_cu_da8111864cuda3std6ranges3__45__cpo4prevE,@object
	.size		_ZN34_INTERNAL_913914da_4_k_cu_da8111864cuda3std6ranges3__45__cpo4prevE,(_ZN34_INTERNAL_913914da_4_k_cu_da8111864cuda3std6ranges3__45__cpo9iter_moveE - _ZN34_INTERNAL_913914da_4_k_cu_da8111864cuda3std6ranges3__45__cpo4prevE)
_ZN34_INTERNAL_913914da_4_k_cu_da8111864cuda3std6ranges3__45__cpo4prevE:
	.zero		1
	.type		_ZN34_INTERNAL_913914da_4_k_cu_da8111864cuda3std6ranges3__45__cpo9iter_moveE,@object
	.size		_ZN34_INTERNAL_913914da_4_k_cu_da8111864cuda3std6ranges3__45__cpo9iter_moveE,(_ZN34_INTERNAL_913914da_4_k_cu_da8111866thrust24THRUST_300001_SM_1000_NS6system6detail10sequential3seqE - _ZN34_INTERNAL_913914da_4_k_cu_da8111864cuda3std6ranges3__45__cpo9iter_moveE)
_ZN34_INTERNAL_913914da_4_k_cu_da8111864cuda3std6ranges3__45__cpo9iter_moveE:
	.zero		1
	.type		_ZN34_INTERNAL_913914da_4_k_cu_da8111866thrust24THRUST_300001_SM_1000_NS6system6detail10sequential3seqE,@object
	.size		_ZN34_INTERNAL_913914da_4_k_cu_da8111866thrust24THRUST_300001_SM_1000_NS6system6detail10sequential3seqE,(.L_31 - _ZN34_INTERNAL_913914da_4_k_cu_da8111866thrust24THRUST_300001_SM_1000_NS6system6detail10sequential3seqE)
_ZN34_INTERNAL_913914da_4_k_cu_da8111866thrust24THRUST_300001_SM_1000_NS6system6detail10sequential3seqE:
	.zero		1
.L_31:


//--------------------- .nv.shared._ZN3cub18CUB_300001_SM_10006detail6reduce18DeviceReduceKernelINS2_10policy_hubIlyN4cuda3std3__44plusIlEEE10Policy1000EN6thrust24THRUST_300001_SM_1000_NS18transform_iteratorINSD_6detail10functional5actorINSG_9compositeIJNSG_16operator_adaptorINS7_7greaterIvEEEENSH_INSG_8argumentILj0EEEEENSH_INSG_5valueIiEEEEEEEEENSF_15normal_iteratorINSD_10device_ptrIiEEEEllEEyS9_lNS7_10__identityEEEvT0_PT3_T1_NS0_13GridEvenShareIS14_EET2_T4_ --------------------------
	.section	.nv.shared._ZN3cub18CUB_300001_SM_10006detail6reduce18DeviceReduceKernelINS2_10policy_hubIlyN4cuda3std3__44plusIlEEE10Policy1000EN6thrust24THRUST_300001_SM_1000_NS18transform_iteratorINSD_6detail10functional5actorINSG_9compositeIJNSG_16operator_adaptorINS7_7greaterIvEEEENSH_INSG_8argumentILj0EEEEENSH_INSG_5valueIiEEEEEEEEENSF_15normal_iteratorINSD_10device_ptrIiEEEEllEEyS9_lNS7_10__identityEEEvT0_PT3_T1_NS0_13GridEvenShareIS14_EET2_T4_,"aw",@nobits
	.sectionflags	@""
	.align	8
.nv.shared._ZN3cub18CUB_300001_SM_10006detail6reduce18DeviceReduceKernelINS2_10policy_hubIlyN4cuda3std3__44plusIlEEE10Policy1000EN6thrust24THRUST_300001_SM_1000_NS18transform_iteratorINSD_6detail10functional5actorINSG_9compositeIJNSG_16operator_adaptorINS7_7greaterIvEEEENSH_INSG_8argumentILj0EEEEENSH_INSG_5valueIiEEEEEEEEENSF_15normal_iteratorINSD_10device_ptrIiEEEEllEEyS9_lNS7_10__identityEEEvT0_PT3_T1_NS0_13GridEvenShareIS14_EET2_T4_:
	.zero		1176


//--------------------- .nv.shared._ZN3cub18CUB_300001_SM_10006detail6reduce28DeviceReduceSingleTileKernelINS2_10policy_hubIlyN4cuda3std3__44plusIlEEE10Policy1000EN6thrust24THRUST_300001_SM_1000_NS18transform_iteratorINSD_6detail10functional5actorINSG_9compositeIJNSG_16operator_adaptorINS7_7greaterIvEEEENSH_INSG_8argumentILj0EEEEENSH_INSG_5valueIiEEEEEEEEENSF_15normal_iteratorINSD_10device_ptrIiEEEEllEEPlyS9_llNS7_10__identityEEEvT0_T1_T2_T3_T4_T6_ --------------------------
	.section	.nv.shared._ZN3cub18CUB_300001_SM_10006detail6reduce28DeviceReduceSingleTileKernelINS2_10policy_hubIlyN4cuda3std3__44plusIlEEE10Policy1000EN6thrust24THRUST_300001_SM_1000_NS18transform_iteratorINSD_6detail10functional5actorINSG_9compositeIJNSG_16operator_adaptorINS7_7greaterIvEEEENSH_INSG_8argumentILj0EEEEENSH_INSG_5valueIiEEEEEEEEENSF_15normal_iteratorINSD_10device_ptrIiEEEEllEEPlyS9_llNS7_10__identityEEEvT0_T1_T2_T3_T4_T6_,"aw",@nobits
	.sectionflags	@""
	.align	8
.nv.shared._ZN3cub18CUB_300001_SM_10006detail6reduce28DeviceReduceSingleTileKernelINS2_10policy_hubIlyN4cuda3std3__44plusIlEEE10Policy1000EN6thrust24THRUST_300001_SM_1000_NS18transform_iteratorINSD_6detail10functional5actorINSG_9compositeIJNSG_16operator_adaptorINS7_7greaterIvEEEENSH_INSG_8argumentILj0EEEEENSH_INSG_5valueIiEEEEEEEEENSF_15normal_iteratorINSD_10device_ptrIiEEEEllEEPlyS9_llNS7_10__identityEEEvT0_T1_T2_T3_T4_T6_:
	.zero		1176


//--------------------- .nv.shared._ZN3cub18CUB_300001_SM_10006detail6reduce28DeviceReduceSingleTileKernelINS2_10policy_hubIljN4cuda3std3__44plusIlEEE10Policy1000EPlSC_iS9_llNS7_10__identityEEEvT0_T1_T2_T3_T4_T6_ --------------------------
	.section	.nv.shared._ZN3cub18CUB_300001_SM_10006detail6reduce28DeviceReduceSingleTileKernelINS2_10policy_hubIljN4cuda3std3__44plusIlEEE10Policy1000EPlSC_iS9_llNS7_10__identityEEEvT0_T1_T2_T3_T4_T6_,"aw",@nobits
	.sectionflags	@""
	.align	8
.nv.shared._ZN3cub18CUB_300001_SM_10006detail6reduce28DeviceReduceSingleTileKernelINS2_10policy_hubIljN4cuda3std3__44plusIlEEE10Policy1000EPlSC_iS9_llNS7_10__identityEEEvT0_T1_T2_T3_T4_T6_:
	.zero		1176


//--------------------- .nv.shared._ZN3cub18CUB_300001_SM_10006detail6reduce18DeviceReduceKernelINS2_10policy_hubIljN4cuda3std3__44plusIlEEE10Policy1000EN6thrust24THRUST_300001_SM_1000_NS18transform_iteratorINSD_6detail10functional5actorINSG_9compositeIJNSG_16operator_adaptorINS7_7greaterIvEEEENSH_INSG_8argumentILj0EEEEENSH_INSG_5valueIiEEEEEEEEENSF_15normal_iteratorINSD_10device_ptrIiEEEEllEEjS9_lNS7_10__identityEEEvT0_PT3_T1_NS0_13GridEvenShareIS14_EET2_T4_ --------------------------
	.section	.nv.shared._ZN3cub18CUB_300001_SM_10006detail6reduce18DeviceReduceKernelINS2_10policy_hubIljN4cuda3std3__44plusIlEEE10Policy1000EN6thrust24THRUST_300001_SM_1000_NS18transform_iteratorINSD_6detail10functional5actorINSG_9compositeIJNSG_16operator_adaptorINS7_7greaterIvEEEENSH_INSG_8argumentILj0EEEEENSH_INSG_5valueIiEEEEEEEEENSF_15normal_iteratorINSD_10device_ptrIiEEEEllEEjS9_lNS7_10__identityEEEvT0_PT3_T1_NS0_13GridEvenShareIS14_EET2_T4_,"aw",@nobits
	.sectionflags	@""
	.align	8
.nv.shared._ZN3cub18CUB_300001_SM_10006detail6reduce18DeviceReduceKernelINS2_10policy_hubIljN4cuda3std3__44plusIlEEE10Policy1000EN6thrust24THRUST_300001_SM_1000_NS18transform_iteratorINSD_6detail10functional5actorINSG_9compositeIJNSG_16operator_adaptorINS7_7greaterIvEEEENSH_INSG_8argumentILj0EEEEENSH_INSG_5valueIiEEEEEEEEENSF_15normal_iteratorINSD_10device_ptrIiEEEEllEEjS9_lNS7_10__identityEEEvT0_PT3_T1_NS0_13GridEvenShareIS14_EET2_T4_:
	.zero		1176


//--------------------- .nv.shared._ZN3cub18CUB_300001_SM_10006detail6reduce28DeviceReduceSingleTileKernelINS2_10policy_hubIljN4cuda3std3__44plusIlEEE10Policy1000EN6thrust24THRUST_300001_SM_1000_NS18transform_iteratorINSD_6detail10functional5actorINSG_9compositeIJNSG_16operator_adaptorINS7_7greaterIvEEEENSH_INSG_8argumentILj0EEEEENSH_INSG_5valueIiEEEEEEEEENSF_15normal_iteratorINSD_10device_ptrIiEEEEllEEPljS9_llNS7_10__identityEEEvT0_T1_T2_T3_T4_T6_ --------------------------
	.section	.nv.shared._ZN3cub18CUB_300001_SM_10006detail6reduce28DeviceReduceSingleTileKernelINS2_10policy_hubIljN4cuda3std3__44plusIlEEE10Policy1000EN6thrust24THRUST_300001_SM_1000_NS18transform_iteratorINSD_6detail10functional5actorINSG_9compositeIJNSG_16operator_adaptorINS7_7greaterIvEEEENSH_INSG_8argumentILj0EEEEENSH_INSG_5valueIiEEEEEEEEENSF_15normal_iteratorINSD_10device_ptrIiEEEEllEEPljS9_llNS7_10__identityEEEvT0_T1_T2_T3_T4_T6_,"aw",@nobits
	.sectionflags	@""
	.align	8
.nv.shared._ZN3cub18CUB_300001_SM_10006detail6reduce28DeviceReduceSingleTileKernelINS2_10policy_hubIljN4cuda3std3__44plusIlEEE10Policy1000EN6thrust24THRUST_300001_SM_1000_NS18transform_iteratorINSD_6detail10functional5actorINSG_9compositeIJNSG_16operator_adaptorINS7_7greaterIvEEEENSH_INSG_8argumentILj0EEEEENSH_INSG_5valueIiEEEEEEEEENSF_15normal_iteratorINSD_10device_ptrIiEEEEllEEPljS9_llNS7_10__identityEEEvT0_T1_T2_T3_T4_T6_:
	.zero		1176


//--------------------- .nv.shared._Z9playRoundiPiS_S_S_S_ii --------------------------
	.section	.nv.shared._Z9playRoundiPiS_S_S_S_ii,"aw",@nobits
	.sectionflags	@""
	.align	8
.nv.shared._Z9playRoundiPiS_S_S_S_ii:
	.zero		1032


//--------------------- .nv.constant0._ZN3cub18CUB_300001_SM_10006detail6reduce28DeviceReduceSingleTileKernelINS2_10policy_hubIlyN4cuda3std3__44plusIlEEE10Policy1000EPlSC_iS9_llNS7_10__identityEEEvT0_T1_T2_T3_T4_T6_ --------------------------
	.section	.nv.constant0._ZN3cub18CUB_300001_SM_10006detail6reduce28DeviceReduceSingleTileKernelINS2_10policy_hubIlyN4cuda3std3__44plusIlEEE10Policy1000EPlSC_iS9_llNS7_10__identityEEEvT0_T1_T2_T3_T4_T6_,"a",@progbits
	.sectionflags	@""
	.align	4
.nv.constant0._ZN3cub18CUB_300001_SM_10006detail6reduce28DeviceReduceSingleTileKernelINS2_10policy_hubIlyN4cuda3std3__44plusIlEEE10Policy1000EPlSC_iS9_llNS7_10__identityEEEvT0_T1_T2_T3_T4_T6_:
	.zero		929


//--------------------- .nv.constant0._ZN3cub18CUB_300001_SM_10006detail6reduce18DeviceReduceKernelINS2_10policy_hubIlyN4cuda3std3__44plusIlEEE10Policy1000EN6thrust24THRUST_300001_SM_1000_NS18transform_iteratorINSD_6detail10functional5actorINSG_9compositeIJNSG_16operator_adaptorINS7_7greaterIvEEEENSH_INSG_8argumentILj0EEEEENSH_INSG_5valueIiEEEEEEEEENSF_15normal_iteratorINSD_10device_ptrIiEEEEllEEyS9_lNS7_10__identityEEEvT0_PT3_T1_NS0_13GridEvenShareIS14_EET2_T4_ --------------------------
	.section	.nv.constant0._ZN3cub18CUB_300001_SM_10006detail6reduce18DeviceReduceKernelINS2_10policy_hubIlyN4cuda3std3__44plusIlEEE10Policy1000EN6thrust24THRUST_300001_SM_1000_NS18transform_iteratorINSD_6detail10functional5actorINSG_9compositeIJNSG_16operator_adaptorINS7_7greaterIvEEEENSH_INSG_8argumentILj0EEEEENSH_INSG_5valueIiEEEEEEEEENSF_15normal_iteratorINSD_10device_ptrIiEEEEllEEyS9_lNS7_10__identityEEEvT0_PT3_T1_NS0_13GridEvenShareIS14_EET2_T4_,"a",@progbits
	.sectionflags	@""
	.align	4
.nv.constant0._ZN3cub18CUB_300001_SM_10006detail6reduce18DeviceReduceKernelINS2_10policy_hubIlyN4cuda3std3__44plusIlEEE10Policy1000EN6thrust24THRUST_300001_SM_1000_NS18transform_iteratorINSD_6detail10functional5actorINSG_9compositeIJNSG_16operator_adaptorINS7_7greaterIvEEEENSH_INSG_8argumentILj0EEEEENSH_INSG_5valueIiEEEEEEEEENSF_15normal_iteratorINSD_10device_ptrIiEEEEllEEyS9_lNS7_10__identityEEEvT0_PT3_T1_NS0_13GridEvenShareIS14_EET2_T4_:
	.zero		1002


//--------------------- .nv.constant0._ZN3cub18CUB_300001_SM_10006detail6reduce28DeviceReduceSingleTileKernelINS2_10policy_hubIlyN4cuda3std3__44plusIlEEE10Policy1000EN6thrust24THRUST_300001_SM_1000_NS18transform_iteratorINSD_6detail10functional5actorINSG_9compositeIJNSG_16operator_adaptorINS7_7greaterIvEEEENSH_INSG_8argumentILj0EEEEENSH_INSG_5valueIiEEEEEEEEENSF_15normal_iteratorINSD_10device_ptrIiEEEEllEEPlyS9_llNS7_10__identityEEEvT0_T1_T2_T3_T4_T6_ --------------------------
	.section	.nv.constant0._ZN3cub18CUB_300001_SM_10006detail6reduce28DeviceReduceSingleTileKernelINS2_10policy_hubIlyN4cuda3std3__44plusIlEEE10Policy1000EN6thrust24THRUST_300001_SM_1000_NS18transform_iteratorINSD_6detail10functional5actorINSG_9compositeIJNSG_16operator_adaptorINS7_7greaterIvEEEENSH_INSG_8argumentILj0EEEEENSH_INSG_5valueIiEEEEEEEEENSF_15normal_iteratorINSD_10device_ptrIiEEEEllEEPlyS9_llNS7_10__identityEEEvT0_T1_T2_T3_T4_T6_,"a",@progbits
	.sectionflags	@""
	.align	4
.nv.constant0._ZN3cub18CUB_300001_SM_10006detail6reduce28DeviceReduceSingleTileKernelINS2_10policy_hubIlyN4cuda3std3__44plusIlEEE10Policy1000EN6thrust24THRUST_300001_SM_1000_NS18transform_iteratorINSD_6detail10functional5actorINSG_9compositeIJNSG_16operator_adaptorINS7_7greaterIvEEEENSH_INSG_8argumentILj0EEEEENSH_INSG_5valueIiEEEEEEEEENSF_15normal_iteratorINSD_10device_ptrIiEEEEllEEPlyS9_llNS7_10__identityEEEvT0_T1_T2_T3_T4_T6_:
	.zero		945


//--------------------- .nv.constant0._ZN3cub18CUB_300001_SM_10006detail6reduce28DeviceReduceSingleTileKernelINS2_10policy_hubIljN4cuda3std3__44plusIlEEE10Policy1000EPlSC_iS9_llNS7_10__identityEEEvT0_T1_T2_T3_T4_T6_ --------------------------
	.section	.nv.constant0._ZN3cub18CUB_300001_SM_10006detail6reduce28DeviceReduceSingleTileKernelINS2_10policy_hubIljN4cuda3std3__44plusIlEEE10Policy1000EPlSC_iS9_llNS7_10__identityEEEvT0_T1_T2_T3_T4_T6_,"a",@progbits
	.sectionflags	@""
	.align	4
.nv.constant0._ZN3cub18CUB_300001_SM_10006detail6reduce28DeviceReduceSingleTileKernelINS2_10policy_hubIljN4cuda3std3__44plusIlEEE10Policy1000EPlSC_iS9_llNS7_10__identityEEEvT0_T1_T2_T3_T4_T6_:
	.zero		929


//--------------------- .nv.constant0._ZN3cub18CUB_300001_SM_10006detail6reduce18DeviceReduceKernelINS2_10policy_hubIljN4cuda3std3__44plusIlEEE10Policy1000EN6thrust24THRUST_300001_SM_1000_NS18transform_iteratorINSD_6detail10functional5actorINSG_9compositeIJNSG_16operator_adaptorINS7_7greaterIvEEEENSH_INSG_8argumentILj0EEEEENSH_INSG_5valueIiEEEEEEEEENSF_15normal_iteratorINSD_10device_ptrIiEEEEllEEjS9_lNS7_10__identityEEEvT0_PT3_T1_NS0_13GridEvenShareIS14_EET2_T4_ --------------------------
	.section	.nv.constant0._ZN3cub18CUB_300001_SM_10006detail6reduce18DeviceReduceKernelINS2_10policy_hubIljN4cuda3std3__44plusIlEEE10Policy1000EN6thrust24THRUST_300001_SM_1000_NS18transform_iteratorINSD_6detail10functional5actorINSG_9compositeIJNSG_16operator_adaptorINS7_7greaterIvEEEENSH_INSG_8argumentILj0EEEEENSH_INSG_5valueIiEEEEEEEEENSF_15normal_iteratorINSD_10device_ptrIiEEEEllEEjS9_lNS7_10__identityEEEvT0_PT3_T1_NS0_13GridEvenShareIS14_EET2_T4_,"a",@progbits
	.sectionflags	@""
	.align	4
.nv.constant0._ZN3cub18CUB_300001_SM_10006detail6reduce18DeviceReduceKernelINS2_10policy_hubIljN4cuda3std3__44plusIlEEE10Policy1000EN6thrust24THRUST_300001_SM_1000_NS18transform_iteratorINSD_6detail10functional5actorINSG_9compositeIJNSG_16operator_adaptorINS7_7greaterIvEEEENSH_INSG_8argumentILj0EEEEENSH_INSG_5valueIiEEEEEEEEENSF_15normal_iteratorINSD_10device_ptrIiEEEEllEEjS9_lNS7_10__identityEEEvT0_PT3_T1_NS0_13GridEvenShareIS14_EET2_T4_:
	.zero		966


//--------------------- .nv.constant0._ZN3cub18CUB_300001_SM_10006detail6reduce28DeviceReduceSingleTileKernelINS2_10policy_hubIljN4cuda3std3__44plusIlEEE10Policy1000EN6thrust24THRUST_300001_SM_1000_NS18transform_iteratorINSD_6detail10functional5actorINSG_9compositeIJNSG_16operator_adaptorINS7_7greaterIvEEEENSH_INSG_8argumentILj0EEEEENSH_INSG_5valueIiEEEEEEEEENSF_15normal_iteratorINSD_10device_ptrIiEEEEllEEPljS9_llNS7_10__identityEEEvT0_T1_T2_T3_T4_T6_ --------------------------
	.section	.nv.constant0._ZN3cub18CUB_300001_SM_10006detail6reduce28DeviceReduceSingleTileKernelINS2_10policy_hubIljN4cuda3std3__44plusIlEEE10Policy1000EN6thrust24THRUST_300001_SM_1000_NS18transform_iteratorINSD_6detail10functional5actorINSG_9compositeIJNSG_16operator_adaptorINS7_7greaterIvEEEENSH_INSG_8argumentILj0EEEEENSH_INSG_5valueIiEEEEEEEEENSF_15normal_iteratorINSD_10device_ptrIiEEEEllEEPljS9_llNS7_10__identityEEEvT0_T1_T2_T3_T4_T6_,"a",@progbits
	.sectionflags	@""
	.align	4
.nv.constant0._ZN3cub18CUB_300001_SM_10006detail6reduce28DeviceReduceSingleTileKernelINS2_10policy_hubIljN4cuda3std3__44plusIlEEE10Policy1000EN6thrust24THRUST_300001_SM_1000_NS18transform_iteratorINSD_6detail10functional5actorINSG_9compositeIJNSG_16operator_adaptorINS7_7greaterIvEEEENSH_INSG_8argumentILj0EEEEENSH_INSG_5valueIiEEEEEEEEENSF_15normal_iteratorINSD_10device_ptrIiEEEEllEEPljS9_llNS7_10__identityEEEvT0_T1_T2_T3_T4_T6_:
	.zero		937


//--------------------- .nv.constant0._ZN3cub18CUB_300001_SM_10006detail8for_each13static_kernelINS2_12policy_hub_t12policy_500_tEmN6thrust24THRUST_300001_SM_1000_NS8cuda_cub20__uninitialized_fill7functorINS7_10device_ptrIiEEiEEEEvT0_T1_ --------------------------
	.section	.nv.constant0._ZN3cub18CUB_300001_SM_10006detail8for_each13static_kernelINS2_12policy_hub_t12policy_500_tEmN6thrust24THRUST_300001_SM_1000_NS8cuda_cub20__uninitialized_fill7functorINS7_10device_ptrIiEEiEEEEvT0_T1_,"a",@progbits
	.sectionflags	@""
	.align	4
.nv.constant0._ZN3cub18CUB_300001_SM_10006detail8for_each13static_kernelINS2_12policy_hub_t12policy_500_tEmN6thrust24THRUST_300001_SM_1000_NS8cuda_cub20__uninitialized_fill7functorINS7_10device_ptrIiEEiEEEEvT0_T1_:
	.zero		920


//--------------------- .nv.constant0._ZN3cub18CUB_300001_SM_10006detail11EmptyKernelIvEEvv --------------------------
	.section	.nv.constant0._ZN3cub18CUB_300001_SM_10006detail11EmptyKernelIvEEvv,"a",@progbits
	.sectionflags	@""
	.align	4
.nv.constant0._ZN3cub18CUB_300001_SM_10006detail11EmptyKernelIvEEvv:
	.zero		896


//--------------------- .nv.constant0._Z9playRoundiPiS_S_S_S_ii --------------------------
	.section	.nv.constant0._Z9playRoundiPiS_S_S_S_ii,"a",@progbits
	.sectionflags	@""
	.align	4
.nv.constant0._Z9playRoundiPiS_S_S_S_ii:
	.zero		952


//--------------------- .nv.constant0._Z4loadPiS_i --------------------------
	.section	.nv.constant0._Z4loadPiS_i,"a",@progbits
	.sectionflags	@""
	.align	4
.nv.constant0._Z4loadPiS_i:
	.zero		916


//--------------------- SYMBOLS --------------------------

	.type		.nv.reservedSmem.offset0,@object
	.size		.nv.reservedSmem.offset0,0x4
	.type		.nv.reservedSmem.cap,@object
	.size		.nv.reservedSmem.cap,0x4
